//
// Generated by NVIDIA NVVM Compiler
//
// Compiler Build ID: CL-36424714
// Cuda compilation tools, release 13.0, V13.0.88
// Based on NVVM 20.0.0
//

.version 9.0
.target sm_100
.address_size 64

	// .globl	_Z19kernel_baseToNumberPcl
// _ZZ13kernel_filterfiPKiPKlPKtS4_S2_S0_PiS4_iE6result has been demoted

.visible .entry _Z19kernel_baseToNumberPcl(
	.param .u64 .ptr .align 1 _Z19kernel_baseToNumberPcl_param_0,
	.param .u64 _Z19kernel_baseToNumberPcl_param_1
)
{
	.reg .pred 	%p<71>;
	.reg .b16 	%rs<61>;
	.reg .b32 	%r<5>;
	.reg .b64 	%rd<24>;

	ld.param.u64 	%rd15, [_Z19kernel_baseToNumberPcl_param_0];
	ld.param.u64 	%rd14, [_Z19kernel_baseToNumberPcl_param_1];
	cvta.to.global.u64 	%rd1, %rd15;
	mov.u32 	%r1, %ctaid.x;
	mov.u32 	%r2, %ntid.x;
	mov.u32 	%r3, %tid.x;
	mad.lo.s32 	%r4, %r1, %r2, %r3;
	cvt.u64.u32 	%rd22, %r4;
	setp.le.s64 	%p1, %rd14, %rd22;
	@%p1 bra 	$L__BB0_126;
	not.b64 	%rd16, %rd22;
	add.s64 	%rd3, %rd14, %rd16;
	and.b64  	%rd17, %rd3, 49152;
	setp.eq.s64 	%p2, %rd17, 49152;
	@%p2 bra 	$L__BB0_28;
	shr.u64 	%rd18, %rd3, 14;
	add.s64 	%rd19, %rd18, 1;
	and.b64  	%rd20, %rd19, 3;
$L__BB0_3:
	.pragma "nounroll";
	add.s64 	%rd7, %rd1, %rd22;
	ld.global.u8 	%rs1, [%rd7];
	setp.gt.s16 	%p3, %rs1, 96;
	@%p3 bra 	$L__BB0_12;
	setp.gt.s16 	%p10, %rs1, 70;
	@%p10 bra 	$L__BB0_8;
	setp.eq.s16 	%p14, %rs1, 65;
	@%p14 bra 	$L__BB0_25;
	setp.eq.s16 	%p15, %rs1, 67;
	@%p15 bra 	$L__BB0_7;
	bra.uni 	$L__BB0_26;
$L__BB0_7:
	mov.b16 	%rs10, 1;
	st.global.u8 	[%rd7], %rs10;
	bra.uni 	$L__BB0_27;
$L__BB0_8:
	setp.eq.s16 	%p11, %rs1, 71;
	@%p11 bra 	$L__BB0_24;
	setp.eq.s16 	%p12, %rs1, 84;
	@%p12 bra 	$L__BB0_23;
	setp.eq.s16 	%p13, %rs1, 85;
	@%p13 bra 	$L__BB0_11;
	bra.uni 	$L__BB0_26;
$L__BB0_11:
	mov.b16 	%rs7, 3;
	st.global.u8 	[%rd7], %rs7;
	bra.uni 	$L__BB0_27;
$L__BB0_12:
	setp.gt.s16 	%p4, %rs1, 102;
	@%p4 bra 	$L__BB0_16;
	setp.eq.s16 	%p8, %rs1, 97;
	@%p8 bra 	$L__BB0_22;
	setp.eq.s16 	%p9, %rs1, 99;
	@%p9 bra 	$L__BB0_15;
	bra.uni 	$L__BB0_26;
$L__BB0_15:
	mov.b16 	%rs5, 1;
	st.global.u8 	[%rd7], %rs5;
	bra.uni 	$L__BB0_27;
$L__BB0_16:
	setp.eq.s16 	%p5, %rs1, 103;
	@%p5 bra 	$L__BB0_21;
	setp.eq.s16 	%p6, %rs1, 116;
	@%p6 bra 	$L__BB0_20;
	setp.ne.s16 	%p7, %rs1, 117;
	@%p7 bra 	$L__BB0_26;
	mov.b16 	%rs2, 3;
	st.global.u8 	[%rd7], %rs2;
	bra.uni 	$L__BB0_27;
$L__BB0_20:
	mov.b16 	%rs3, 3;
	st.global.u8 	[%rd7], %rs3;
	bra.uni 	$L__BB0_27;
$L__BB0_21:
	mov.b16 	%rs4, 2;
	st.global.u8 	[%rd7], %rs4;
	bra.uni 	$L__BB0_27;
$L__BB0_22:
	mov.b16 	%rs6, 0;
	st.global.u8 	[%rd7], %rs6;
	bra.uni 	$L__BB0_27;
$L__BB0_23:
	mov.b16 	%rs8, 3;
	st.global.u8 	[%rd7], %rs8;
	bra.uni 	$L__BB0_27;
$L__BB0_24:
	mov.b16 	%rs9, 2;
	st.global.u8 	[%rd7], %rs9;
	bra.uni 	$L__BB0_27;
$L__BB0_25:
	mov.b16 	%rs11, 0;
	st.global.u8 	[%rd7], %rs11;
	bra.uni 	$L__BB0_27;
$L__BB0_26:
	mov.b16 	%rs12, 4;
	st.global.u8 	[%rd7], %rs12;
$L__BB0_27:
	add.s64 	%rd22, %rd22, 16384;
	add.s64 	%rd20, %rd20, -1;
	setp.ne.s64 	%p16, %rd20, 0;
	@%p16 bra 	$L__BB0_3;
$L__BB0_28:
	setp.lt.u64 	%p17, %rd3, 49152;
	@%p17 bra 	$L__BB0_126;
$L__BB0_29:
	add.s64 	%rd12, %rd1, %rd22;
	ld.global.u8 	%rs13, [%rd12];
	setp.gt.s16 	%p18, %rs13, 96;
	@%p18 bra 	$L__BB0_38;
	setp.gt.s16 	%p25, %rs13, 70;
	@%p25 bra 	$L__BB0_34;
	setp.eq.s16 	%p29, %rs13, 65;
	@%p29 bra 	$L__BB0_46;
	setp.eq.s16 	%p30, %rs13, 67;
	@%p30 bra 	$L__BB0_33;
	bra.uni 	$L__BB0_52;
$L__BB0_33:
	mov.b16 	%rs22, 1;
	st.global.u8 	[%rd12], %rs22;
	bra.uni 	$L__BB0_53;
$L__BB0_34:
	setp.eq.s16 	%p26, %rs13, 71;
	@%p26 bra 	$L__BB0_48;
	setp.eq.s16 	%p27, %rs13, 84;
	@%p27 bra 	$L__BB0_50;
	setp.eq.s16 	%p28, %rs13, 85;
	@%p28 bra 	$L__BB0_37;
	bra.uni 	$L__BB0_52;
$L__BB0_37:
	mov.b16 	%rs19, 3;
	st.global.u8 	[%rd12], %rs19;
	bra.uni 	$L__BB0_53;
$L__BB0_38:
	setp.gt.s16 	%p19, %rs13, 102;
	@%p19 bra 	$L__BB0_42;
	setp.eq.s16 	%p23, %rs13, 97;
	@%p23 bra 	$L__BB0_47;
	setp.eq.s16 	%p24, %rs13, 99;
	@%p24 bra 	$L__BB0_41;
	bra.uni 	$L__BB0_52;
$L__BB0_41:
	mov.b16 	%rs17, 1;
	st.global.u8 	[%rd12], %rs17;
	bra.uni 	$L__BB0_53;
$L__BB0_42:
	setp.eq.s16 	%p20, %rs13, 103;
	@%p20 bra 	$L__BB0_49;
	setp.eq.s16 	%p21, %rs13, 116;
	@%p21 bra 	$L__BB0_51;
	setp.eq.s16 	%p22, %rs13, 117;
	@%p22 bra 	$L__BB0_45;
	bra.uni 	$L__BB0_52;
$L__BB0_45:
	mov.b16 	%rs14, 3;
	st.global.u8 	[%rd12], %rs14;
	bra.uni 	$L__BB0_53;
$L__BB0_46:
	mov.b16 	%rs23, 0;
	st.global.u8 	[%rd12], %rs23;
	bra.uni 	$L__BB0_53;
$L__BB0_47:
	mov.b16 	%rs18, 0;
	st.global.u8 	[%rd12], %rs18;
	bra.uni 	$L__BB0_53;
$L__BB0_48:
	mov.b16 	%rs21, 2;
	st.global.u8 	[%rd12], %rs21;
	bra.uni 	$L__BB0_53;
$L__BB0_49:
	mov.b16 	%rs16, 2;
	st.global.u8 	[%rd12], %rs16;
	bra.uni 	$L__BB0_53;
$L__BB0_50:
	mov.b16 	%rs20, 3;
	st.global.u8 	[%rd12], %rs20;
	bra.uni 	$L__BB0_53;
$L__BB0_51:
	mov.b16 	%rs15, 3;
	st.global.u8 	[%rd12], %rs15;
	bra.uni 	$L__BB0_53;
$L__BB0_52:
	mov.b16 	%rs24, 4;
	st.global.u8 	[%rd12], %rs24;
$L__BB0_53:
	ld.global.u8 	%rs25, [%rd12+16384];
	setp.gt.s16 	%p31, %rs25, 96;
	@%p31 bra 	$L__BB0_62;
	setp.gt.s16 	%p38, %rs25, 70;
	@%p38 bra 	$L__BB0_58;
	setp.eq.s16 	%p42, %rs25, 65;
	@%p42 bra 	$L__BB0_75;
	setp.eq.s16 	%p43, %rs25, 67;
	@%p43 bra 	$L__BB0_57;
	bra.uni 	$L__BB0_76;
$L__BB0_57:
	mov.b16 	%rs34, 1;
	st.global.u8 	[%rd12+16384], %rs34;
	bra.uni 	$L__BB0_77;
$L__BB0_58:
	setp.eq.s16 	%p39, %rs25, 71;
	@%p39 bra 	$L__BB0_74;
	setp.eq.s16 	%p40, %rs25, 84;
	@%p40 bra 	$L__BB0_73;
	setp.eq.s16 	%p41, %rs25, 85;
	@%p41 bra 	$L__BB0_61;
	bra.uni 	$L__BB0_76;
$L__BB0_61:
	mov.b16 	%rs31, 3;
	st.global.u8 	[%rd12+16384], %rs31;
	bra.uni 	$L__BB0_77;
$L__BB0_62:
	setp.gt.s16 	%p32, %rs25, 102;
	@%p32 bra 	$L__BB0_66;
	setp.eq.s16 	%p36, %rs25, 97;
	@%p36 bra 	$L__BB0_72;
	setp.eq.s16 	%p37, %rs25, 99;
	@%p37 bra 	$L__BB0_65;
	bra.uni 	$L__BB0_76;
$L__BB0_65:
	mov.b16 	%rs29, 1;
	st.global.u8 	[%rd12+16384], %rs29;
	bra.uni 	$L__BB0_77;
$L__BB0_66:
	setp.eq.s16 	%p33, %rs25, 103;
	@%p33 bra 	$L__BB0_71;
	setp.eq.s16 	%p34, %rs25, 116;
	@%p34 bra 	$L__BB0_70;
	setp.ne.s16 	%p35, %rs25, 117;
	@%p35 bra 	$L__BB0_76;
	mov.b16 	%rs26, 3;
	st.global.u8 	[%rd12+16384], %rs26;
	bra.uni 	$L__BB0_77;
$L__BB0_70:
	mov.b16 	%rs27, 3;
	st.global.u8 	[%rd12+16384], %rs27;
	bra.uni 	$L__BB0_77;
$L__BB0_71:
	mov.b16 	%rs28, 2;
	st.global.u8 	[%rd12+16384], %rs28;
	bra.uni 	$L__BB0_77;
$L__BB0_72:
	mov.b16 	%rs30, 0;
	st.global.u8 	[%rd12+16384], %rs30;
	bra.uni 	$L__BB0_77;
$L__BB0_73:
	mov.b16 	%rs32, 3;
	st.global.u8 	[%rd12+16384], %rs32;
	bra.uni 	$L__BB0_77;
$L__BB0_74:
	mov.b16 	%rs33, 2;
	st.global.u8 	[%rd12+16384], %rs33;
	bra.uni 	$L__BB0_77;
$L__BB0_75:
	mov.b16 	%rs35, 0;
	st.global.u8 	[%rd12+16384], %rs35;
	bra.uni 	$L__BB0_77;
$L__BB0_76:
	mov.b16 	%rs36, 4;
	st.global.u8 	[%rd12+16384], %rs36;
$L__BB0_77:
	ld.global.u8 	%rs37, [%rd12+32768];
	setp.gt.s16 	%p44, %rs37, 96;
	@%p44 bra 	$L__BB0_86;
	setp.gt.s16 	%p51, %rs37, 70;
	@%p51 bra 	$L__BB0_82;
	setp.eq.s16 	%p55, %rs37, 65;
	@%p55 bra 	$L__BB0_99;
	setp.eq.s16 	%p56, %rs37, 67;
	@%p56 bra 	$L__BB0_81;
	bra.uni 	$L__BB0_100;
$L__BB0_81:
	mov.b16 	%rs46, 1;
	st.global.u8 	[%rd12+32768], %rs46;
	bra.uni 	$L__BB0_101;
$L__BB0_82:
	setp.eq.s16 	%p52, %rs37, 71;
	@%p52 bra 	$L__BB0_98;
	setp.eq.s16 	%p53, %rs37, 84;
	@%p53 bra 	$L__BB0_97;
	setp.eq.s16 	%p54, %rs37, 85;
	@%p54 bra 	$L__BB0_85;
	bra.uni 	$L__BB0_100;
$L__BB0_85:
	mov.b16 	%rs43, 3;
	st.global.u8 	[%rd12+32768], %rs43;
	bra.uni 	$L__BB0_101;
$L__BB0_86:
	setp.gt.s16 	%p45, %rs37, 102;
	@%p45 bra 	$L__BB0_90;
	setp.eq.s16 	%p49, %rs37, 97;
	@%p49 bra 	$L__BB0_96;
	setp.eq.s16 	%p50, %rs37, 99;
	@%p50 bra 	$L__BB0_89;
	bra.uni 	$L__BB0_100;
$L__BB0_89:
	mov.b16 	%rs41, 1;
	st.global.u8 	[%rd12+32768], %rs41;
	bra.uni 	$L__BB0_101;
$L__BB0_90:
	setp.eq.s16 	%p46, %rs37, 103;
	@%p46 bra 	$L__BB0_95;
	setp.eq.s16 	%p47, %rs37, 116;
	@%p47 bra 	$L__BB0_94;
	setp.ne.s16 	%p48, %rs37, 117;
	@%p48 bra 	$L__BB0_100;
	mov.b16 	%rs38, 3;
	st.global.u8 	[%rd12+32768], %rs38;
	bra.uni 	$L__BB0_101;
$L__BB0_94:
	mov.b16 	%rs39, 3;
	st.global.u8 	[%rd12+32768], %rs39;
	bra.uni 	$L__BB0_101;
$L__BB0_95:
	mov.b16 	%rs40, 2;
	st.global.u8 	[%rd12+32768], %rs40;
	bra.uni 	$L__BB0_101;
$L__BB0_96:
	mov.b16 	%rs42, 0;
	st.global.u8 	[%rd12+32768], %rs42;
	bra.uni 	$L__BB0_101;
$L__BB0_97:
	mov.b16 	%rs44, 3;
	st.global.u8 	[%rd12+32768], %rs44;
	bra.uni 	$L__BB0_101;
$L__BB0_98:
	mov.b16 	%rs45, 2;
	st.global.u8 	[%rd12+32768], %rs45;
	bra.uni 	$L__BB0_101;
$L__BB0_99:
	mov.b16 	%rs47, 0;
	st.global.u8 	[%rd12+32768], %rs47;
	bra.uni 	$L__BB0_101;
$L__BB0_100:
	mov.b16 	%rs48, 4;
	st.global.u8 	[%rd12+32768], %rs48;
$L__BB0_101:
	ld.global.u8 	%rs49, [%rd12+49152];
	setp.gt.s16 	%p57, %rs49, 96;
	@%p57 bra 	$L__BB0_110;
	setp.gt.s16 	%p64, %rs49, 70;
	@%p64 bra 	$L__BB0_106;
	setp.eq.s16 	%p68, %rs49, 65;
	@%p68 bra 	$L__BB0_123;
	setp.eq.s16 	%p69, %rs49, 67;
	@%p69 bra 	$L__BB0_105;
	bra.uni 	$L__BB0_124;
$L__BB0_105:
	mov.b16 	%rs58, 1;
	st.global.u8 	[%rd12+49152], %rs58;
	bra.uni 	$L__BB0_125;
$L__BB0_106:
	setp.eq.s16 	%p65, %rs49, 71;
	@%p65 bra 	$L__BB0_122;
	setp.eq.s16 	%p66, %rs49, 84;
	@%p66 bra 	$L__BB0_121;
	setp.eq.s16 	%p67, %rs49, 85;
	@%p67 bra 	$L__BB0_109;
	bra.uni 	$L__BB0_124;
$L__BB0_109:
	mov.b16 	%rs55, 3;
	st.global.u8 	[%rd12+49152], %rs55;
	bra.uni 	$L__BB0_125;
$L__BB0_110:
	setp.gt.s16 	%p58, %rs49, 102;
	@%p58 bra 	$L__BB0_114;
	setp.eq.s16 	%p62, %rs49, 97;
	@%p62 bra 	$L__BB0_120;
	setp.eq.s16 	%p63, %rs49, 99;
	@%p63 bra 	$L__BB0_113;
	bra.uni 	$L__BB0_124;
$L__BB0_113:
	mov.b16 	%rs53, 1;
	st.global.u8 	[%rd12+49152], %rs53;
	bra.uni 	$L__BB0_125;
$L__BB0_114:
	setp.eq.s16 	%p59, %rs49, 103;
	@%p59 bra 	$L__BB0_119;
	setp.eq.s16 	%p60, %rs49, 116;
	@%p60 bra 	$L__BB0_118;
	setp.ne.s16 	%p61, %rs49, 117;
	@%p61 bra 	$L__BB0_124;
	mov.b16 	%rs50, 3;
	st.global.u8 	[%rd12+49152], %rs50;
	bra.uni 	$L__BB0_125;
$L__BB0_118:
	mov.b16 	%rs51, 3;
	st.global.u8 	[%rd12+49152], %rs51;
	bra.uni 	$L__BB0_125;
$L__BB0_119:
	mov.b16 	%rs52, 2;
	st.global.u8 	[%rd12+49152], %rs52;
	bra.uni 	$L__BB0_125;
$L__BB0_120:
	mov.b16 	%rs54, 0;
	st.global.u8 	[%rd12+49152], %rs54;
	bra.uni 	$L__BB0_125;
$L__BB0_121:
	mov.b16 	%rs56, 3;
	st.global.u8 	[%rd12+49152], %rs56;
	bra.uni 	$L__BB0_125;
$L__BB0_122:
	mov.b16 	%rs57, 2;
	st.global.u8 	[%rd12+49152], %rs57;
	bra.uni 	$L__BB0_125;
$L__BB0_123:
	mov.b16 	%rs59, 0;
	st.global.u8 	[%rd12+49152], %rs59;
	bra.uni 	$L__BB0_125;
$L__BB0_124:
	mov.b16 	%rs60, 4;
	st.global.u8 	[%rd12+49152], %rs60;
$L__BB0_125:
	add.s64 	%rd22, %rd22, 65536;
	setp.lt.s64 	%p70, %rd22, %rd14;
	@%p70 bra 	$L__BB0_29;
$L__BB0_126:
	ret;

}
	// .globl	_Z19kernel_compressDataPKiPKlPKcPjPii
.visible .entry _Z19kernel_compressDataPKiPKlPKcPjPii(
	.param .u64 .ptr .align 1 _Z19kernel_compressDataPKiPKlPKcPjPii_param_0,
	.param .u64 .ptr .align 1 _Z19kernel_compressDataPKiPKlPKcPjPii_param_1,
	.param .u64 .ptr .align 1 _Z19kernel_compressDataPKiPKlPKcPjPii_param_2,
	.param .u64 .ptr .align 1 _Z19kernel_compressDataPKiPKlPKcPjPii_param_3,
	.param .u64 .ptr .align 1 _Z19kernel_compressDataPKiPKlPKcPjPii_param_4,
	.param .u32 _Z19kernel_compressDataPKiPKlPKcPjPii_param_5
)
{
	.reg .pred 	%p<17>;
	.reg .b16 	%rs<6>;
	.reg .b32 	%r<106>;
	.reg .b64 	%rd<85>;

	ld.param.u64 	%rd36, [_Z19kernel_compressDataPKiPKlPKcPjPii_param_0];
	ld.param.u64 	%rd37, [_Z19kernel_compressDataPKiPKlPKcPjPii_param_1];
	ld.param.u64 	%rd39, [_Z19kernel_compressDataPKiPKlPKcPjPii_param_2];
	ld.param.u64 	%rd40, [_Z19kernel_compressDataPKiPKlPKcPjPii_param_3];
	ld.param.u64 	%rd38, [_Z19kernel_compressDataPKiPKlPKcPjPii_param_4];
	ld.param.u32 	%r45, [_Z19kernel_compressDataPKiPKlPKcPjPii_param_5];
	cvta.to.global.u64 	%rd1, %rd39;
	cvta.to.global.u64 	%rd2, %rd40;
	mov.u32 	%r46, %ctaid.x;
	mov.u32 	%r47, %ntid.x;
	mov.u32 	%r48, %tid.x;
	mad.lo.s32 	%r1, %r46, %r47, %r48;
	setp.ge.s32 	%p1, %r1, %r45;
	@%p1 bra 	$L__BB1_29;
	cvta.to.global.u64 	%rd41, %rd37;
	cvta.to.global.u64 	%rd42, %rd36;
	mul.wide.s32 	%rd43, %r1, 8;
	add.s64 	%rd44, %rd41, %rd43;
	ld.global.u64 	%rd78, [%rd44];
	shr.s64 	%rd45, %rd78, 63;
	shr.u64 	%rd46, %rd45, 60;
	add.s64 	%rd47, %rd78, %rd46;
	shr.s64 	%rd76, %rd47, 4;
	mul.wide.s32 	%rd48, %r1, 4;
	add.s64 	%rd49, %rd42, %rd48;
	ld.global.s32 	%rd5, [%rd49];
	setp.lt.s64 	%p2, %rd5, 1;
	mov.b32 	%r79, 0;
	mov.u32 	%r92, %r79;
	@%p2 bra 	$L__BB1_28;
	add.s64 	%rd51, %rd78, 1;
	add.s64 	%rd52, %rd78, %rd5;
	max.s64 	%rd53, %rd52, %rd51;
	sub.s64 	%rd6, %rd53, %rd78;
	and.b64  	%rd80, %rd6, 3;
	sub.s64 	%rd54, %rd78, %rd53;
	setp.gt.u64 	%p3, %rd54, -4;
	mov.b32 	%r92, 0;
	mov.u32 	%r79, %r92;
	mov.u32 	%r90, %r92;
	@%p3 bra 	$L__BB1_21;
	and.b64  	%rd70, %rd6, -4;
	add.s64 	%rd9, %rd1, 3;
	mov.b32 	%r92, 0;
$L__BB1_4:
	add.s64 	%rd13, %rd9, %rd78;
	ld.global.u8 	%rs1, [%rd13+-3];
	setp.gt.u16 	%p4, %rs1, 3;
	@%p4 bra 	$L__BB1_7;
	shl.b32 	%r53, %r90, 1;
	sub.s32 	%r54, 30, %r53;
	cvt.u32.u16 	%r55, %rs1;
	shl.b32 	%r56, %r55, %r54;
	add.s32 	%r92, %r56, %r92;
	add.s32 	%r90, %r90, 1;
	setp.ne.s32 	%p5, %r90, 16;
	@%p5 bra 	$L__BB1_8;
	shl.b64 	%rd55, %rd76, 2;
	add.s64 	%rd56, %rd2, %rd55;
	st.global.u32 	[%rd56], %r92;
	add.s64 	%rd76, %rd76, 1;
	mov.b32 	%r90, 0;
	mov.u32 	%r92, %r90;
	bra.uni 	$L__BB1_8;
$L__BB1_7:
	add.s32 	%r79, %r79, 1;
$L__BB1_8:
	ld.global.u8 	%rs2, [%rd13+-2];
	setp.lt.u16 	%p6, %rs2, 4;
	@%p6 bra 	$L__BB1_10;
	add.s32 	%r79, %r79, 1;
	bra.uni 	$L__BB1_12;
$L__BB1_10:
	shl.b32 	%r58, %r90, 1;
	sub.s32 	%r59, 30, %r58;
	cvt.u32.u16 	%r60, %rs2;
	shl.b32 	%r61, %r60, %r59;
	add.s32 	%r92, %r61, %r92;
	add.s32 	%r90, %r90, 1;
	setp.ne.s32 	%p7, %r90, 16;
	@%p7 bra 	$L__BB1_12;
	shl.b64 	%rd57, %rd76, 2;
	add.s64 	%rd58, %rd2, %rd57;
	st.global.u32 	[%rd58], %r92;
	add.s64 	%rd76, %rd76, 1;
	mov.b32 	%r90, 0;
	mov.u32 	%r92, %r90;
$L__BB1_12:
	ld.global.u8 	%rs3, [%rd13+-1];
	setp.lt.u16 	%p8, %rs3, 4;
	@%p8 bra 	$L__BB1_14;
	add.s32 	%r79, %r79, 1;
	bra.uni 	$L__BB1_16;
$L__BB1_14:
	shl.b32 	%r63, %r90, 1;
	sub.s32 	%r64, 30, %r63;
	cvt.u32.u16 	%r65, %rs3;
	shl.b32 	%r66, %r65, %r64;
	add.s32 	%r92, %r66, %r92;
	add.s32 	%r90, %r90, 1;
	setp.ne.s32 	%p9, %r90, 16;
	@%p9 bra 	$L__BB1_16;
	shl.b64 	%rd59, %rd76, 2;
	add.s64 	%rd60, %rd2, %rd59;
	st.global.u32 	[%rd60], %r92;
	add.s64 	%rd76, %rd76, 1;
	mov.b32 	%r90, 0;
	mov.u32 	%r92, %r90;
$L__BB1_16:
	ld.global.u8 	%rs4, [%rd13];
	setp.lt.u16 	%p10, %rs4, 4;
	@%p10 bra 	$L__BB1_18;
	add.s32 	%r79, %r79, 1;
	bra.uni 	$L__BB1_20;
$L__BB1_18:
	shl.b32 	%r68, %r90, 1;
	sub.s32 	%r69, 30, %r68;
	cvt.u32.u16 	%r70, %rs4;
	shl.b32 	%r71, %r70, %r69;
	add.s32 	%r92, %r71, %r92;
	add.s32 	%r90, %r90, 1;
	setp.ne.s32 	%p11, %r90, 16;
	@%p11 bra 	$L__BB1_20;
	shl.b64 	%rd61, %rd76, 2;
	add.s64 	%rd62, %rd2, %rd61;
	st.global.u32 	[%rd62], %r92;
	add.s64 	%rd76, %rd76, 1;
	mov.b32 	%r90, 0;
	mov.u32 	%r92, %r90;
$L__BB1_20:
	add.s64 	%rd78, %rd78, 4;
	add.s64 	%rd70, %rd70, -4;
	setp.ne.s64 	%p12, %rd70, 0;
	@%p12 bra 	$L__BB1_4;
$L__BB1_21:
	setp.eq.s64 	%p13, %rd80, 0;
	@%p13 bra 	$L__BB1_28;
	add.s64 	%rd81, %rd1, %rd78;
$L__BB1_23:
	.pragma "nounroll";
	ld.global.u8 	%rs5, [%rd81];
	setp.lt.u16 	%p14, %rs5, 4;
	@%p14 bra 	$L__BB1_25;
	add.s32 	%r79, %r79, 1;
	bra.uni 	$L__BB1_27;
$L__BB1_25:
	shl.b32 	%r73, %r90, 1;
	sub.s32 	%r74, 30, %r73;
	cvt.u32.u16 	%r75, %rs5;
	shl.b32 	%r76, %r75, %r74;
	add.s32 	%r92, %r76, %r92;
	add.s32 	%r90, %r90, 1;
	setp.ne.s32 	%p15, %r90, 16;
	@%p15 bra 	$L__BB1_27;
	shl.b64 	%rd63, %rd76, 2;
	add.s64 	%rd64, %rd2, %rd63;
	st.global.u32 	[%rd64], %r92;
	add.s64 	%rd76, %rd76, 1;
	mov.b32 	%r90, 0;
	mov.u32 	%r92, %r90;
$L__BB1_27:
	add.s64 	%rd81, %rd81, 1;
	add.s64 	%rd80, %rd80, -1;
	setp.ne.s64 	%p16, %rd80, 0;
	@%p16 bra 	$L__BB1_23;
$L__BB1_28:
	shl.b64 	%rd65, %rd76, 2;
	add.s64 	%rd66, %rd2, %rd65;
	st.global.u32 	[%rd66], %r92;
	cvta.to.global.u64 	%rd67, %rd38;
	add.s64 	%rd69, %rd67, %rd48;
	st.global.u32 	[%rd69], %r79;
$L__BB1_29:
	ret;

}
	// .globl	_Z19kernel_createIndex4PKcPKiPKlPtS5_PlPii
.visible .entry _Z19kernel_createIndex4PKcPKiPKlPtS5_PlPii(
	.param .u64 .ptr .align 1 _Z19kernel_createIndex4PKcPKiPKlPtS5_PlPii_param_0,
	.param .u64 .ptr .align 1 _Z19kernel_createIndex4PKcPKiPKlPtS5_PlPii_param_1,
	.param .u64 .ptr .align 1 _Z19kernel_createIndex4PKcPKiPKlPtS5_PlPii_param_2,
	.param .u64 .ptr .align 1 _Z19kernel_createIndex4PKcPKiPKlPtS5_PlPii_param_3,
	.param .u64 .ptr .align 1 _Z19kernel_createIndex4PKcPKiPKlPtS5_PlPii_param_4,
	.param .u64 .ptr .align 1 _Z19kernel_createIndex4PKcPKiPKlPtS5_PlPii_param_5,
	.param .u64 .ptr .align 1 _Z19kernel_createIndex4PKcPKiPKlPtS5_PlPii_param_6,
	.param .u32 _Z19kernel_createIndex4PKcPKiPKlPtS5_PlPii_param_7
)
{
	.reg .pred 	%p<37>;
	.reg .b16 	%rs<108>;
	.reg .b32 	%r<195>;
	.reg .b64 	%rd<35>;

	ld.param.u64 	%rd14, [_Z19kernel_createIndex4PKcPKiPKlPtS5_PlPii_param_0];
	ld.param.u64 	%rd10, [_Z19kernel_createIndex4PKcPKiPKlPtS5_PlPii_param_1];
	ld.param.u64 	%rd11, [_Z19kernel_createIndex4PKcPKiPKlPtS5_PlPii_param_2];
	ld.param.u64 	%rd15, [_Z19kernel_createIndex4PKcPKiPKlPtS5_PlPii_param_3];
	ld.param.u64 	%rd12, [_Z19kernel_createIndex4PKcPKiPKlPtS5_PlPii_param_5];
	ld.param.u64 	%rd13, [_Z19kernel_createIndex4PKcPKiPKlPtS5_PlPii_param_6];
	ld.param.u32 	%r96, [_Z19kernel_createIndex4PKcPKiPKlPtS5_PlPii_param_7];
	cvta.to.global.u64 	%rd1, %rd15;
	cvta.to.global.u64 	%rd2, %rd14;
	mov.u32 	%r97, %ctaid.x;
	mov.u32 	%r98, %ntid.x;
	mov.u32 	%r99, %tid.x;
	mad.lo.s32 	%r1, %r97, %r98, %r99;
	setp.ge.s32 	%p1, %r1, %r96;
	@%p1 bra 	$L__BB2_55;
	cvta.to.global.u64 	%rd17, %rd11;
	cvta.to.global.u64 	%rd18, %rd10;
	mul.wide.s32 	%rd19, %r1, 8;
	add.s64 	%rd20, %rd17, %rd19;
	ld.global.u32 	%r169, [%rd20];
	mul.wide.s32 	%rd21, %r1, 4;
	add.s64 	%rd22, %rd18, %rd21;
	ld.global.u32 	%r3, [%rd22];
	setp.lt.s32 	%p2, %r3, 1;
	mov.b64 	%rd34, 0;
	mov.b32 	%r160, 0;
	mov.u32 	%r161, %r160;
	mov.u32 	%r162, %r160;
	mov.u32 	%r163, %r160;
	@%p2 bra 	$L__BB2_54;
	add.s32 	%r103, %r169, 1;
	add.s32 	%r104, %r3, %r169;
	max.s32 	%r105, %r104, %r103;
	sub.s32 	%r4, %r105, %r169;
	and.b32  	%r5, %r4, 3;
	sub.s32 	%r106, %r169, %r105;
	setp.gt.u32 	%p3, %r106, -4;
	mov.b32 	%r186, 0;
	mov.b16 	%rs102, 4;
	mov.u16 	%rs103, %rs102;
	mov.u16 	%rs104, %rs102;
	mov.u32 	%r163, %r186;
	mov.u32 	%r162, %r186;
	mov.u32 	%r161, %r186;
	mov.u32 	%r160, %r186;
	@%p3 bra 	$L__BB2_41;
	and.b32  	%r108, %r4, -4;
	neg.s32 	%r141, %r108;
	add.s64 	%rd3, %rd1, 4;
	mov.b32 	%r186, 0;
	mov.b16 	%rs102, 4;
$L__BB2_4:
	cvt.s64.s32 	%rd23, %r169;
	add.s64 	%rd24, %rd2, %rd23;
	add.s64 	%rd4, %rd24, 1;
	mul.wide.s32 	%rd5, %r169, 2;
	ld.global.u8 	%rs17, [%rd24];
	setp.gt.s16 	%p4, %rs17, 1;
	@%p4 bra 	$L__BB2_8;
	setp.eq.s16 	%p7, %rs17, 0;
	@%p7 bra 	$L__BB2_11;
	setp.eq.s16 	%p8, %rs17, 1;
	@%p8 bra 	$L__BB2_7;
	bra.uni 	$L__BB2_13;
$L__BB2_7:
	add.s32 	%r161, %r161, 1;
	bra.uni 	$L__BB2_13;
$L__BB2_8:
	setp.eq.s16 	%p5, %rs17, 2;
	@%p5 bra 	$L__BB2_12;
	setp.eq.s16 	%p6, %rs17, 3;
	@%p6 bra 	$L__BB2_10;
	bra.uni 	$L__BB2_13;
$L__BB2_10:
	add.s32 	%r163, %r163, 1;
	bra.uni 	$L__BB2_13;
$L__BB2_11:
	add.s32 	%r160, %r160, 1;
	bra.uni 	$L__BB2_13;
$L__BB2_12:
	add.s32 	%r162, %r162, 1;
$L__BB2_13:
	add.s64 	%rd6, %rd3, %rd5;
	shl.b16 	%rs19, %rs104, 6;
	cvt.s16.s8 	%rs20, %rs104;
	max.s16 	%rs21, %rs20, 3;
	cvt.u32.u16 	%r109, %rs21;
	cvt.s16.s8 	%rs22, %rs103;
	shl.b16 	%rs23, %rs103, 4;
	and.b16  	%rs24, %rs23, 48;
	or.b16  	%rs25, %rs19, %rs24;
	max.s16 	%rs26, %rs22, 3;
	cvt.u32.u16 	%r22, %rs26;
	add.s32 	%r110, %r109, %r22;
	cvt.s16.s8 	%rs27, %rs102;
	max.s16 	%rs28, %rs27, 3;
	cvt.u32.u16 	%r23, %rs28;
	add.s32 	%r111, %r110, %r23;
	shl.b16 	%rs29, %rs102, 2;
	and.b16  	%rs30, %rs29, 12;
	or.b16  	%rs31, %rs25, %rs30;
	cvt.s16.s8 	%rs32, %rs17;
	and.b16  	%rs33, %rs17, 3;
	or.b16  	%rs34, %rs31, %rs33;
	and.b16  	%rs35, %rs34, 255;
	max.s16 	%rs36, %rs32, 3;
	cvt.u32.u16 	%r24, %rs36;
	add.s32 	%r112, %r111, -12;
	neg.s32 	%r113, %r24;
	setp.eq.s32 	%p9, %r112, %r113;
	selp.b16 	%rs37, %rs35, -1, %p9;
	st.global.u16 	[%rd6+-4], %rs37;
	selp.u32 	%r114, 1, 0, %p9;
	add.s32 	%r25, %r186, %r114;
	ld.global.u8 	%rs104, [%rd4];
	setp.gt.s16 	%p10, %rs104, 1;
	@%p10 bra 	$L__BB2_17;
	setp.eq.s16 	%p13, %rs104, 0;
	@%p13 bra 	$L__BB2_21;
	setp.eq.s16 	%p14, %rs104, 1;
	@%p14 bra 	$L__BB2_16;
	bra.uni 	$L__BB2_22;
$L__BB2_16:
	add.s32 	%r161, %r161, 1;
	bra.uni 	$L__BB2_22;
$L__BB2_17:
	setp.eq.s16 	%p11, %rs104, 2;
	@%p11 bra 	$L__BB2_20;
	setp.ne.s16 	%p12, %rs104, 3;
	@%p12 bra 	$L__BB2_22;
	add.s32 	%r163, %r163, 1;
	bra.uni 	$L__BB2_22;
$L__BB2_20:
	add.s32 	%r162, %r162, 1;
	bra.uni 	$L__BB2_22;
$L__BB2_21:
	add.s32 	%r160, %r160, 1;
$L__BB2_22:
	shl.b16 	%rs39, %rs103, 6;
	shl.b16 	%rs40, %rs102, 4;
	and.b16  	%rs41, %rs40, 48;
	or.b16  	%rs42, %rs39, %rs41;
	add.s32 	%r115, %r22, %r23;
	add.s32 	%r116, %r115, %r24;
	shl.b16 	%rs43, %rs17, 2;
	and.b16  	%rs44, %rs43, 12;
	or.b16  	%rs45, %rs42, %rs44;
	cvt.s16.s8 	%rs46, %rs104;
	and.b16  	%rs47, %rs104, 3;
	or.b16  	%rs48, %rs45, %rs47;
	and.b16  	%rs49, %rs48, 255;
	max.s16 	%rs50, %rs46, 3;
	cvt.u32.u16 	%r34, %rs50;
	add.s32 	%r117, %r116, -12;
	neg.s32 	%r118, %r34;
	setp.eq.s32 	%p15, %r117, %r118;
	selp.b16 	%rs51, %rs49, -1, %p15;
	st.global.u16 	[%rd6+-2], %rs51;
	selp.u32 	%r119, 1, 0, %p15;
	add.s32 	%r35, %r25, %r119;
	ld.global.u8 	%rs103, [%rd4+1];
	setp.gt.s16 	%p16, %rs103, 1;
	@%p16 bra 	$L__BB2_26;
	setp.eq.s16 	%p19, %rs103, 0;
	@%p19 bra 	$L__BB2_30;
	setp.eq.s16 	%p20, %rs103, 1;
	@%p20 bra 	$L__BB2_25;
	bra.uni 	$L__BB2_31;
$L__BB2_25:
	add.s32 	%r161, %r161, 1;
	bra.uni 	$L__BB2_31;
$L__BB2_26:
	setp.eq.s16 	%p17, %rs103, 2;
	@%p17 bra 	$L__BB2_29;
	setp.ne.s16 	%p18, %rs103, 3;
	@%p18 bra 	$L__BB2_31;
	add.s32 	%r163, %r163, 1;
	bra.uni 	$L__BB2_31;
$L__BB2_29:
	add.s32 	%r162, %r162, 1;
	bra.uni 	$L__BB2_31;
$L__BB2_30:
	add.s32 	%r160, %r160, 1;
$L__BB2_31:
	shl.b16 	%rs53, %rs102, 6;
	shl.b16 	%rs54, %rs17, 4;
	and.b16  	%rs55, %rs54, 48;
	or.b16  	%rs56, %rs53, %rs55;
	add.s32 	%r120, %r23, %r24;
	add.s32 	%r121, %r120, %r34;
	shl.b16 	%rs57, %rs104, 2;
	and.b16  	%rs58, %rs57, 12;
	or.b16  	%rs59, %rs56, %rs58;
	cvt.s16.s8 	%rs60, %rs103;
	and.b16  	%rs61, %rs103, 3;
	or.b16  	%rs62, %rs59, %rs61;
	and.b16  	%rs63, %rs62, 255;
	max.s16 	%rs64, %rs60, 3;
	cvt.u32.u16 	%r44, %rs64;
	add.s32 	%r122, %r121, -12;
	neg.s32 	%r123, %r44;
	setp.eq.s32 	%p21, %r122, %r123;
	selp.b16 	%rs65, %rs63, -1, %p21;
	st.global.u16 	[%rd6], %rs65;
	selp.u32 	%r124, 1, 0, %p21;
	add.s32 	%r45, %r35, %r124;
	ld.global.u8 	%rs102, [%rd4+2];
	setp.gt.s16 	%p22, %rs102, 1;
	@%p22 bra 	$L__BB2_35;
	setp.eq.s16 	%p25, %rs102, 0;
	@%p25 bra 	$L__BB2_39;
	setp.eq.s16 	%p26, %rs102, 1;
	@%p26 bra 	$L__BB2_34;
	bra.uni 	$L__BB2_40;
$L__BB2_34:
	add.s32 	%r161, %r161, 1;
	bra.uni 	$L__BB2_40;
$L__BB2_35:
	setp.eq.s16 	%p23, %rs102, 2;
	@%p23 bra 	$L__BB2_38;
	setp.ne.s16 	%p24, %rs102, 3;
	@%p24 bra 	$L__BB2_40;
	add.s32 	%r163, %r163, 1;
	bra.uni 	$L__BB2_40;
$L__BB2_38:
	add.s32 	%r162, %r162, 1;
	bra.uni 	$L__BB2_40;
$L__BB2_39:
	add.s32 	%r160, %r160, 1;
$L__BB2_40:
	shl.b16 	%rs66, %rs17, 6;
	shl.b16 	%rs67, %rs104, 4;
	and.b16  	%rs68, %rs67, 48;
	or.b16  	%rs69, %rs66, %rs68;
	add.s32 	%r125, %r24, %r34;
	add.s32 	%r126, %r125, %r44;
	shl.b16 	%rs70, %rs103, 2;
	and.b16  	%rs71, %rs70, 12;
	or.b16  	%rs72, %rs69, %rs71;
	cvt.s16.s8 	%rs73, %rs102;
	and.b16  	%rs74, %rs102, 3;
	or.b16  	%rs75, %rs72, %rs74;
	and.b16  	%rs76, %rs75, 255;
	max.s16 	%rs77, %rs73, 3;
	cvt.u32.u16 	%r127, %rs77;
	add.s32 	%r128, %r126, -12;
	neg.s32 	%r129, %r127;
	setp.eq.s32 	%p27, %r128, %r129;
	selp.b16 	%rs78, %rs76, -1, %p27;
	st.global.u16 	[%rd6+2], %rs78;
	selp.u32 	%r130, 1, 0, %p27;
	add.s32 	%r186, %r45, %r130;
	add.s32 	%r169, %r169, 4;
	add.s32 	%r141, %r141, 4;
	setp.ne.s32 	%p28, %r141, 0;
	@%p28 bra 	$L__BB2_4;
$L__BB2_41:
	setp.eq.s32 	%p29, %r5, 0;
	@%p29 bra 	$L__BB2_53;
	neg.s32 	%r175, %r5;
$L__BB2_43:
	.pragma "nounroll";
	mov.u16 	%rs13, %rs104;
	mov.u16 	%rs104, %rs103;
	mov.u16 	%rs103, %rs102;
	cvt.s64.s32 	%rd25, %r169;
	mul.wide.s32 	%rd7, %r169, 2;
	add.s64 	%rd26, %rd2, %rd25;
	ld.global.u8 	%rs102, [%rd26];
	setp.gt.s16 	%p30, %rs102, 1;
	@%p30 bra 	$L__BB2_47;
	setp.eq.s16 	%p33, %rs102, 0;
	@%p33 bra 	$L__BB2_51;
	setp.eq.s16 	%p34, %rs102, 1;
	@%p34 bra 	$L__BB2_46;
	bra.uni 	$L__BB2_52;
$L__BB2_46:
	add.s32 	%r161, %r161, 1;
	bra.uni 	$L__BB2_52;
$L__BB2_47:
	setp.eq.s16 	%p31, %rs102, 2;
	@%p31 bra 	$L__BB2_50;
	setp.ne.s16 	%p32, %rs102, 3;
	@%p32 bra 	$L__BB2_52;
	add.s32 	%r163, %r163, 1;
	bra.uni 	$L__BB2_52;
$L__BB2_50:
	add.s32 	%r162, %r162, 1;
	bra.uni 	$L__BB2_52;
$L__BB2_51:
	add.s32 	%r160, %r160, 1;
$L__BB2_52:
	shl.b16 	%rs80, %rs13, 6;
	cvt.s16.s8 	%rs81, %rs13;
	max.s16 	%rs82, %rs81, 3;
	cvt.u32.u16 	%r131, %rs82;
	cvt.s16.s8 	%rs83, %rs104;
	shl.b16 	%rs84, %rs104, 4;
	and.b16  	%rs85, %rs84, 48;
	or.b16  	%rs86, %rs80, %rs85;
	max.s16 	%rs87, %rs83, 3;
	cvt.u32.u16 	%r132, %rs87;
	add.s32 	%r133, %r131, %r132;
	cvt.s16.s8 	%rs88, %rs103;
	max.s16 	%rs89, %rs88, 3;
	cvt.u32.u16 	%r134, %rs89;
	add.s32 	%r135, %r133, %r134;
	shl.b16 	%rs90, %rs103, 2;
	and.b16  	%rs91, %rs90, 12;
	or.b16  	%rs92, %rs86, %rs91;
	cvt.s16.s8 	%rs93, %rs102;
	and.b16  	%rs94, %rs102, 3;
	or.b16  	%rs95, %rs92, %rs94;
	and.b16  	%rs96, %rs95, 255;
	max.s16 	%rs97, %rs93, 3;
	cvt.u32.u16 	%r136, %rs97;
	add.s32 	%r137, %r135, -12;
	neg.s32 	%r138, %r136;
	setp.eq.s32 	%p35, %r137, %r138;
	selp.b16 	%rs98, %rs96, -1, %p35;
	add.s64 	%rd27, %rd1, %rd7;
	st.global.u16 	[%rd27], %rs98;
	selp.u32 	%r139, 1, 0, %p35;
	add.s32 	%r186, %r186, %r139;
	add.s32 	%r169, %r169, 1;
	add.s32 	%r175, %r175, 1;
	setp.ne.s32 	%p36, %r175, 0;
	@%p36 bra 	$L__BB2_43;
$L__BB2_53:
	cvt.u64.u32 	%rd34, %r186;
$L__BB2_54:
	cvta.to.global.u64 	%rd28, %rd12;
	mul.wide.s32 	%rd29, %r1, 8;
	add.s64 	%rd30, %rd28, %rd29;
	st.global.u64 	[%rd30], %rd34;
	shl.b32 	%r140, %r1, 2;
	cvta.to.global.u64 	%rd31, %rd13;
	mul.wide.s32 	%rd32, %r140, 4;
	add.s64 	%rd33, %rd31, %rd32;
	st.global.u32 	[%rd33], %r160;
	st.global.u32 	[%rd33+4], %r161;
	st.global.u32 	[%rd33+8], %r162;
	st.global.u32 	[%rd33+12], %r163;
$L__BB2_55:
	ret;

}
	// .globl	_Z19kernel_createIndex5PKcPKiPKlPtS5_PlPii
.visible .entry _Z19kernel_createIndex5PKcPKiPKlPtS5_PlPii(
	.param .u64 .ptr .align 1 _Z19kernel_createIndex5PKcPKiPKlPtS5_PlPii_param_0,
	.param .u64 .ptr .align 1 _Z19kernel_createIndex5PKcPKiPKlPtS5_PlPii_param_1,
	.param .u64 .ptr .align 1 _Z19kernel_createIndex5PKcPKiPKlPtS5_PlPii_param_2,
	.param .u64 .ptr .align 1 _Z19kernel_createIndex5PKcPKiPKlPtS5_PlPii_param_3,
	.param .u64 .ptr .align 1 _Z19kernel_createIndex5PKcPKiPKlPtS5_PlPii_param_4,
	.param .u64 .ptr .align 1 _Z19kernel_createIndex5PKcPKiPKlPtS5_PlPii_param_5,
	.param .u64 .ptr .align 1 _Z19kernel_createIndex5PKcPKiPKlPtS5_PlPii_param_6,
	.param .u32 _Z19kernel_createIndex5PKcPKiPKlPtS5_PlPii_param_7
)
{
	.reg .pred 	%p<25>;
	.reg .b16 	%rs<89>;
	.reg .b32 	%r<144>;
	.reg .b64 	%rd<35>;

	ld.param.u64 	%rd12, [_Z19kernel_createIndex5PKcPKiPKlPtS5_PlPii_param_0];
	ld.param.u64 	%rd8, [_Z19kernel_createIndex5PKcPKiPKlPtS5_PlPii_param_1];
	ld.param.u64 	%rd9, [_Z19kernel_createIndex5PKcPKiPKlPtS5_PlPii_param_2];
	ld.param.u64 	%rd13, [_Z19kernel_createIndex5PKcPKiPKlPtS5_PlPii_param_3];
	ld.param.u64 	%rd10, [_Z19kernel_createIndex5PKcPKiPKlPtS5_PlPii_param_5];
	ld.param.u64 	%rd11, [_Z19kernel_createIndex5PKcPKiPKlPtS5_PlPii_param_6];
	ld.param.u32 	%r66, [_Z19kernel_createIndex5PKcPKiPKlPtS5_PlPii_param_7];
	cvta.to.global.u64 	%rd1, %rd13;
	cvta.to.global.u64 	%rd2, %rd12;
	mov.u32 	%r67, %ctaid.x;
	mov.u32 	%r68, %ntid.x;
	mov.u32 	%r69, %tid.x;
	mad.lo.s32 	%r1, %r67, %r68, %r69;
	setp.ge.s32 	%p1, %r1, %r66;
	@%p1 bra 	$L__BB3_36;
	cvta.to.global.u64 	%rd15, %rd9;
	cvta.to.global.u64 	%rd16, %rd8;
	mul.wide.s32 	%rd17, %r1, 8;
	add.s64 	%rd18, %rd15, %rd17;
	ld.global.u32 	%r125, [%rd18];
	mul.wide.s32 	%rd19, %r1, 4;
	add.s64 	%rd20, %rd16, %rd19;
	ld.global.u32 	%r3, [%rd20];
	setp.lt.s32 	%p2, %r3, 1;
	mov.b64 	%rd34, 0;
	mov.b32 	%r116, 0;
	mov.u32 	%r117, %r116;
	mov.u32 	%r118, %r116;
	mov.u32 	%r119, %r116;
	@%p2 bra 	$L__BB3_35;
	add.s32 	%r73, %r3, %r125;
	add.s32 	%r74, %r125, 1;
	max.s32 	%r75, %r73, %r74;
	sub.s32 	%r4, %r75, %r125;
	setp.ge.s32 	%p3, %r74, %r73;
	mov.b32 	%r120, 0;
	mov.b16 	%rs85, 4;
	mov.u16 	%rs86, %rs85;
	mov.u16 	%rs87, %rs85;
	mov.u16 	%rs88, %rs85;
	mov.u32 	%r119, %r120;
	mov.u32 	%r118, %r120;
	mov.u32 	%r117, %r120;
	mov.u32 	%r116, %r120;
	@%p3 bra 	$L__BB3_23;
	and.b32  	%r77, %r4, -2;
	neg.s32 	%r105, %r77;
	mov.b32 	%r120, 0;
	mov.b16 	%rs85, 4;
$L__BB3_4:
	mov.u16 	%rs4, %rs88;
	mov.u16 	%rs3, %rs87;
	mov.u16 	%rs88, %rs86;
	mov.u16 	%rs87, %rs85;
	cvt.s64.s32 	%rd21, %r125;
	mul.wide.s32 	%rd3, %r125, 2;
	add.s64 	%rd22, %rd2, %rd21;
	add.s64 	%rd4, %rd22, 1;
	ld.global.u8 	%rs86, [%rd22];
	setp.gt.s16 	%p4, %rs86, 1;
	@%p4 bra 	$L__BB3_8;
	setp.eq.s16 	%p7, %rs86, 0;
	@%p7 bra 	$L__BB3_11;
	setp.eq.s16 	%p8, %rs86, 1;
	@%p8 bra 	$L__BB3_7;
	bra.uni 	$L__BB3_13;
$L__BB3_7:
	add.s32 	%r117, %r117, 1;
	bra.uni 	$L__BB3_13;
$L__BB3_8:
	setp.eq.s16 	%p5, %rs86, 2;
	@%p5 bra 	$L__BB3_12;
	setp.eq.s16 	%p6, %rs86, 3;
	@%p6 bra 	$L__BB3_10;
	bra.uni 	$L__BB3_13;
$L__BB3_10:
	add.s32 	%r119, %r119, 1;
	bra.uni 	$L__BB3_13;
$L__BB3_11:
	add.s32 	%r116, %r116, 1;
	bra.uni 	$L__BB3_13;
$L__BB3_12:
	add.s32 	%r118, %r118, 1;
$L__BB3_13:
	add.s64 	%rd23, %rd1, %rd3;
	add.s64 	%rd5, %rd23, 2;
	cvt.s16.s8 	%rs16, %rs4;
	shl.b16 	%rs17, %rs4, 8;
	and.b16  	%rs18, %rs17, 768;
	max.s16 	%rs19, %rs16, 3;
	cvt.u32.u16 	%r78, %rs19;
	cvt.s16.s8 	%rs20, %rs3;
	shl.b16 	%rs21, %rs3, 6;
	and.b16  	%rs22, %rs21, 192;
	or.b16  	%rs23, %rs18, %rs22;
	max.s16 	%rs24, %rs20, 3;
	cvt.u32.u16 	%r21, %rs24;
	add.s32 	%r79, %r78, %r21;
	cvt.s16.s8 	%rs25, %rs88;
	max.s16 	%rs26, %rs25, 3;
	cvt.u32.u16 	%r22, %rs26;
	add.s32 	%r80, %r79, %r22;
	shl.b16 	%rs27, %rs88, 4;
	and.b16  	%rs28, %rs27, 48;
	or.b16  	%rs29, %rs23, %rs28;
	cvt.s16.s8 	%rs30, %rs87;
	max.s16 	%rs31, %rs30, 3;
	cvt.u32.u16 	%r23, %rs31;
	add.s32 	%r81, %r80, %r23;
	shl.b16 	%rs32, %rs87, 2;
	and.b16  	%rs33, %rs32, 12;
	or.b16  	%rs34, %rs29, %rs33;
	cvt.s16.s8 	%rs35, %rs86;
	and.b16  	%rs36, %rs86, 3;
	or.b16  	%rs37, %rs34, %rs36;
	max.s16 	%rs38, %rs35, 3;
	cvt.u32.u16 	%r24, %rs38;
	add.s32 	%r82, %r81, -15;
	neg.s32 	%r83, %r24;
	setp.eq.s32 	%p9, %r82, %r83;
	selp.b16 	%rs39, %rs37, -1, %p9;
	st.global.u16 	[%rd23], %rs39;
	selp.u32 	%r84, 1, 0, %p9;
	add.s32 	%r25, %r120, %r84;
	ld.global.u8 	%rs85, [%rd4];
	setp.gt.s16 	%p10, %rs85, 1;
	@%p10 bra 	$L__BB3_17;
	setp.eq.s16 	%p13, %rs85, 0;
	@%p13 bra 	$L__BB3_21;
	setp.eq.s16 	%p14, %rs85, 1;
	@%p14 bra 	$L__BB3_16;
	bra.uni 	$L__BB3_22;
$L__BB3_16:
	add.s32 	%r117, %r117, 1;
	bra.uni 	$L__BB3_22;
$L__BB3_17:
	setp.eq.s16 	%p11, %rs85, 2;
	@%p11 bra 	$L__BB3_20;
	setp.ne.s16 	%p12, %rs85, 3;
	@%p12 bra 	$L__BB3_22;
	add.s32 	%r119, %r119, 1;
	bra.uni 	$L__BB3_22;
$L__BB3_20:
	add.s32 	%r118, %r118, 1;
	bra.uni 	$L__BB3_22;
$L__BB3_21:
	add.s32 	%r116, %r116, 1;
$L__BB3_22:
	shl.b16 	%rs40, %rs3, 8;
	and.b16  	%rs41, %rs40, 768;
	shl.b16 	%rs42, %rs88, 6;
	and.b16  	%rs43, %rs42, 192;
	or.b16  	%rs44, %rs41, %rs43;
	add.s32 	%r85, %r21, %r22;
	add.s32 	%r86, %r85, %r23;
	shl.b16 	%rs45, %rs87, 4;
	and.b16  	%rs46, %rs45, 48;
	or.b16  	%rs47, %rs44, %rs46;
	add.s32 	%r87, %r86, %r24;
	shl.b16 	%rs48, %rs86, 2;
	and.b16  	%rs49, %rs48, 12;
	or.b16  	%rs50, %rs47, %rs49;
	cvt.s16.s8 	%rs51, %rs85;
	and.b16  	%rs52, %rs85, 3;
	or.b16  	%rs53, %rs50, %rs52;
	max.s16 	%rs54, %rs51, 3;
	cvt.u32.u16 	%r88, %rs54;
	add.s32 	%r89, %r87, -15;
	neg.s32 	%r90, %r88;
	setp.eq.s32 	%p15, %r89, %r90;
	selp.b16 	%rs55, %rs53, -1, %p15;
	st.global.u16 	[%rd5], %rs55;
	selp.u32 	%r91, 1, 0, %p15;
	add.s32 	%r120, %r25, %r91;
	add.s32 	%r125, %r125, 2;
	add.s32 	%r105, %r105, 2;
	setp.ne.s32 	%p16, %r105, 0;
	@%p16 bra 	$L__BB3_4;
$L__BB3_23:
	and.b32  	%r92, %r4, 1;
	setp.eq.b32 	%p17, %r92, 1;
	not.pred 	%p18, %p17;
	@%p18 bra 	$L__BB3_34;
	cvt.s64.s32 	%rd24, %r125;
	add.s64 	%rd25, %rd2, %rd24;
	ld.global.u8 	%rs56, [%rd25];
	setp.gt.s16 	%p19, %rs56, 1;
	@%p19 bra 	$L__BB3_28;
	setp.eq.s16 	%p22, %rs56, 0;
	@%p22 bra 	$L__BB3_32;
	setp.eq.s16 	%p23, %rs56, 1;
	@%p23 bra 	$L__BB3_27;
	bra.uni 	$L__BB3_33;
$L__BB3_27:
	add.s32 	%r117, %r117, 1;
	bra.uni 	$L__BB3_33;
$L__BB3_28:
	setp.eq.s16 	%p20, %rs56, 2;
	@%p20 bra 	$L__BB3_31;
	setp.ne.s16 	%p21, %rs56, 3;
	@%p21 bra 	$L__BB3_33;
	add.s32 	%r119, %r119, 1;
	bra.uni 	$L__BB3_33;
$L__BB3_31:
	add.s32 	%r118, %r118, 1;
	bra.uni 	$L__BB3_33;
$L__BB3_32:
	add.s32 	%r116, %r116, 1;
$L__BB3_33:
	cvt.s16.s8 	%rs57, %rs88;
	shl.b16 	%rs58, %rs88, 8;
	and.b16  	%rs59, %rs58, 768;
	max.s16 	%rs60, %rs57, 3;
	cvt.u32.u16 	%r93, %rs60;
	cvt.s16.s8 	%rs61, %rs87;
	shl.b16 	%rs62, %rs87, 6;
	and.b16  	%rs63, %rs62, 192;
	or.b16  	%rs64, %rs59, %rs63;
	max.s16 	%rs65, %rs61, 3;
	cvt.u32.u16 	%r94, %rs65;
	add.s32 	%r95, %r93, %r94;
	cvt.s16.s8 	%rs66, %rs86;
	max.s16 	%rs67, %rs66, 3;
	cvt.u32.u16 	%r96, %rs67;
	add.s32 	%r97, %r95, %r96;
	shl.b16 	%rs68, %rs86, 4;
	and.b16  	%rs69, %rs68, 48;
	or.b16  	%rs70, %rs64, %rs69;
	cvt.s16.s8 	%rs71, %rs85;
	max.s16 	%rs72, %rs71, 3;
	cvt.u32.u16 	%r98, %rs72;
	add.s32 	%r99, %r97, %r98;
	shl.b16 	%rs73, %rs85, 2;
	and.b16  	%rs74, %rs73, 12;
	or.b16  	%rs75, %rs70, %rs74;
	cvt.s16.s8 	%rs76, %rs56;
	and.b16  	%rs77, %rs56, 3;
	or.b16  	%rs78, %rs75, %rs77;
	max.s16 	%rs79, %rs76, 3;
	cvt.u32.u16 	%r100, %rs79;
	add.s32 	%r101, %r99, -15;
	neg.s32 	%r102, %r100;
	setp.eq.s32 	%p24, %r101, %r102;
	selp.b16 	%rs80, %rs78, -1, %p24;
	mul.wide.s32 	%rd26, %r125, 2;
	add.s64 	%rd27, %rd1, %rd26;
	st.global.u16 	[%rd27], %rs80;
	selp.u32 	%r103, 1, 0, %p24;
	add.s32 	%r120, %r120, %r103;
$L__BB3_34:
	cvt.u64.u32 	%rd34, %r120;
$L__BB3_35:
	cvta.to.global.u64 	%rd28, %rd10;
	mul.wide.s32 	%rd29, %r1, 8;
	add.s64 	%rd30, %rd28, %rd29;
	st.global.u64 	[%rd30], %rd34;
	shl.b32 	%r104, %r1, 2;
	cvta.to.global.u64 	%rd31, %rd11;
	mul.wide.s32 	%rd32, %r104, 4;
	add.s64 	%rd33, %rd31, %rd32;
	st.global.u32 	[%rd33], %r116;
	st.global.u32 	[%rd33+4], %r117;
	st.global.u32 	[%rd33+8], %r118;
	st.global.u32 	[%rd33+12], %r119;
$L__BB3_36:
	ret;

}
	// .globl	_Z19kernel_createIndex6PKcPKiPKlPtS5_PlPii
.visible .entry _Z19kernel_createIndex6PKcPKiPKlPtS5_PlPii(
	.param .u64 .ptr .align 1 _Z19kernel_createIndex6PKcPKiPKlPtS5_PlPii_param_0,
	.param .u64 .ptr .align 1 _Z19kernel_createIndex6PKcPKiPKlPtS5_PlPii_param_1,
	.param .u64 .ptr .align 1 _Z19kernel_createIndex6PKcPKiPKlPtS5_PlPii_param_2,
	.param .u64 .ptr .align 1 _Z19kernel_createIndex6PKcPKiPKlPtS5_PlPii_param_3,
	.param .u64 .ptr .align 1 _Z19kernel_createIndex6PKcPKiPKlPtS5_PlPii_param_4,
	.param .u64 .ptr .align 1 _Z19kernel_createIndex6PKcPKiPKlPtS5_PlPii_param_5,
	.param .u64 .ptr .align 1 _Z19kernel_createIndex6PKcPKiPKlPtS5_PlPii_param_6,
	.param .u32 _Z19kernel_createIndex6PKcPKiPKlPtS5_PlPii_param_7
)
{
	.reg .pred 	%p<25>;
	.reg .b16 	%rs<106>;
	.reg .b32 	%r<149>;
	.reg .b64 	%rd<35>;

	ld.param.u64 	%rd11, [_Z19kernel_createIndex6PKcPKiPKlPtS5_PlPii_param_0];
	ld.param.u64 	%rd7, [_Z19kernel_createIndex6PKcPKiPKlPtS5_PlPii_param_1];
	ld.param.u64 	%rd8, [_Z19kernel_createIndex6PKcPKiPKlPtS5_PlPii_param_2];
	ld.param.u64 	%rd12, [_Z19kernel_createIndex6PKcPKiPKlPtS5_PlPii_param_3];
	ld.param.u64 	%rd9, [_Z19kernel_createIndex6PKcPKiPKlPtS5_PlPii_param_5];
	ld.param.u64 	%rd10, [_Z19kernel_createIndex6PKcPKiPKlPtS5_PlPii_param_6];
	ld.param.u32 	%r67, [_Z19kernel_createIndex6PKcPKiPKlPtS5_PlPii_param_7];
	cvta.to.global.u64 	%rd1, %rd12;
	cvta.to.global.u64 	%rd2, %rd11;
	mov.u32 	%r68, %ctaid.x;
	mov.u32 	%r69, %ntid.x;
	mov.u32 	%r70, %tid.x;
	mad.lo.s32 	%r1, %r68, %r69, %r70;
	setp.ge.s32 	%p1, %r1, %r67;
	@%p1 bra 	$L__BB4_36;
	cvta.to.global.u64 	%rd14, %rd8;
	cvta.to.global.u64 	%rd15, %rd7;
	mul.wide.s32 	%rd16, %r1, 8;
	add.s64 	%rd17, %rd14, %rd16;
	ld.global.u32 	%r130, [%rd17];
	mul.wide.s32 	%rd18, %r1, 4;
	add.s64 	%rd19, %rd15, %rd18;
	ld.global.u32 	%r3, [%rd19];
	setp.lt.s32 	%p2, %r3, 1;
	mov.b64 	%rd34, 0;
	mov.b32 	%r121, 0;
	mov.u32 	%r122, %r121;
	mov.u32 	%r123, %r121;
	mov.u32 	%r124, %r121;
	@%p2 bra 	$L__BB4_35;
	add.s32 	%r74, %r3, %r130;
	add.s32 	%r75, %r130, 1;
	max.s32 	%r76, %r74, %r75;
	sub.s32 	%r4, %r76, %r130;
	setp.ge.s32 	%p3, %r75, %r74;
	mov.b32 	%r125, 0;
	mov.b16 	%rs101, 4;
	mov.u16 	%rs102, %rs101;
	mov.u16 	%rs103, %rs101;
	mov.u16 	%rs104, %rs101;
	mov.u16 	%rs105, %rs101;
	mov.u32 	%r124, %r125;
	mov.u32 	%r123, %r125;
	mov.u32 	%r122, %r125;
	mov.u32 	%r121, %r125;
	@%p3 bra 	$L__BB4_23;
	and.b32  	%r78, %r4, -2;
	neg.s32 	%r110, %r78;
	mov.b32 	%r125, 0;
	mov.b16 	%rs101, 4;
$L__BB4_4:
	mov.u16 	%rs5, %rs105;
	mov.u16 	%rs4, %rs104;
	mov.u16 	%rs105, %rs103;
	mov.u16 	%rs104, %rs102;
	mov.u16 	%rs103, %rs101;
	cvt.s64.s32 	%rd20, %r130;
	add.s64 	%rd21, %rd2, %rd20;
	add.s64 	%rd3, %rd21, 1;
	ld.global.u8 	%rs102, [%rd21];
	setp.gt.s16 	%p4, %rs102, 1;
	@%p4 bra 	$L__BB4_8;
	setp.eq.s16 	%p7, %rs102, 0;
	@%p7 bra 	$L__BB4_11;
	setp.eq.s16 	%p8, %rs102, 1;
	@%p8 bra 	$L__BB4_7;
	bra.uni 	$L__BB4_13;
$L__BB4_7:
	add.s32 	%r122, %r122, 1;
	bra.uni 	$L__BB4_13;
$L__BB4_8:
	setp.eq.s16 	%p5, %rs102, 2;
	@%p5 bra 	$L__BB4_12;
	setp.eq.s16 	%p6, %rs102, 3;
	@%p6 bra 	$L__BB4_10;
	bra.uni 	$L__BB4_13;
$L__BB4_10:
	add.s32 	%r124, %r124, 1;
	bra.uni 	$L__BB4_13;
$L__BB4_11:
	add.s32 	%r121, %r121, 1;
	bra.uni 	$L__BB4_13;
$L__BB4_12:
	add.s32 	%r123, %r123, 1;
$L__BB4_13:
	mul.wide.s32 	%rd22, %r130, 2;
	add.s64 	%rd23, %rd1, %rd22;
	add.s64 	%rd4, %rd23, 2;
	cvt.s16.s8 	%rs19, %rs5;
	shl.b16 	%rs20, %rs5, 10;
	and.b16  	%rs21, %rs20, 3072;
	max.s16 	%rs22, %rs19, 3;
	cvt.u32.u16 	%r79, %rs22;
	cvt.s16.s8 	%rs23, %rs4;
	and.b16  	%rs7, %rs4, 3;
	shl.b16 	%rs24, %rs4, 8;
	and.b16  	%rs25, %rs24, 768;
	or.b16  	%rs26, %rs21, %rs25;
	max.s16 	%rs27, %rs23, 3;
	cvt.u32.u16 	%r21, %rs27;
	add.s32 	%r80, %r79, %r21;
	cvt.s16.s8 	%rs28, %rs105;
	max.s16 	%rs29, %rs28, 3;
	cvt.u32.u16 	%r22, %rs29;
	add.s32 	%r81, %r80, %r22;
	shl.b16 	%rs30, %rs105, 6;
	and.b16  	%rs31, %rs30, 192;
	or.b16  	%rs32, %rs26, %rs31;
	cvt.s16.s8 	%rs33, %rs104;
	max.s16 	%rs34, %rs33, 3;
	cvt.u32.u16 	%r23, %rs34;
	add.s32 	%r82, %r81, %r23;
	cvt.s16.s8 	%rs35, %rs103;
	max.s16 	%rs36, %rs35, 3;
	cvt.u32.u16 	%r24, %rs36;
	add.s32 	%r83, %r82, %r24;
	shl.b16 	%rs37, %rs104, 4;
	and.b16  	%rs38, %rs37, 48;
	or.b16  	%rs39, %rs32, %rs38;
	shl.b16 	%rs40, %rs103, 2;
	and.b16  	%rs41, %rs40, 12;
	or.b16  	%rs42, %rs39, %rs41;
	cvt.s16.s8 	%rs43, %rs102;
	and.b16  	%rs44, %rs102, 3;
	or.b16  	%rs45, %rs42, %rs44;
	max.s16 	%rs46, %rs43, 3;
	cvt.u32.u16 	%r25, %rs46;
	add.s32 	%r84, %r83, -18;
	neg.s32 	%r85, %r25;
	setp.eq.s32 	%p9, %r84, %r85;
	selp.b16 	%rs47, %rs45, -1, %p9;
	st.global.u16 	[%rd23], %rs47;
	selp.u32 	%r86, 1, 0, %p9;
	add.s32 	%r26, %r125, %r86;
	ld.global.u8 	%rs101, [%rd3];
	setp.gt.s16 	%p10, %rs101, 1;
	@%p10 bra 	$L__BB4_17;
	setp.eq.s16 	%p13, %rs101, 0;
	@%p13 bra 	$L__BB4_21;
	setp.eq.s16 	%p14, %rs101, 1;
	@%p14 bra 	$L__BB4_16;
	bra.uni 	$L__BB4_22;
$L__BB4_16:
	add.s32 	%r122, %r122, 1;
	bra.uni 	$L__BB4_22;
$L__BB4_17:
	setp.eq.s16 	%p11, %rs101, 2;
	@%p11 bra 	$L__BB4_20;
	setp.ne.s16 	%p12, %rs101, 3;
	@%p12 bra 	$L__BB4_22;
	add.s32 	%r124, %r124, 1;
	bra.uni 	$L__BB4_22;
$L__BB4_20:
	add.s32 	%r123, %r123, 1;
	bra.uni 	$L__BB4_22;
$L__BB4_21:
	add.s32 	%r121, %r121, 1;
$L__BB4_22:
	shl.b16 	%rs48, %rs7, 10;
	shl.b16 	%rs49, %rs105, 8;
	and.b16  	%rs50, %rs49, 768;
	or.b16  	%rs51, %rs48, %rs50;
	add.s32 	%r87, %r21, %r22;
	add.s32 	%r88, %r87, %r23;
	shl.b16 	%rs52, %rs104, 6;
	and.b16  	%rs53, %rs52, 192;
	or.b16  	%rs54, %rs51, %rs53;
	add.s32 	%r89, %r88, %r24;
	add.s32 	%r90, %r89, %r25;
	shl.b16 	%rs55, %rs103, 4;
	and.b16  	%rs56, %rs55, 48;
	or.b16  	%rs57, %rs54, %rs56;
	shl.b16 	%rs58, %rs102, 2;
	and.b16  	%rs59, %rs58, 12;
	or.b16  	%rs60, %rs57, %rs59;
	cvt.s16.s8 	%rs61, %rs101;
	and.b16  	%rs62, %rs101, 3;
	or.b16  	%rs63, %rs60, %rs62;
	max.s16 	%rs64, %rs61, 3;
	cvt.u32.u16 	%r91, %rs64;
	add.s32 	%r92, %r90, -18;
	neg.s32 	%r93, %r91;
	setp.eq.s32 	%p15, %r92, %r93;
	selp.b16 	%rs65, %rs63, -1, %p15;
	st.global.u16 	[%rd4], %rs65;
	selp.u32 	%r94, 1, 0, %p15;
	add.s32 	%r125, %r26, %r94;
	add.s32 	%r130, %r130, 2;
	add.s32 	%r110, %r110, 2;
	setp.ne.s32 	%p16, %r110, 0;
	@%p16 bra 	$L__BB4_4;
$L__BB4_23:
	and.b32  	%r95, %r4, 1;
	setp.eq.b32 	%p17, %r95, 1;
	not.pred 	%p18, %p17;
	@%p18 bra 	$L__BB4_34;
	cvt.s64.s32 	%rd24, %r130;
	add.s64 	%rd25, %rd2, %rd24;
	ld.global.u8 	%rs66, [%rd25];
	setp.gt.s16 	%p19, %rs66, 1;
	@%p19 bra 	$L__BB4_28;
	setp.eq.s16 	%p22, %rs66, 0;
	@%p22 bra 	$L__BB4_32;
	setp.eq.s16 	%p23, %rs66, 1;
	@%p23 bra 	$L__BB4_27;
	bra.uni 	$L__BB4_33;
$L__BB4_27:
	add.s32 	%r122, %r122, 1;
	bra.uni 	$L__BB4_33;
$L__BB4_28:
	setp.eq.s16 	%p20, %rs66, 2;
	@%p20 bra 	$L__BB4_31;
	setp.ne.s16 	%p21, %rs66, 3;
	@%p21 bra 	$L__BB4_33;
	add.s32 	%r124, %r124, 1;
	bra.uni 	$L__BB4_33;
$L__BB4_31:
	add.s32 	%r123, %r123, 1;
	bra.uni 	$L__BB4_33;
$L__BB4_32:
	add.s32 	%r121, %r121, 1;
$L__BB4_33:
	cvt.s16.s8 	%rs67, %rs105;
	shl.b16 	%rs68, %rs105, 10;
	and.b16  	%rs69, %rs68, 3072;
	max.s16 	%rs70, %rs67, 3;
	cvt.u32.u16 	%r96, %rs70;
	cvt.s16.s8 	%rs71, %rs104;
	shl.b16 	%rs72, %rs104, 8;
	and.b16  	%rs73, %rs72, 768;
	or.b16  	%rs74, %rs69, %rs73;
	max.s16 	%rs75, %rs71, 3;
	cvt.u32.u16 	%r97, %rs75;
	add.s32 	%r98, %r96, %r97;
	cvt.s16.s8 	%rs76, %rs103;
	max.s16 	%rs77, %rs76, 3;
	cvt.u32.u16 	%r99, %rs77;
	add.s32 	%r100, %r98, %r99;
	shl.b16 	%rs78, %rs103, 6;
	and.b16  	%rs79, %rs78, 192;
	or.b16  	%rs80, %rs74, %rs79;
	cvt.s16.s8 	%rs81, %rs102;
	max.s16 	%rs82, %rs81, 3;
	cvt.u32.u16 	%r101, %rs82;
	add.s32 	%r102, %r100, %r101;
	cvt.s16.s8 	%rs83, %rs101;
	max.s16 	%rs84, %rs83, 3;
	cvt.u32.u16 	%r103, %rs84;
	add.s32 	%r104, %r102, %r103;
	shl.b16 	%rs85, %rs102, 4;
	and.b16  	%rs86, %rs85, 48;
	or.b16  	%rs87, %rs80, %rs86;
	shl.b16 	%rs88, %rs101, 2;
	and.b16  	%rs89, %rs88, 12;
	or.b16  	%rs90, %rs87, %rs89;
	cvt.s16.s8 	%rs91, %rs66;
	and.b16  	%rs92, %rs66, 3;
	or.b16  	%rs93, %rs90, %rs92;
	max.s16 	%rs94, %rs91, 3;
	cvt.u32.u16 	%r105, %rs94;
	add.s32 	%r106, %r104, -18;
	neg.s32 	%r107, %r105;
	setp.eq.s32 	%p24, %r106, %r107;
	selp.b16 	%rs95, %rs93, -1, %p24;
	mul.wide.s32 	%rd26, %r130, 2;
	add.s64 	%rd27, %rd1, %rd26;
	st.global.u16 	[%rd27], %rs95;
	selp.u32 	%r108, 1, 0, %p24;
	add.s32 	%r125, %r125, %r108;
$L__BB4_34:
	cvt.u64.u32 	%rd34, %r125;
$L__BB4_35:
	cvta.to.global.u64 	%rd28, %rd9;
	mul.wide.s32 	%rd29, %r1, 8;
	add.s64 	%rd30, %rd28, %rd29;
	st.global.u64 	[%rd30], %rd34;
	shl.b32 	%r109, %r1, 2;
	cvta.to.global.u64 	%rd31, %rd10;
	mul.wide.s32 	%rd32, %r109, 4;
	add.s64 	%rd33, %rd31, %rd32;
	st.global.u32 	[%rd33], %r121;
	st.global.u32 	[%rd33+4], %r122;
	st.global.u32 	[%rd33+8], %r123;
	st.global.u32 	[%rd33+12], %r124;
$L__BB4_36:
	ret;

}
	// .globl	_Z19kernel_createIndex7PKcPKiPKlPtS5_PlPii
.visible .entry _Z19kernel_createIndex7PKcPKiPKlPtS5_PlPii(
	.param .u64 .ptr .align 1 _Z19kernel_createIndex7PKcPKiPKlPtS5_PlPii_param_0,
	.param .u64 .ptr .align 1 _Z19kernel_createIndex7PKcPKiPKlPtS5_PlPii_param_1,
	.param .u64 .ptr .align 1 _Z19kernel_createIndex7PKcPKiPKlPtS5_PlPii_param_2,
	.param .u64 .ptr .align 1 _Z19kernel_createIndex7PKcPKiPKlPtS5_PlPii_param_3,
	.param .u64 .ptr .align 1 _Z19kernel_createIndex7PKcPKiPKlPtS5_PlPii_param_4,
	.param .u64 .ptr .align 1 _Z19kernel_createIndex7PKcPKiPKlPtS5_PlPii_param_5,
	.param .u64 .ptr .align 1 _Z19kernel_createIndex7PKcPKiPKlPtS5_PlPii_param_6,
	.param .u32 _Z19kernel_createIndex7PKcPKiPKlPtS5_PlPii_param_7
)
{
	.reg .pred 	%p<25>;
	.reg .b16 	%rs<123>;
	.reg .b32 	%r<154>;
	.reg .b64 	%rd<37>;

	ld.param.u64 	%rd11, [_Z19kernel_createIndex7PKcPKiPKlPtS5_PlPii_param_0];
	ld.param.u64 	%rd7, [_Z19kernel_createIndex7PKcPKiPKlPtS5_PlPii_param_1];
	ld.param.u64 	%rd8, [_Z19kernel_createIndex7PKcPKiPKlPtS5_PlPii_param_2];
	ld.param.u64 	%rd12, [_Z19kernel_createIndex7PKcPKiPKlPtS5_PlPii_param_3];
	ld.param.u32 	%r68, [_Z19kernel_createIndex7PKcPKiPKlPtS5_PlPii_param_7];
	cvta.to.global.u64 	%rd1, %rd12;
	cvta.to.global.u64 	%rd2, %rd11;
	mov.u32 	%r69, %ctaid.x;
	mov.u32 	%r70, %ntid.x;
	mov.u32 	%r71, %tid.x;
	mad.lo.s32 	%r1, %r69, %r70, %r71;
	setp.ge.s32 	%p1, %r1, %r68;
	@%p1 bra 	$L__BB5_36;
	cvta.to.global.u64 	%rd14, %rd8;
	cvta.to.global.u64 	%rd15, %rd7;
	mul.wide.s32 	%rd16, %r1, 8;
	add.s64 	%rd17, %rd14, %rd16;
	ld.global.u32 	%r135, [%rd17];
	mul.wide.s32 	%rd18, %r1, 4;
	add.s64 	%rd19, %rd15, %rd18;
	ld.global.u32 	%r3, [%rd19];
	setp.lt.s32 	%p2, %r3, 1;
	mov.b64 	%rd36, 0;
	mov.b32 	%r126, 0;
	mov.u32 	%r127, %r126;
	mov.u32 	%r128, %r126;
	mov.u32 	%r129, %r126;
	@%p2 bra 	$L__BB5_35;
	add.s32 	%r75, %r3, %r135;
	add.s32 	%r76, %r135, 1;
	max.s32 	%r77, %r75, %r76;
	sub.s32 	%r4, %r77, %r135;
	setp.ge.s32 	%p3, %r76, %r75;
	mov.b32 	%r130, 0;
	mov.b16 	%rs117, 4;
	mov.u16 	%rs118, %rs117;
	mov.u16 	%rs119, %rs117;
	mov.u16 	%rs120, %rs117;
	mov.u16 	%rs121, %rs117;
	mov.u16 	%rs122, %rs117;
	mov.u32 	%r129, %r130;
	mov.u32 	%r128, %r130;
	mov.u32 	%r127, %r130;
	mov.u32 	%r126, %r130;
	@%p3 bra 	$L__BB5_23;
	and.b32  	%r79, %r4, -2;
	neg.s32 	%r115, %r79;
	mov.b32 	%r130, 0;
	mov.b16 	%rs117, 4;
$L__BB5_4:
	mov.u16 	%rs6, %rs122;
	mov.u16 	%rs5, %rs121;
	mov.u16 	%rs122, %rs120;
	mov.u16 	%rs121, %rs119;
	mov.u16 	%rs120, %rs118;
	mov.u16 	%rs119, %rs117;
	cvt.s64.s32 	%rd20, %r135;
	add.s64 	%rd21, %rd2, %rd20;
	add.s64 	%rd3, %rd21, 1;
	ld.global.u8 	%rs118, [%rd21];
	setp.gt.s16 	%p4, %rs118, 1;
	@%p4 bra 	$L__BB5_8;
	setp.eq.s16 	%p7, %rs118, 0;
	@%p7 bra 	$L__BB5_11;
	setp.eq.s16 	%p8, %rs118, 1;
	@%p8 bra 	$L__BB5_7;
	bra.uni 	$L__BB5_13;
$L__BB5_7:
	add.s32 	%r127, %r127, 1;
	bra.uni 	$L__BB5_13;
$L__BB5_8:
	setp.eq.s16 	%p5, %rs118, 2;
	@%p5 bra 	$L__BB5_12;
	setp.eq.s16 	%p6, %rs118, 3;
	@%p6 bra 	$L__BB5_10;
	bra.uni 	$L__BB5_13;
$L__BB5_10:
	add.s32 	%r129, %r129, 1;
	bra.uni 	$L__BB5_13;
$L__BB5_11:
	add.s32 	%r126, %r126, 1;
	bra.uni 	$L__BB5_13;
$L__BB5_12:
	add.s32 	%r128, %r128, 1;
$L__BB5_13:
	mul.wide.s32 	%rd22, %r135, 2;
	add.s64 	%rd23, %rd1, %rd22;
	add.s64 	%rd4, %rd23, 2;
	cvt.s16.s8 	%rs22, %rs6;
	shl.b16 	%rs23, %rs6, 12;
	and.b16  	%rs24, %rs23, 12288;
	max.s16 	%rs25, %rs22, 3;
	cvt.u32.u16 	%r80, %rs25;
	cvt.s16.s8 	%rs26, %rs5;
	and.b16  	%rs8, %rs5, 3;
	shl.b16 	%rs27, %rs5, 10;
	and.b16  	%rs28, %rs27, 3072;
	or.b16  	%rs29, %rs24, %rs28;
	max.s16 	%rs30, %rs26, 3;
	cvt.u32.u16 	%r21, %rs30;
	add.s32 	%r81, %r80, %r21;
	cvt.s16.s8 	%rs31, %rs122;
	max.s16 	%rs32, %rs31, 3;
	cvt.u32.u16 	%r22, %rs32;
	add.s32 	%r82, %r81, %r22;
	and.b16  	%rs9, %rs122, 3;
	shl.b16 	%rs33, %rs122, 8;
	and.b16  	%rs34, %rs33, 768;
	or.b16  	%rs35, %rs29, %rs34;
	cvt.s16.s8 	%rs36, %rs121;
	max.s16 	%rs37, %rs36, 3;
	cvt.u32.u16 	%r23, %rs37;
	add.s32 	%r83, %r82, %r23;
	cvt.s16.s8 	%rs38, %rs120;
	max.s16 	%rs39, %rs38, 3;
	cvt.u32.u16 	%r24, %rs39;
	add.s32 	%r84, %r83, %r24;
	shl.b16 	%rs40, %rs121, 6;
	and.b16  	%rs41, %rs40, 192;
	or.b16  	%rs42, %rs35, %rs41;
	cvt.s16.s8 	%rs43, %rs119;
	max.s16 	%rs44, %rs43, 3;
	cvt.u32.u16 	%r25, %rs44;
	add.s32 	%r85, %r84, %r25;
	shl.b16 	%rs45, %rs120, 4;
	and.b16  	%rs46, %rs45, 48;
	or.b16  	%rs47, %rs42, %rs46;
	shl.b16 	%rs48, %rs119, 2;
	and.b16  	%rs49, %rs48, 12;
	or.b16  	%rs50, %rs47, %rs49;
	cvt.s16.s8 	%rs51, %rs118;
	and.b16  	%rs52, %rs118, 3;
	or.b16  	%rs53, %rs50, %rs52;
	max.s16 	%rs54, %rs51, 3;
	cvt.u32.u16 	%r26, %rs54;
	add.s32 	%r86, %r85, -21;
	neg.s32 	%r87, %r26;
	setp.eq.s32 	%p9, %r86, %r87;
	selp.b16 	%rs55, %rs53, -1, %p9;
	st.global.u16 	[%rd23], %rs55;
	selp.u32 	%r88, 1, 0, %p9;
	add.s32 	%r27, %r130, %r88;
	ld.global.u8 	%rs117, [%rd3];
	setp.gt.s16 	%p10, %rs117, 1;
	@%p10 bra 	$L__BB5_17;
	setp.eq.s16 	%p13, %rs117, 0;
	@%p13 bra 	$L__BB5_21;
	setp.eq.s16 	%p14, %rs117, 1;
	@%p14 bra 	$L__BB5_16;
	bra.uni 	$L__BB5_22;
$L__BB5_16:
	add.s32 	%r127, %r127, 1;
	bra.uni 	$L__BB5_22;
$L__BB5_17:
	setp.eq.s16 	%p11, %rs117, 2;
	@%p11 bra 	$L__BB5_20;
	setp.ne.s16 	%p12, %rs117, 3;
	@%p12 bra 	$L__BB5_22;
	add.s32 	%r129, %r129, 1;
	bra.uni 	$L__BB5_22;
$L__BB5_20:
	add.s32 	%r128, %r128, 1;
	bra.uni 	$L__BB5_22;
$L__BB5_21:
	add.s32 	%r126, %r126, 1;
$L__BB5_22:
	shl.b16 	%rs56, %rs8, 12;
	shl.b16 	%rs57, %rs9, 10;
	or.b16  	%rs58, %rs56, %rs57;
	add.s32 	%r89, %r21, %r22;
	add.s32 	%r90, %r89, %r23;
	shl.b16 	%rs59, %rs121, 8;
	and.b16  	%rs60, %rs59, 768;
	or.b16  	%rs61, %rs58, %rs60;
	add.s32 	%r91, %r90, %r24;
	add.s32 	%r92, %r91, %r25;
	shl.b16 	%rs62, %rs120, 6;
	and.b16  	%rs63, %rs62, 192;
	or.b16  	%rs64, %rs61, %rs63;
	add.s32 	%r93, %r92, %r26;
	shl.b16 	%rs65, %rs119, 4;
	and.b16  	%rs66, %rs65, 48;
	or.b16  	%rs67, %rs64, %rs66;
	shl.b16 	%rs68, %rs118, 2;
	and.b16  	%rs69, %rs68, 12;
	or.b16  	%rs70, %rs67, %rs69;
	cvt.s16.s8 	%rs71, %rs117;
	and.b16  	%rs72, %rs117, 3;
	or.b16  	%rs73, %rs70, %rs72;
	max.s16 	%rs74, %rs71, 3;
	cvt.u32.u16 	%r94, %rs74;
	add.s32 	%r95, %r93, -21;
	neg.s32 	%r96, %r94;
	setp.eq.s32 	%p15, %r95, %r96;
	selp.b16 	%rs75, %rs73, -1, %p15;
	st.global.u16 	[%rd4], %rs75;
	selp.u32 	%r97, 1, 0, %p15;
	add.s32 	%r130, %r27, %r97;
	add.s32 	%r135, %r135, 2;
	add.s32 	%r115, %r115, 2;
	setp.ne.s32 	%p16, %r115, 0;
	@%p16 bra 	$L__BB5_4;
$L__BB5_23:
	and.b32  	%r98, %r4, 1;
	setp.eq.b32 	%p17, %r98, 1;
	not.pred 	%p18, %p17;
	@%p18 bra 	$L__BB5_34;
	cvt.s64.s32 	%rd24, %r135;
	add.s64 	%rd25, %rd2, %rd24;
	ld.global.u8 	%rs76, [%rd25];
	setp.gt.s16 	%p19, %rs76, 1;
	@%p19 bra 	$L__BB5_28;
	setp.eq.s16 	%p22, %rs76, 0;
	@%p22 bra 	$L__BB5_32;
	setp.eq.s16 	%p23, %rs76, 1;
	@%p23 bra 	$L__BB5_27;
	bra.uni 	$L__BB5_33;
$L__BB5_27:
	add.s32 	%r127, %r127, 1;
	bra.uni 	$L__BB5_33;
$L__BB5_28:
	setp.eq.s16 	%p20, %rs76, 2;
	@%p20 bra 	$L__BB5_31;
	setp.ne.s16 	%p21, %rs76, 3;
	@%p21 bra 	$L__BB5_33;
	add.s32 	%r129, %r129, 1;
	bra.uni 	$L__BB5_33;
$L__BB5_31:
	add.s32 	%r128, %r128, 1;
	bra.uni 	$L__BB5_33;
$L__BB5_32:
	add.s32 	%r126, %r126, 1;
$L__BB5_33:
	cvt.s16.s8 	%rs77, %rs122;
	shl.b16 	%rs78, %rs122, 12;
	and.b16  	%rs79, %rs78, 12288;
	max.s16 	%rs80, %rs77, 3;
	cvt.u32.u16 	%r99, %rs80;
	cvt.s16.s8 	%rs81, %rs121;
	shl.b16 	%rs82, %rs121, 10;
	and.b16  	%rs83, %rs82, 3072;
	or.b16  	%rs84, %rs79, %rs83;
	max.s16 	%rs85, %rs81, 3;
	cvt.u32.u16 	%r100, %rs85;
	add.s32 	%r101, %r99, %r100;
	cvt.s16.s8 	%rs86, %rs120;
	max.s16 	%rs87, %rs86, 3;
	cvt.u32.u16 	%r102, %rs87;
	add.s32 	%r103, %r101, %r102;
	shl.b16 	%rs88, %rs120, 8;
	and.b16  	%rs89, %rs88, 768;
	or.b16  	%rs90, %rs84, %rs89;
	cvt.s16.s8 	%rs91, %rs119;
	max.s16 	%rs92, %rs91, 3;
	cvt.u32.u16 	%r104, %rs92;
	add.s32 	%r105, %r103, %r104;
	cvt.s16.s8 	%rs93, %rs118;
	max.s16 	%rs94, %rs93, 3;
	cvt.u32.u16 	%r106, %rs94;
	add.s32 	%r107, %r105, %r106;
	shl.b16 	%rs95, %rs119, 6;
	and.b16  	%rs96, %rs95, 192;
	or.b16  	%rs97, %rs90, %rs96;
	cvt.s16.s8 	%rs98, %rs117;
	max.s16 	%rs99, %rs98, 3;
	cvt.u32.u16 	%r108, %rs99;
	add.s32 	%r109, %r107, %r108;
	shl.b16 	%rs100, %rs118, 4;
	and.b16  	%rs101, %rs100, 48;
	or.b16  	%rs102, %rs97, %rs101;
	shl.b16 	%rs103, %rs117, 2;
	and.b16  	%rs104, %rs103, 12;
	or.b16  	%rs105, %rs102, %rs104;
	cvt.s16.s8 	%rs106, %rs76;
	and.b16  	%rs107, %rs76, 3;
	or.b16  	%rs108, %rs105, %rs107;
	max.s16 	%rs109, %rs106, 3;
	cvt.u32.u16 	%r110, %rs109;
	add.s32 	%r111, %r109, -21;
	neg.s32 	%r112, %r110;
	setp.eq.s32 	%p24, %r111, %r112;
	selp.b16 	%rs110, %rs108, -1, %p24;
	mul.wide.s32 	%rd26, %r135, 2;
	add.s64 	%rd27, %rd1, %rd26;
	st.global.u16 	[%rd27], %rs110;
	selp.u32 	%r113, 1, 0, %p24;
	add.s32 	%r130, %r130, %r113;
$L__BB5_34:
	cvt.u64.u32 	%rd36, %r130;
$L__BB5_35:
	ld.param.u64 	%rd35, [_Z19kernel_createIndex7PKcPKiPKlPtS5_PlPii_param_6];
	ld.param.u64 	%rd34, [_Z19kernel_createIndex7PKcPKiPKlPtS5_PlPii_param_5];
	cvta.to.global.u64 	%rd28, %rd34;
	mul.wide.s32 	%rd29, %r1, 8;
	add.s64 	%rd30, %rd28, %rd29;
	st.global.u64 	[%rd30], %rd36;
	shl.b32 	%r114, %r1, 2;
	cvta.to.global.u64 	%rd31, %rd35;
	mul.wide.s32 	%rd32, %r114, 4;
	add.s64 	%rd33, %rd31, %rd32;
	st.global.u32 	[%rd33], %r126;
	st.global.u32 	[%rd33+4], %r127;
	st.global.u32 	[%rd33+8], %r128;
	st.global.u32 	[%rd33+12], %r129;
$L__BB5_36:
	ret;

}
	// .globl	_Z19kernel_createCutofffiPKiPlPii
.visible .entry _Z19kernel_createCutofffiPKiPlPii(
	.param .f32 _Z19kernel_createCutofffiPKiPlPii_param_0,
	.param .u32 _Z19kernel_createCutofffiPKiPlPii_param_1,
	.param .u64 .ptr .align 1 _Z19kernel_createCutofffiPKiPlPii_param_2,
	.param .u64 .ptr .align 1 _Z19kernel_createCutofffiPKiPlPii_param_3,
	.param .u64 .ptr .align 1 _Z19kernel_createCutofffiPKiPlPii_param_4,
	.param .u32 _Z19kernel_createCutofffiPKiPlPii_param_5
)
{
	.reg .pred 	%p<2>;
	.reg .b32 	%r<12>;
	.reg .b32 	%f<9>;
	.reg .b64 	%rd<8>;

	ld.param.f32 	%f1, [_Z19kernel_createCutofffiPKiPlPii_param_0];
	ld.param.u32 	%r2, [_Z19kernel_createCutofffiPKiPlPii_param_1];
	ld.param.u64 	%rd1, [_Z19kernel_createCutofffiPKiPlPii_param_2];
	ld.param.u64 	%rd2, [_Z19kernel_createCutofffiPKiPlPii_param_4];
	ld.param.u32 	%r3, [_Z19kernel_createCutofffiPKiPlPii_param_5];
	mov.u32 	%r4, %ctaid.x;
	mov.u32 	%r5, %ntid.x;
	mov.u32 	%r6, %tid.x;
	mad.lo.s32 	%r1, %r4, %r5, %r6;
	setp.ge.s32 	%p1, %r1, %r3;
	@%p1 bra 	$L__BB6_2;
	cvta.to.global.u64 	%rd3, %rd1;
	cvta.to.global.u64 	%rd4, %rd2;
	mul.wide.s32 	%rd5, %r1, 4;
	add.s64 	%rd6, %rd3, %rd5;
	ld.global.u32 	%r7, [%rd6];
	cvt.rn.f32.s32 	%f2, %r7;
	mov.f32 	%f3, 0f3F800000;
	sub.f32 	%f4, %f3, %f1;
	mul.f32 	%f5, %f4, %f2;
	cvt.rn.f32.s32 	%f6, %r2;
	mul.f32 	%f7, %f5, %f6;
	cvt.rpi.f32.f32 	%f8, %f7;
	cvt.rzi.s32.f32 	%r8, %f8;
	add.s32 	%r9, %r2, %r8;
	sub.s32 	%r10, %r7, %r9;
	add.s32 	%r11, %r10, 1;
	add.s64 	%rd7, %rd4, %rd5;
	st.global.u32 	[%rd7], %r11;
$L__BB6_2:
	ret;

}
	// .globl	_Z17kernel_mergeIndexPKlPKtPtS0_i
.visible .entry _Z17kernel_mergeIndexPKlPKtPtS0_i(
	.param .u64 .ptr .align 1 _Z17kernel_mergeIndexPKlPKtPtS0_i_param_0,
	.param .u64 .ptr .align 1 _Z17kernel_mergeIndexPKlPKtPtS0_i_param_1,
	.param .u64 .ptr .align 1 _Z17kernel_mergeIndexPKlPKtPtS0_i_param_2,
	.param .u64 .ptr .align 1 _Z17kernel_mergeIndexPKlPKtPtS0_i_param_3,
	.param .u32 _Z17kernel_mergeIndexPKlPKtPtS0_i_param_4
)
{
	.reg .pred 	%p<12>;
	.reg .b16 	%rs<32>;
	.reg .b32 	%r<70>;
	.reg .b64 	%rd<32>;

	ld.param.u64 	%rd7, [_Z17kernel_mergeIndexPKlPKtPtS0_i_param_0];
	ld.param.u64 	%rd9, [_Z17kernel_mergeIndexPKlPKtPtS0_i_param_1];
	ld.param.u64 	%rd10, [_Z17kernel_mergeIndexPKlPKtPtS0_i_param_2];
	ld.param.u64 	%rd8, [_Z17kernel_mergeIndexPKlPKtPtS0_i_param_3];
	ld.param.u32 	%r36, [_Z17kernel_mergeIndexPKlPKtPtS0_i_param_4];
	cvta.to.global.u64 	%rd1, %rd10;
	cvta.to.global.u64 	%rd2, %rd9;
	mov.u32 	%r37, %ctaid.x;
	mov.u32 	%r38, %ntid.x;
	mov.u32 	%r39, %tid.x;
	mad.lo.s32 	%r1, %r37, %r38, %r39;
	setp.ge.s32 	%p1, %r1, %r36;
	@%p1 bra 	$L__BB7_26;
	cvta.to.global.u64 	%rd11, %rd7;
	cvta.to.global.u64 	%rd12, %rd8;
	mul.wide.s32 	%rd13, %r1, 8;
	add.s64 	%rd14, %rd11, %rd13;
	ld.global.u64 	%rd15, [%rd14];
	cvt.u32.u64 	%r66, %rd15;
	add.s64 	%rd16, %rd12, %rd13;
	ld.global.u64 	%rd17, [%rd16];
	add.s64 	%rd3, %rd17, %rd15;
	cvt.u32.u64 	%r3, %rd3;
	shl.b64 	%rd18, %rd15, 32;
	shr.s64 	%rd4, %rd18, 31;
	add.s32 	%r65, %r66, 1;
	setp.ge.s32 	%p2, %r65, %r3;
	mov.b16 	%rs31, 1;
	@%p2 bra 	$L__BB7_25;
	add.s64 	%rd19, %rd2, %rd4;
	ld.global.u16 	%rs23, [%rd19];
	not.b32 	%r42, %r66;
	add.s32 	%r5, %r42, %r3;
	sub.s32 	%r43, %r3, %r66;
	add.s32 	%r44, %r43, -2;
	and.b32  	%r6, %r5, 3;
	setp.lt.u32 	%p3, %r44, 3;
	mov.b32 	%r67, 1;
	@%p3 bra 	$L__BB7_18;
	and.b32  	%r46, %r5, -4;
	neg.s32 	%r53, %r46;
	mov.b32 	%r67, 1;
$L__BB7_4:
	add.s32 	%r47, %r66, 1;
	mul.wide.s32 	%rd20, %r47, 2;
	add.s64 	%rd5, %rd2, %rd20;
	ld.global.u16 	%rs3, [%rd5];
	setp.ne.s16 	%p4, %rs3, %rs23;
	mul.wide.s32 	%rd21, %r66, 2;
	add.s64 	%rd6, %rd1, %rd21;
	@%p4 bra 	$L__BB7_6;
	add.s32 	%r56, %r67, 1;
	mov.b16 	%rs18, 0;
	st.global.u16 	[%rd6], %rs18;
	bra.uni 	$L__BB7_7;
$L__BB7_6:
	st.global.u16 	[%rd6], %r67;
	mov.b32 	%r56, 1;
	mov.u16 	%rs23, %rs3;
$L__BB7_7:
	ld.global.u16 	%rs25, [%rd5+2];
	setp.eq.s16 	%p5, %rs25, %rs23;
	@%p5 bra 	$L__BB7_9;
	st.global.u16 	[%rd6+2], %r56;
	mov.b32 	%r57, 1;
	bra.uni 	$L__BB7_10;
$L__BB7_9:
	add.s32 	%r57, %r56, 1;
	mov.b16 	%rs19, 0;
	st.global.u16 	[%rd6+2], %rs19;
	mov.u16 	%rs25, %rs23;
$L__BB7_10:
	ld.global.u16 	%rs26, [%rd5+4];
	setp.eq.s16 	%p6, %rs26, %rs25;
	@%p6 bra 	$L__BB7_12;
	st.global.u16 	[%rd6+4], %r57;
	mov.b32 	%r58, 1;
	bra.uni 	$L__BB7_13;
$L__BB7_12:
	add.s32 	%r58, %r57, 1;
	mov.b16 	%rs20, 0;
	st.global.u16 	[%rd6+4], %rs20;
	mov.u16 	%rs26, %rs25;
$L__BB7_13:
	ld.global.u16 	%rs23, [%rd5+6];
	setp.eq.s16 	%p7, %rs23, %rs26;
	@%p7 bra 	$L__BB7_15;
	st.global.u16 	[%rd6+6], %r58;
	mov.b32 	%r67, 1;
	bra.uni 	$L__BB7_16;
$L__BB7_15:
	add.s32 	%r67, %r58, 1;
	mov.b16 	%rs21, 0;
	st.global.u16 	[%rd6+6], %rs21;
	mov.u16 	%rs23, %rs26;
$L__BB7_16:
	add.s32 	%r66, %r66, 4;
	add.s32 	%r53, %r53, 4;
	setp.ne.s32 	%p8, %r53, 0;
	@%p8 bra 	$L__BB7_4;
	add.s32 	%r65, %r66, 1;
$L__BB7_18:
	setp.eq.s32 	%p9, %r6, 0;
	@%p9 bra 	$L__BB7_24;
	neg.s32 	%r64, %r6;
$L__BB7_20:
	.pragma "nounroll";
	mov.u32 	%r28, %r65;
	mul.wide.s32 	%rd22, %r28, 2;
	add.s64 	%rd23, %rd2, %rd22;
	ld.global.u16 	%rs13, [%rd23];
	setp.eq.s16 	%p10, %rs13, %rs23;
	@%p10 bra 	$L__BB7_22;
	mul.wide.s32 	%rd24, %r66, 2;
	add.s64 	%rd25, %rd1, %rd24;
	st.global.u16 	[%rd25], %r67;
	mov.b32 	%r67, 1;
	mov.u16 	%rs23, %rs13;
	bra.uni 	$L__BB7_23;
$L__BB7_22:
	add.s32 	%r67, %r67, 1;
	mul.wide.s32 	%rd26, %r66, 2;
	add.s64 	%rd27, %rd1, %rd26;
	mov.b16 	%rs22, 0;
	st.global.u16 	[%rd27], %rs22;
$L__BB7_23:
	add.s32 	%r65, %r28, 1;
	add.s32 	%r64, %r64, 1;
	setp.ne.s32 	%p11, %r64, 0;
	mov.u32 	%r66, %r28;
	@%p11 bra 	$L__BB7_20;
$L__BB7_24:
	cvt.u16.u32 	%rs31, %r67;
$L__BB7_25:
	shl.b64 	%rd28, %rd3, 32;
	add.s64 	%rd29, %rd28, -4294967296;
	shr.s64 	%rd30, %rd29, 31;
	add.s64 	%rd31, %rd1, %rd30;
	st.global.u16 	[%rd31], %rs31;
$L__BB7_26:
	ret;

}
	// .globl	_Z27kernel_updateRepresentativePiS_i
.visible .entry _Z27kernel_updateRepresentativePiS_i(
	.param .u64 .ptr .align 1 _Z27kernel_updateRepresentativePiS_i_param_0,
	.param .u64 .ptr .align 1 _Z27kernel_updateRepresentativePiS_i_param_1,
	.param .u32 _Z27kernel_updateRepresentativePiS_i_param_2
)
{
	.reg .pred 	%p<3>;
	.reg .b32 	%r<11>;
	.reg .b64 	%rd<7>;

	ld.param.u64 	%rd4, [_Z27kernel_updateRepresentativePiS_i_param_0];
	ld.param.u64 	%rd5, [_Z27kernel_updateRepresentativePiS_i_param_1];
	ld.param.u32 	%r6, [_Z27kernel_updateRepresentativePiS_i_param_2];
	cvta.to.global.u64 	%rd1, %rd4;
	cvta.to.global.u64 	%rd2, %rd5;
	ld.global.u32 	%r9, [%rd2];
	add.s32 	%r7, %r9, 1;
	max.s32 	%r10, %r6, %r7;
$L__BB8_1:
	add.s32 	%r4, %r9, 1;
	setp.ge.s32 	%p1, %r4, %r6;
	@%p1 bra 	$L__BB8_4;
	mul.wide.s32 	%rd6, %r9, 4;
	add.s64 	%rd3, %rd1, %rd6;
	ld.global.u32 	%r8, [%rd3+4];
	setp.gt.s32 	%p2, %r8, -1;
	mov.u32 	%r9, %r4;
	@%p2 bra 	$L__BB8_1;
	st.global.u32 	[%rd3+4], %r4;
	mov.u32 	%r10, %r4;
$L__BB8_4:
	st.global.u32 	[%rd2], %r10;
	ret;

}
	// .globl	_Z16kernel_makeTablePKlPKtS2_S0_Pti
.visible .entry _Z16kernel_makeTablePKlPKtS2_S0_Pti(
	.param .u64 .ptr .align 1 _Z16kernel_makeTablePKlPKtS2_S0_Pti_param_0,
	.param .u64 .ptr .align 1 _Z16kernel_makeTablePKlPKtS2_S0_Pti_param_1,
	.param .u64 .ptr .align 1 _Z16kernel_makeTablePKlPKtS2_S0_Pti_param_2,
	.param .u64 .ptr .align 1 _Z16kernel_makeTablePKlPKtS2_S0_Pti_param_3,
	.param .u64 .ptr .align 1 _Z16kernel_makeTablePKlPKtS2_S0_Pti_param_4,
	.param .u32 _Z16kernel_makeTablePKlPKtS2_S0_Pti_param_5
)
{
	.reg .pred 	%p<11>;
	.reg .b16 	%rs<6>;
	.reg .b32 	%r<38>;
	.reg .b64 	%rd<34>;

	ld.param.u64 	%rd9, [_Z16kernel_makeTablePKlPKtS2_S0_Pti_param_0];
	ld.param.u64 	%rd10, [_Z16kernel_makeTablePKlPKtS2_S0_Pti_param_1];
	ld.param.u64 	%rd11, [_Z16kernel_makeTablePKlPKtS2_S0_Pti_param_2];
	ld.param.u64 	%rd12, [_Z16kernel_makeTablePKlPKtS2_S0_Pti_param_3];
	ld.param.u64 	%rd13, [_Z16kernel_makeTablePKlPKtS2_S0_Pti_param_4];
	ld.param.u32 	%r15, [_Z16kernel_makeTablePKlPKtS2_S0_Pti_param_5];
	cvta.to.global.u64 	%rd1, %rd13;
	cvta.to.global.u64 	%rd2, %rd10;
	cvta.to.global.u64 	%rd3, %rd11;
	cvta.to.global.u64 	%rd14, %rd12;
	cvta.to.global.u64 	%rd15, %rd9;
	mov.u32 	%r16, %ctaid.x;
	mov.u32 	%r17, %ntid.x;
	mul.lo.s32 	%r1, %r16, %r17;
	mov.u32 	%r2, %tid.x;
	add.s32 	%r18, %r1, %r2;
	mul.wide.s32 	%rd16, %r15, 8;
	add.s64 	%rd17, %rd15, %rd16;
	ld.global.u64 	%rd18, [%rd17];
	cvt.u32.u64 	%r3, %rd18;
	add.s64 	%rd19, %rd14, %rd16;
	ld.global.u64 	%rd20, [%rd19];
	cvt.u32.u64 	%r19, %rd20;
	add.s32 	%r4, %r19, %r3;
	add.s32 	%r36, %r18, %r3;
	setp.ge.s32 	%p1, %r36, %r4;
	@%p1 bra 	$L__BB9_17;
	add.s32 	%r20, %r36, 16384;
	max.s32 	%r21, %r20, %r4;
	not.b32 	%r22, %r1;
	add.s32 	%r23, %r21, %r22;
	add.s32 	%r24, %r2, %r3;
	sub.s32 	%r6, %r23, %r24;
	and.b32  	%r25, %r6, 49152;
	setp.eq.s32 	%p2, %r25, 49152;
	@%p2 bra 	$L__BB9_6;
	shr.u32 	%r26, %r6, 14;
	add.s32 	%r27, %r26, 1;
	and.b32  	%r28, %r27, 3;
	neg.s32 	%r34, %r28;
$L__BB9_3:
	.pragma "nounroll";
	mul.wide.s32 	%rd4, %r36, 2;
	add.s64 	%rd21, %rd3, %rd4;
	ld.global.u16 	%rs1, [%rd21];
	setp.eq.s16 	%p3, %rs1, 0;
	@%p3 bra 	$L__BB9_5;
	add.s64 	%rd22, %rd2, %rd4;
	ld.global.u16 	%r29, [%rd22];
	mul.wide.u32 	%rd23, %r29, 2;
	add.s64 	%rd24, %rd1, %rd23;
	st.global.u16 	[%rd24], %rs1;
$L__BB9_5:
	add.s32 	%r36, %r36, 16384;
	add.s32 	%r34, %r34, 1;
	setp.ne.s32 	%p4, %r34, 0;
	@%p4 bra 	$L__BB9_3;
$L__BB9_6:
	setp.lt.u32 	%p5, %r6, 49152;
	@%p5 bra 	$L__BB9_17;
	add.s64 	%rd5, %rd3, 65536;
	add.s64 	%rd6, %rd2, 65536;
$L__BB9_8:
	mul.wide.s32 	%rd25, %r36, 2;
	add.s64 	%rd7, %rd5, %rd25;
	add.s64 	%rd8, %rd6, %rd25;
	ld.global.u16 	%rs2, [%rd7+-65536];
	setp.eq.s16 	%p6, %rs2, 0;
	@%p6 bra 	$L__BB9_10;
	ld.global.u16 	%r30, [%rd8+-65536];
	mul.wide.u32 	%rd26, %r30, 2;
	add.s64 	%rd27, %rd1, %rd26;
	st.global.u16 	[%rd27], %rs2;
$L__BB9_10:
	ld.global.u16 	%rs3, [%rd7+-32768];
	setp.eq.s16 	%p7, %rs3, 0;
	@%p7 bra 	$L__BB9_12;
	ld.global.u16 	%r31, [%rd8+-32768];
	mul.wide.u32 	%rd28, %r31, 2;
	add.s64 	%rd29, %rd1, %rd28;
	st.global.u16 	[%rd29], %rs3;
$L__BB9_12:
	ld.global.u16 	%rs4, [%rd7];
	setp.eq.s16 	%p8, %rs4, 0;
	@%p8 bra 	$L__BB9_14;
	ld.global.u16 	%r32, [%rd8];
	mul.wide.u32 	%rd30, %r32, 2;
	add.s64 	%rd31, %rd1, %rd30;
	st.global.u16 	[%rd31], %rs4;
$L__BB9_14:
	ld.global.u16 	%rs5, [%rd7+32768];
	setp.eq.s16 	%p9, %rs5, 0;
	@%p9 bra 	$L__BB9_16;
	ld.global.u16 	%r33, [%rd8+32768];
	mul.wide.u32 	%rd32, %r33, 2;
	add.s64 	%rd33, %rd1, %rd32;
	st.global.u16 	[%rd33], %rs5;
$L__BB9_16:
	add.s32 	%r36, %r36, 65536;
	setp.lt.s32 	%p10, %r36, %r4;
	@%p10 bra 	$L__BB9_8;
$L__BB9_17:
	ret;

}
	// .globl	_Z17kernel_cleanTablePKlPKtS2_S0_Pti
.visible .entry _Z17kernel_cleanTablePKlPKtS2_S0_Pti(
	.param .u64 .ptr .align 1 _Z17kernel_cleanTablePKlPKtS2_S0_Pti_param_0,
	.param .u64 .ptr .align 1 _Z17kernel_cleanTablePKlPKtS2_S0_Pti_param_1,
	.param .u64 .ptr .align 1 _Z17kernel_cleanTablePKlPKtS2_S0_Pti_param_2,
	.param .u64 .ptr .align 1 _Z17kernel_cleanTablePKlPKtS2_S0_Pti_param_3,
	.param .u64 .ptr .align 1 _Z17kernel_cleanTablePKlPKtS2_S0_Pti_param_4,
	.param .u32 _Z17kernel_cleanTablePKlPKtS2_S0_Pti_param_5
)
{
	.reg .pred 	%p<11>;
	.reg .b16 	%rs<11>;
	.reg .b32 	%r<38>;
	.reg .b64 	%rd<34>;

	ld.param.u64 	%rd9, [_Z17kernel_cleanTablePKlPKtS2_S0_Pti_param_0];
	ld.param.u64 	%rd10, [_Z17kernel_cleanTablePKlPKtS2_S0_Pti_param_1];
	ld.param.u64 	%rd11, [_Z17kernel_cleanTablePKlPKtS2_S0_Pti_param_2];
	ld.param.u64 	%rd12, [_Z17kernel_cleanTablePKlPKtS2_S0_Pti_param_3];
	ld.param.u64 	%rd13, [_Z17kernel_cleanTablePKlPKtS2_S0_Pti_param_4];
	ld.param.u32 	%r15, [_Z17kernel_cleanTablePKlPKtS2_S0_Pti_param_5];
	cvta.to.global.u64 	%rd1, %rd13;
	cvta.to.global.u64 	%rd2, %rd10;
	cvta.to.global.u64 	%rd3, %rd11;
	cvta.to.global.u64 	%rd14, %rd12;
	cvta.to.global.u64 	%rd15, %rd9;
	mov.u32 	%r16, %ctaid.x;
	mov.u32 	%r17, %ntid.x;
	mul.lo.s32 	%r1, %r16, %r17;
	mov.u32 	%r2, %tid.x;
	add.s32 	%r18, %r1, %r2;
	mul.wide.s32 	%rd16, %r15, 8;
	add.s64 	%rd17, %rd15, %rd16;
	ld.global.u64 	%rd18, [%rd17];
	cvt.u32.u64 	%r3, %rd18;
	add.s64 	%rd19, %rd14, %rd16;
	ld.global.u64 	%rd20, [%rd19];
	cvt.u32.u64 	%r19, %rd20;
	add.s32 	%r4, %r19, %r3;
	add.s32 	%r36, %r18, %r3;
	setp.ge.s32 	%p1, %r36, %r4;
	@%p1 bra 	$L__BB10_17;
	add.s32 	%r20, %r36, 16384;
	max.s32 	%r21, %r20, %r4;
	not.b32 	%r22, %r1;
	add.s32 	%r23, %r21, %r22;
	add.s32 	%r24, %r2, %r3;
	sub.s32 	%r6, %r23, %r24;
	and.b32  	%r25, %r6, 49152;
	setp.eq.s32 	%p2, %r25, 49152;
	@%p2 bra 	$L__BB10_6;
	shr.u32 	%r26, %r6, 14;
	add.s32 	%r27, %r26, 1;
	and.b32  	%r28, %r27, 3;
	neg.s32 	%r34, %r28;
$L__BB10_3:
	.pragma "nounroll";
	mul.wide.s32 	%rd4, %r36, 2;
	add.s64 	%rd21, %rd3, %rd4;
	ld.global.u16 	%rs1, [%rd21];
	setp.eq.s16 	%p3, %rs1, 0;
	@%p3 bra 	$L__BB10_5;
	add.s64 	%rd22, %rd2, %rd4;
	ld.global.u16 	%r29, [%rd22];
	mul.wide.u32 	%rd23, %r29, 2;
	add.s64 	%rd24, %rd1, %rd23;
	mov.b16 	%rs2, 0;
	st.global.u16 	[%rd24], %rs2;
$L__BB10_5:
	add.s32 	%r36, %r36, 16384;
	add.s32 	%r34, %r34, 1;
	setp.ne.s32 	%p4, %r34, 0;
	@%p4 bra 	$L__BB10_3;
$L__BB10_6:
	setp.lt.u32 	%p5, %r6, 49152;
	@%p5 bra 	$L__BB10_17;
	add.s64 	%rd5, %rd3, 65536;
	add.s64 	%rd6, %rd2, 65536;
$L__BB10_8:
	mul.wide.s32 	%rd25, %r36, 2;
	add.s64 	%rd7, %rd5, %rd25;
	add.s64 	%rd8, %rd6, %rd25;
	ld.global.u16 	%rs3, [%rd7+-65536];
	setp.eq.s16 	%p6, %rs3, 0;
	@%p6 bra 	$L__BB10_10;
	ld.global.u16 	%r30, [%rd8+-65536];
	mul.wide.u32 	%rd26, %r30, 2;
	add.s64 	%rd27, %rd1, %rd26;
	mov.b16 	%rs4, 0;
	st.global.u16 	[%rd27], %rs4;
$L__BB10_10:
	ld.global.u16 	%rs5, [%rd7+-32768];
	setp.eq.s16 	%p7, %rs5, 0;
	@%p7 bra 	$L__BB10_12;
	ld.global.u16 	%r31, [%rd8+-32768];
	mul.wide.u32 	%rd28, %r31, 2;
	add.s64 	%rd29, %rd1, %rd28;
	mov.b16 	%rs6, 0;
	st.global.u16 	[%rd29], %rs6;
$L__BB10_12:
	ld.global.u16 	%rs7, [%rd7];
	setp.eq.s16 	%p8, %rs7, 0;
	@%p8 bra 	$L__BB10_14;
	ld.global.u16 	%r32, [%rd8];
	mul.wide.u32 	%rd30, %r32, 2;
	add.s64 	%rd31, %rd1, %rd30;
	mov.b16 	%rs8, 0;
	st.global.u16 	[%rd31], %rs8;
$L__BB10_14:
	ld.global.u16 	%rs9, [%rd7+32768];
	setp.eq.s16 	%p9, %rs9, 0;
	@%p9 bra 	$L__BB10_16;
	ld.global.u16 	%r33, [%rd8+32768];
	mul.wide.u32 	%rd32, %r33, 2;
	add.s64 	%rd33, %rd1, %rd32;
	mov.b16 	%rs10, 0;
	st.global.u16 	[%rd33], %rs10;
$L__BB10_16:
	add.s32 	%r36, %r36, 65536;
	setp.lt.s32 	%p10, %r36, %r4;
	@%p10 bra 	$L__BB10_8;
$L__BB10_17:
	ret;

}
	// .globl	_Z12kernel_magicfPKiS0_Piii
.visible .entry _Z12kernel_magicfPKiS0_Piii(
	.param .f32 _Z12kernel_magicfPKiS0_Piii_param_0,
	.param .u64 .ptr .align 1 _Z12kernel_magicfPKiS0_Piii_param_1,
	.param .u64 .ptr .align 1 _Z12kernel_magicfPKiS0_Piii_param_2,
	.param .u64 .ptr .align 1 _Z12kernel_magicfPKiS0_Piii_param_3,
	.param .u32 _Z12kernel_magicfPKiS0_Piii_param_4,
	.param .u32 _Z12kernel_magicfPKiS0_Piii_param_5
)
{
	.reg .pred 	%p<4>;
	.reg .b32 	%r<28>;
	.reg .b32 	%f<5>;
	.reg .b64 	%rd<15>;

	ld.param.f32 	%f1, [_Z12kernel_magicfPKiS0_Piii_param_0];
	ld.param.u64 	%rd2, [_Z12kernel_magicfPKiS0_Piii_param_1];
	ld.param.u64 	%rd3, [_Z12kernel_magicfPKiS0_Piii_param_2];
	ld.param.u64 	%rd4, [_Z12kernel_magicfPKiS0_Piii_param_3];
	ld.param.u32 	%r2, [_Z12kernel_magicfPKiS0_Piii_param_4];
	ld.param.u32 	%r3, [_Z12kernel_magicfPKiS0_Piii_param_5];
	mov.u32 	%r4, %ctaid.x;
	mov.u32 	%r5, %ntid.x;
	mov.u32 	%r6, %tid.x;
	mad.lo.s32 	%r1, %r4, %r5, %r6;
	setp.ge.s32 	%p1, %r1, %r3;
	@%p1 bra 	$L__BB11_4;
	cvta.to.global.u64 	%rd5, %rd4;
	mul.wide.s32 	%rd6, %r1, 4;
	add.s64 	%rd1, %rd5, %rd6;
	ld.global.u32 	%r7, [%rd1];
	setp.gt.s32 	%p2, %r7, -1;
	@%p2 bra 	$L__BB11_4;
	cvta.to.global.u64 	%rd7, %rd3;
	shl.b32 	%r8, %r2, 2;
	shl.b32 	%r9, %r1, 2;
	mul.wide.s32 	%rd8, %r8, 4;
	add.s64 	%rd9, %rd7, %rd8;
	ld.global.u32 	%r10, [%rd9];
	mul.wide.s32 	%rd10, %r9, 4;
	add.s64 	%rd11, %rd7, %rd10;
	ld.global.u32 	%r11, [%rd11];
	min.s32 	%r12, %r10, %r11;
	ld.global.u32 	%r13, [%rd9+4];
	ld.global.u32 	%r14, [%rd11+4];
	min.s32 	%r15, %r13, %r14;
	add.s32 	%r16, %r15, %r12;
	ld.global.u32 	%r17, [%rd9+8];
	ld.global.u32 	%r18, [%rd11+8];
	min.s32 	%r19, %r17, %r18;
	add.s32 	%r20, %r16, %r19;
	ld.global.u32 	%r21, [%rd9+12];
	ld.global.u32 	%r22, [%rd11+12];
	min.s32 	%r23, %r21, %r22;
	add.s32 	%r24, %r20, %r23;
	cvta.to.global.u64 	%rd12, %rd2;
	add.s64 	%rd14, %rd12, %rd6;
	ld.global.u32 	%r25, [%rd14];
	cvt.rn.f32.s32 	%f2, %r25;
	mul.f32 	%f3, %f1, %f2;
	cvt.rpi.f32.f32 	%f4, %f3;
	cvt.rzi.s32.f32 	%r26, %f4;
	setp.le.s32 	%p3, %r24, %r26;
	@%p3 bra 	$L__BB11_4;
	mov.b32 	%r27, -2;
	st.global.u32 	[%rd1], %r27;
$L__BB11_4:
	ret;

}
	// .globl	_Z13kernel_filterfiPKiPKlPKtS4_S2_S0_PiS4_i
.visible .entry _Z13kernel_filterfiPKiPKlPKtS4_S2_S0_PiS4_i(
	.param .f32 _Z13kernel_filterfiPKiPKlPKtS4_S2_S0_PiS4_i_param_0,
	.param .u32 _Z13kernel_filterfiPKiPKlPKtS4_S2_S0_PiS4_i_param_1,
	.param .u64 .ptr .align 1 _Z13kernel_filterfiPKiPKlPKtS4_S2_S0_PiS4_i_param_2,
	.param .u64 .ptr .align 1 _Z13kernel_filterfiPKiPKlPKtS4_S2_S0_PiS4_i_param_3,
	.param .u64 .ptr .align 1 _Z13kernel_filterfiPKiPKlPKtS4_S2_S0_PiS4_i_param_4,
	.param .u64 .ptr .align 1 _Z13kernel_filterfiPKiPKlPKtS4_S2_S0_PiS4_i_param_5,
	.param .u64 .ptr .align 1 _Z13kernel_filterfiPKiPKlPKtS4_S2_S0_PiS4_i_param_6,
	.param .u64 .ptr .align 1 _Z13kernel_filterfiPKiPKlPKtS4_S2_S0_PiS4_i_param_7,
	.param .u64 .ptr .align 1 _Z13kernel_filterfiPKiPKlPKtS4_S2_S0_PiS4_i_param_8,
	.param .u64 .ptr .align 1 _Z13kernel_filterfiPKiPKlPKtS4_S2_S0_PiS4_i_param_9,
	.param .u32 _Z13kernel_filterfiPKiPKlPKtS4_S2_S0_PiS4_i_param_10
)
{
	.reg .pred 	%p<15>;
	.reg .b16 	%rs<88>;
	.reg .b32 	%r<181>;
	.reg .b64 	%rd<96>;
	// demoted variable
	.shared .align 4 .b8 _ZZ13kernel_filterfiPKiPKlPKtS4_S2_S0_PiS4_iE6result[512];
	ld.param.u64 	%rd7, [_Z13kernel_filterfiPKiPKlPKtS4_S2_S0_PiS4_i_param_3];
	ld.param.u64 	%rd11, [_Z13kernel_filterfiPKiPKlPKtS4_S2_S0_PiS4_i_param_4];
	ld.param.u64 	%rd12, [_Z13kernel_filterfiPKiPKlPKtS4_S2_S0_PiS4_i_param_5];
	ld.param.u64 	%rd8, [_Z13kernel_filterfiPKiPKlPKtS4_S2_S0_PiS4_i_param_6];
	ld.param.u64 	%rd9, [_Z13kernel_filterfiPKiPKlPKtS4_S2_S0_PiS4_i_param_7];
	ld.param.u64 	%rd10, [_Z13kernel_filterfiPKiPKlPKtS4_S2_S0_PiS4_i_param_8];
	ld.param.u64 	%rd13, [_Z13kernel_filterfiPKiPKlPKtS4_S2_S0_PiS4_i_param_9];
	ld.param.u32 	%r48, [_Z13kernel_filterfiPKiPKlPKtS4_S2_S0_PiS4_i_param_10];
	cvta.to.global.u64 	%rd1, %rd12;
	cvta.to.global.u64 	%rd2, %rd13;
	cvta.to.global.u64 	%rd3, %rd11;
	mov.u32 	%r1, %ctaid.x;
	mov.u32 	%r2, %tid.x;
	setp.ge.s32 	%p1, %r1, %r48;
	@%p1 bra 	$L__BB12_23;
	cvta.to.global.u64 	%rd14, %rd10;
	mul.wide.u32 	%rd15, %r1, 4;
	add.s64 	%rd4, %rd14, %rd15;
	ld.global.u32 	%r49, [%rd4];
	setp.ne.s32 	%p2, %r49, -2;
	@%p2 bra 	$L__BB12_23;
	shl.b32 	%r50, %r2, 2;
	mov.u32 	%r51, _ZZ13kernel_filterfiPKiPKlPKtS4_S2_S0_PiS4_iE6result;
	add.s32 	%r3, %r51, %r50;
	mov.b32 	%r52, 0;
	st.shared.u32 	[%r3], %r52;
	cvta.to.global.u64 	%rd16, %rd7;
	mul.wide.u32 	%rd17, %r1, 8;
	add.s64 	%rd18, %rd16, %rd17;
	ld.global.u64 	%rd19, [%rd18];
	cvt.u32.u64 	%r4, %rd19;
	cvta.to.global.u64 	%rd20, %rd8;
	add.s64 	%rd21, %rd20, %rd17;
	ld.global.u64 	%rd22, [%rd21];
	cvt.u32.u64 	%r53, %rd22;
	add.s32 	%r5, %r53, %r4;
	add.s32 	%r167, %r2, %r4;
	setp.ge.s32 	%p3, %r167, %r5;
	@%p3 bra 	$L__BB12_16;
	add.s32 	%r56, %r167, 128;
	max.s32 	%r57, %r56, %r5;
	not.b32 	%r58, %r2;
	add.s32 	%r59, %r57, %r58;
	sub.s32 	%r60, %r59, %r4;
	shr.u32 	%r61, %r60, 7;
	add.s32 	%r7, %r61, 1;
	and.b32  	%r8, %r7, 15;
	setp.lt.u32 	%p4, %r60, 1920;
	mov.b32 	%r177, 0;
	@%p4 bra 	$L__BB12_6;
	and.b32  	%r63, %r7, 67108848;
	neg.s32 	%r162, %r63;
	add.s64 	%rd5, %rd3, 2048;
	add.s64 	%rd6, %rd1, 2048;
	mov.b32 	%r177, 0;
$L__BB12_5:
	.pragma "nounroll";
	mul.wide.s32 	%rd23, %r167, 2;
	add.s64 	%rd24, %rd5, %rd23;
	add.s64 	%rd25, %rd6, %rd23;
	ld.global.u16 	%r64, [%rd24+-2048];
	mul.wide.u32 	%rd26, %r64, 2;
	add.s64 	%rd27, %rd2, %rd26;
	ld.global.u16 	%rs1, [%rd27];
	ld.global.u16 	%rs2, [%rd25+-2048];
	min.u16 	%rs3, %rs1, %rs2;
	cvt.u32.u16 	%r65, %rs3;
	add.s32 	%r66, %r177, %r65;
	ld.global.u16 	%r67, [%rd24+-1792];
	mul.wide.u32 	%rd28, %r67, 2;
	add.s64 	%rd29, %rd2, %rd28;
	ld.global.u16 	%rs4, [%rd29];
	ld.global.u16 	%rs5, [%rd25+-1792];
	min.u16 	%rs6, %rs4, %rs5;
	cvt.u32.u16 	%r68, %rs6;
	add.s32 	%r69, %r66, %r68;
	ld.global.u16 	%r70, [%rd24+-1536];
	mul.wide.u32 	%rd30, %r70, 2;
	add.s64 	%rd31, %rd2, %rd30;
	ld.global.u16 	%rs7, [%rd31];
	ld.global.u16 	%rs8, [%rd25+-1536];
	min.u16 	%rs9, %rs7, %rs8;
	cvt.u32.u16 	%r71, %rs9;
	add.s32 	%r72, %r69, %r71;
	ld.global.u16 	%r73, [%rd24+-1280];
	mul.wide.u32 	%rd32, %r73, 2;
	add.s64 	%rd33, %rd2, %rd32;
	ld.global.u16 	%rs10, [%rd33];
	ld.global.u16 	%rs11, [%rd25+-1280];
	min.u16 	%rs12, %rs10, %rs11;
	cvt.u32.u16 	%r74, %rs12;
	add.s32 	%r75, %r72, %r74;
	ld.global.u16 	%r76, [%rd24+-1024];
	mul.wide.u32 	%rd34, %r76, 2;
	add.s64 	%rd35, %rd2, %rd34;
	ld.global.u16 	%rs13, [%rd35];
	ld.global.u16 	%rs14, [%rd25+-1024];
	min.u16 	%rs15, %rs13, %rs14;
	cvt.u32.u16 	%r77, %rs15;
	add.s32 	%r78, %r75, %r77;
	ld.global.u16 	%r79, [%rd24+-768];
	mul.wide.u32 	%rd36, %r79, 2;
	add.s64 	%rd37, %rd2, %rd36;
	ld.global.u16 	%rs16, [%rd37];
	ld.global.u16 	%rs17, [%rd25+-768];
	min.u16 	%rs18, %rs16, %rs17;
	cvt.u32.u16 	%r80, %rs18;
	add.s32 	%r81, %r78, %r80;
	ld.global.u16 	%r82, [%rd24+-512];
	mul.wide.u32 	%rd38, %r82, 2;
	add.s64 	%rd39, %rd2, %rd38;
	ld.global.u16 	%rs19, [%rd39];
	ld.global.u16 	%rs20, [%rd25+-512];
	min.u16 	%rs21, %rs19, %rs20;
	cvt.u32.u16 	%r83, %rs21;
	add.s32 	%r84, %r81, %r83;
	ld.global.u16 	%r85, [%rd24+-256];
	mul.wide.u32 	%rd40, %r85, 2;
	add.s64 	%rd41, %rd2, %rd40;
	ld.global.u16 	%rs22, [%rd41];
	ld.global.u16 	%rs23, [%rd25+-256];
	min.u16 	%rs24, %rs22, %rs23;
	cvt.u32.u16 	%r86, %rs24;
	add.s32 	%r87, %r84, %r86;
	ld.global.u16 	%r88, [%rd24];
	mul.wide.u32 	%rd42, %r88, 2;
	add.s64 	%rd43, %rd2, %rd42;
	ld.global.u16 	%rs25, [%rd43];
	ld.global.u16 	%rs26, [%rd25];
	min.u16 	%rs27, %rs25, %rs26;
	cvt.u32.u16 	%r89, %rs27;
	add.s32 	%r90, %r87, %r89;
	ld.global.u16 	%r91, [%rd24+256];
	mul.wide.u32 	%rd44, %r91, 2;
	add.s64 	%rd45, %rd2, %rd44;
	ld.global.u16 	%rs28, [%rd45];
	ld.global.u16 	%rs29, [%rd25+256];
	min.u16 	%rs30, %rs28, %rs29;
	cvt.u32.u16 	%r92, %rs30;
	add.s32 	%r93, %r90, %r92;
	ld.global.u16 	%r94, [%rd24+512];
	mul.wide.u32 	%rd46, %r94, 2;
	add.s64 	%rd47, %rd2, %rd46;
	ld.global.u16 	%rs31, [%rd47];
	ld.global.u16 	%rs32, [%rd25+512];
	min.u16 	%rs33, %rs31, %rs32;
	cvt.u32.u16 	%r95, %rs33;
	add.s32 	%r96, %r93, %r95;
	ld.global.u16 	%r97, [%rd24+768];
	mul.wide.u32 	%rd48, %r97, 2;
	add.s64 	%rd49, %rd2, %rd48;
	ld.global.u16 	%rs34, [%rd49];
	ld.global.u16 	%rs35, [%rd25+768];
	min.u16 	%rs36, %rs34, %rs35;
	cvt.u32.u16 	%r98, %rs36;
	add.s32 	%r99, %r96, %r98;
	ld.global.u16 	%r100, [%rd24+1024];
	mul.wide.u32 	%rd50, %r100, 2;
	add.s64 	%rd51, %rd2, %rd50;
	ld.global.u16 	%rs37, [%rd51];
	ld.global.u16 	%rs38, [%rd25+1024];
	min.u16 	%rs39, %rs37, %rs38;
	cvt.u32.u16 	%r101, %rs39;
	add.s32 	%r102, %r99, %r101;
	ld.global.u16 	%r103, [%rd24+1280];
	mul.wide.u32 	%rd52, %r103, 2;
	add.s64 	%rd53, %rd2, %rd52;
	ld.global.u16 	%rs40, [%rd53];
	ld.global.u16 	%rs41, [%rd25+1280];
	min.u16 	%rs42, %rs40, %rs41;
	cvt.u32.u16 	%r104, %rs42;
	add.s32 	%r105, %r102, %r104;
	ld.global.u16 	%r106, [%rd24+1536];
	mul.wide.u32 	%rd54, %r106, 2;
	add.s64 	%rd55, %rd2, %rd54;
	ld.global.u16 	%rs43, [%rd55];
	ld.global.u16 	%rs44, [%rd25+1536];
	min.u16 	%rs45, %rs43, %rs44;
	cvt.u32.u16 	%r107, %rs45;
	add.s32 	%r108, %r105, %r107;
	ld.global.u16 	%r109, [%rd24+1792];
	mul.wide.u32 	%rd56, %r109, 2;
	add.s64 	%rd57, %rd2, %rd56;
	ld.global.u16 	%rs46, [%rd57];
	ld.global.u16 	%rs47, [%rd25+1792];
	min.u16 	%rs48, %rs46, %rs47;
	cvt.u32.u16 	%r110, %rs48;
	add.s32 	%r177, %r108, %r110;
	add.s32 	%r167, %r167, 2048;
	add.s32 	%r162, %r162, 16;
	setp.ne.s32 	%p5, %r162, 0;
	@%p5 bra 	$L__BB12_5;
$L__BB12_6:
	setp.eq.s32 	%p6, %r8, 0;
	@%p6 bra 	$L__BB12_15;
	and.b32  	%r19, %r7, 7;
	setp.lt.u32 	%p7, %r8, 8;
	@%p7 bra 	$L__BB12_9;
	mul.wide.s32 	%rd58, %r167, 2;
	add.s64 	%rd59, %rd3, %rd58;
	ld.global.u16 	%r112, [%rd59];
	mul.wide.u32 	%rd60, %r112, 2;
	add.s64 	%rd61, %rd2, %rd60;
	ld.global.u16 	%rs49, [%rd61];
	add.s64 	%rd62, %rd1, %rd58;
	ld.global.u16 	%rs50, [%rd62];
	min.u16 	%rs51, %rs49, %rs50;
	cvt.u32.u16 	%r113, %rs51;
	add.s32 	%r114, %r177, %r113;
	ld.global.u16 	%r115, [%rd59+256];
	mul.wide.u32 	%rd63, %r115, 2;
	add.s64 	%rd64, %rd2, %rd63;
	ld.global.u16 	%rs52, [%rd64];
	ld.global.u16 	%rs53, [%rd62+256];
	min.u16 	%rs54, %rs52, %rs53;
	cvt.u32.u16 	%r116, %rs54;
	add.s32 	%r117, %r114, %r116;
	ld.global.u16 	%r118, [%rd59+512];
	mul.wide.u32 	%rd65, %r118, 2;
	add.s64 	%rd66, %rd2, %rd65;
	ld.global.u16 	%rs55, [%rd66];
	ld.global.u16 	%rs56, [%rd62+512];
	min.u16 	%rs57, %rs55, %rs56;
	cvt.u32.u16 	%r119, %rs57;
	add.s32 	%r120, %r117, %r119;
	ld.global.u16 	%r121, [%rd59+768];
	mul.wide.u32 	%rd67, %r121, 2;
	add.s64 	%rd68, %rd2, %rd67;
	ld.global.u16 	%rs58, [%rd68];
	ld.global.u16 	%rs59, [%rd62+768];
	min.u16 	%rs60, %rs58, %rs59;
	cvt.u32.u16 	%r122, %rs60;
	add.s32 	%r123, %r120, %r122;
	ld.global.u16 	%r124, [%rd59+1024];
	mul.wide.u32 	%rd69, %r124, 2;
	add.s64 	%rd70, %rd2, %rd69;
	ld.global.u16 	%rs61, [%rd70];
	ld.global.u16 	%rs62, [%rd62+1024];
	min.u16 	%rs63, %rs61, %rs62;
	cvt.u32.u16 	%r125, %rs63;
	add.s32 	%r126, %r123, %r125;
	ld.global.u16 	%r127, [%rd59+1280];
	mul.wide.u32 	%rd71, %r127, 2;
	add.s64 	%rd72, %rd2, %rd71;
	ld.global.u16 	%rs64, [%rd72];
	ld.global.u16 	%rs65, [%rd62+1280];
	min.u16 	%rs66, %rs64, %rs65;
	cvt.u32.u16 	%r128, %rs66;
	add.s32 	%r129, %r126, %r128;
	ld.global.u16 	%r130, [%rd59+1536];
	mul.wide.u32 	%rd73, %r130, 2;
	add.s64 	%rd74, %rd2, %rd73;
	ld.global.u16 	%rs67, [%rd74];
	ld.global.u16 	%rs68, [%rd62+1536];
	min.u16 	%rs69, %rs67, %rs68;
	cvt.u32.u16 	%r131, %rs69;
	add.s32 	%r132, %r129, %r131;
	ld.global.u16 	%r133, [%rd59+1792];
	mul.wide.u32 	%rd75, %r133, 2;
	add.s64 	%rd76, %rd2, %rd75;
	ld.global.u16 	%rs70, [%rd76];
	ld.global.u16 	%rs71, [%rd62+1792];
	min.u16 	%rs72, %rs70, %rs71;
	cvt.u32.u16 	%r134, %rs72;
	add.s32 	%r177, %r132, %r134;
	add.s32 	%r167, %r167, 1024;
$L__BB12_9:
	setp.eq.s32 	%p8, %r19, 0;
	@%p8 bra 	$L__BB12_15;
	and.b32  	%r25, %r7, 3;
	setp.lt.u32 	%p9, %r19, 4;
	@%p9 bra 	$L__BB12_12;
	mul.wide.s32 	%rd77, %r167, 2;
	add.s64 	%rd78, %rd3, %rd77;
	ld.global.u16 	%r136, [%rd78];
	mul.wide.u32 	%rd79, %r136, 2;
	add.s64 	%rd80, %rd2, %rd79;
	ld.global.u16 	%rs73, [%rd80];
	add.s64 	%rd81, %rd1, %rd77;
	ld.global.u16 	%rs74, [%rd81];
	min.u16 	%rs75, %rs73, %rs74;
	cvt.u32.u16 	%r137, %rs75;
	add.s32 	%r138, %r177, %r137;
	ld.global.u16 	%r139, [%rd78+256];
	mul.wide.u32 	%rd82, %r139, 2;
	add.s64 	%rd83, %rd2, %rd82;
	ld.global.u16 	%rs76, [%rd83];
	ld.global.u16 	%rs77, [%rd81+256];
	min.u16 	%rs78, %rs76, %rs77;
	cvt.u32.u16 	%r140, %rs78;
	add.s32 	%r141, %r138, %r140;
	ld.global.u16 	%r142, [%rd78+512];
	mul.wide.u32 	%rd84, %r142, 2;
	add.s64 	%rd85, %rd2, %rd84;
	ld.global.u16 	%rs79, [%rd85];
	ld.global.u16 	%rs80, [%rd81+512];
	min.u16 	%rs81, %rs79, %rs80;
	cvt.u32.u16 	%r143, %rs81;
	add.s32 	%r144, %r141, %r143;
	ld.global.u16 	%r145, [%rd78+768];
	mul.wide.u32 	%rd86, %r145, 2;
	add.s64 	%rd87, %rd2, %rd86;
	ld.global.u16 	%rs82, [%rd87];
	ld.global.u16 	%rs83, [%rd81+768];
	min.u16 	%rs84, %rs82, %rs83;
	cvt.u32.u16 	%r146, %rs84;
	add.s32 	%r177, %r144, %r146;
	add.s32 	%r167, %r167, 512;
$L__BB12_12:
	setp.eq.s32 	%p10, %r25, 0;
	@%p10 bra 	$L__BB12_15;
	neg.s32 	%r174, %r25;
$L__BB12_14:
	.pragma "nounroll";
	mul.wide.s32 	%rd88, %r167, 2;
	add.s64 	%rd89, %rd1, %rd88;
	add.s64 	%rd90, %rd3, %rd88;
	ld.global.u16 	%r147, [%rd90];
	mul.wide.u32 	%rd91, %r147, 2;
	add.s64 	%rd92, %rd2, %rd91;
	ld.global.u16 	%rs85, [%rd92];
	ld.global.u16 	%rs86, [%rd89];
	min.u16 	%rs87, %rs85, %rs86;
	cvt.u32.u16 	%r148, %rs87;
	add.s32 	%r177, %r177, %r148;
	add.s32 	%r167, %r167, 128;
	add.s32 	%r174, %r174, 1;
	setp.ne.s32 	%p11, %r174, 0;
	@%p11 bra 	$L__BB12_14;
$L__BB12_15:
	st.shared.u32 	[%r3], %r177;
$L__BB12_16:
	bar.sync 	0;
	setp.ne.s32 	%p12, %r2, 0;
	@%p12 bra 	$L__BB12_23;
	mov.b32 	%r179, 8;
	mov.b32 	%r178, 0;
	ld.shared.u32 	%r180, [_ZZ13kernel_filterfiPKiPKlPKtS4_S2_S0_PiS4_iE6result];
$L__BB12_18:
	add.s32 	%r43, %r51, %r178;
	ld.shared.u32 	%r152, [%r43+4];
	add.s32 	%r153, %r180, %r152;
	add.s32 	%r154, %r51, %r179;
	ld.shared.u32 	%r155, [%r154];
	add.s32 	%r156, %r153, %r155;
	ld.shared.u32 	%r157, [%r43+12];
	add.s32 	%r44, %r156, %r157;
	setp.eq.s32 	%p13, %r179, 504;
	@%p13 bra 	$L__BB12_20;
	ld.shared.u32 	%r158, [%r43+16];
	add.s32 	%r180, %r44, %r158;
	add.s32 	%r179, %r179, 16;
	add.s32 	%r178, %r178, 16;
	bra.uni 	$L__BB12_18;
$L__BB12_20:
	st.shared.u32 	[_ZZ13kernel_filterfiPKiPKlPKtS4_S2_S0_PiS4_iE6result], %r44;
	cvta.to.global.u64 	%rd93, %rd9;
	mul.wide.u32 	%rd94, %r1, 4;
	add.s64 	%rd95, %rd93, %rd94;
	ld.global.u32 	%r159, [%rd95];
	setp.le.s32 	%p14, %r44, %r159;
	@%p14 bra 	$L__BB12_22;
	mov.b32 	%r161, -3;
	st.global.u32 	[%rd4], %r161;
	bra.uni 	$L__BB12_23;
$L__BB12_22:
	mov.b32 	%r160, -1;
	st.global.u32 	[%rd4], %r160;
$L__BB12_23:
	ret;

}
	// .globl	_Z12kernel_alignfPKiPKlPKjS0_iPii
.visible .entry _Z12kernel_alignfPKiPKlPKjS0_iPii(
	.param .f32 _Z12kernel_alignfPKiPKlPKjS0_iPii_param_0,
	.param .u64 .ptr .align 1 _Z12kernel_alignfPKiPKlPKjS0_iPii_param_1,
	.param .u64 .ptr .align 1 _Z12kernel_alignfPKiPKlPKjS0_iPii_param_2,
	.param .u64 .ptr .align 1 _Z12kernel_alignfPKiPKlPKjS0_iPii_param_3,
	.param .u64 .ptr .align 1 _Z12kernel_alignfPKiPKlPKjS0_iPii_param_4,
	.param .u32 _Z12kernel_alignfPKiPKlPKjS0_iPii_param_5,
	.param .u64 .ptr .align 1 _Z12kernel_alignfPKiPKlPKjS0_iPii_param_6,
	.param .u32 _Z12kernel_alignfPKiPKlPKjS0_iPii_param_7
)
{
	.local .align 16 .b8 	__local_depot13[12144];
	.reg .b64 	%SP;
	.reg .b64 	%SPL;
	.reg .pred 	%p<88>;
	.reg .b32 	%r<741>;
	.reg .b32 	%f<5>;
	.reg .b64 	%rd<65>;

	mov.u64 	%SPL, __local_depot13;
	ld.param.f32 	%f1, [_Z12kernel_alignfPKiPKlPKjS0_iPii_param_0];
	ld.param.u64 	%rd12, [_Z12kernel_alignfPKiPKlPKjS0_iPii_param_1];
	ld.param.u64 	%rd13, [_Z12kernel_alignfPKiPKlPKjS0_iPii_param_2];
	ld.param.u64 	%rd16, [_Z12kernel_alignfPKiPKlPKjS0_iPii_param_3];
	ld.param.u64 	%rd14, [_Z12kernel_alignfPKiPKlPKjS0_iPii_param_4];
	ld.param.u32 	%r245, [_Z12kernel_alignfPKiPKlPKjS0_iPii_param_5];
	ld.param.u64 	%rd15, [_Z12kernel_alignfPKiPKlPKjS0_iPii_param_6];
	ld.param.u32 	%r246, [_Z12kernel_alignfPKiPKlPKjS0_iPii_param_7];
	cvta.to.global.u64 	%rd1, %rd16;
	add.u64 	%rd2, %SPL, 0;
	add.u64 	%rd3, %SPL, 6000;
	add.u64 	%rd4, %SPL, 12000;
	add.u64 	%rd5, %SPL, 12068;
	mov.u32 	%r247, %ctaid.x;
	mov.u32 	%r248, %ntid.x;
	mov.u32 	%r249, %tid.x;
	mad.lo.s32 	%r1, %r247, %r248, %r249;
	setp.ge.s32 	%p1, %r1, %r246;
	@%p1 bra 	$L__BB13_38;
	cvta.to.global.u64 	%rd21, %rd15;
	mul.wide.s32 	%rd22, %r1, 4;
	add.s64 	%rd6, %rd21, %rd22;
	ld.global.u32 	%r250, [%rd6];
	setp.ne.s32 	%p2, %r250, -3;
	@%p2 bra 	$L__BB13_38;
	cvta.to.global.u64 	%rd23, %rd13;
	cvta.to.global.u64 	%rd24, %rd14;
	cvta.to.global.u64 	%rd25, %rd12;
	add.s64 	%rd27, %rd25, %rd22;
	ld.global.u32 	%r251, [%rd27];
	cvt.rn.f32.s32 	%f2, %r251;
	mul.f32 	%f3, %f1, %f2;
	cvt.rpi.f32.f32 	%f4, %f3;
	cvt.rzi.s32.f32 	%r2, %f4;
	mul.wide.s32 	%rd28, %r245, 4;
	add.s64 	%rd29, %rd25, %rd28;
	ld.global.u32 	%r252, [%rd29];
	add.s64 	%rd30, %rd24, %rd28;
	ld.global.u32 	%r253, [%rd30];
	sub.s32 	%r254, %r252, %r253;
	add.s64 	%rd31, %rd24, %rd22;
	ld.global.u32 	%r255, [%rd31];
	sub.s32 	%r4, %r251, %r255;
	shr.s32 	%r256, %r254, 31;
	shr.u32 	%r257, %r256, 28;
	add.s32 	%r258, %r254, %r257;
	shr.s32 	%r5, %r258, 4;
	shr.s32 	%r259, %r4, 31;
	shr.u32 	%r260, %r259, 28;
	add.s32 	%r261, %r4, %r260;
	shr.s32 	%r6, %r261, 4;
	mul.wide.s32 	%rd32, %r245, 8;
	add.s64 	%rd33, %rd23, %rd32;
	ld.global.u64 	%rd34, [%rd33];
	shr.s64 	%rd35, %rd34, 63;
	shr.u64 	%rd36, %rd35, 60;
	add.s64 	%rd37, %rd34, %rd36;
	shr.u64 	%rd38, %rd37, 4;
	cvt.u32.u64 	%r7, %rd38;
	mul.wide.s32 	%rd39, %r1, 8;
	add.s64 	%rd40, %rd23, %rd39;
	ld.global.u64 	%rd41, [%rd40];
	shr.s64 	%rd42, %rd41, 63;
	shr.u64 	%rd43, %rd42, 60;
	add.s64 	%rd44, %rd41, %rd43;
	shr.u64 	%rd45, %rd44, 4;
	cvt.u32.u64 	%r8, %rd45;
	mov.b32 	%r262, 0;
	st.local.v4.b32 	[%rd2], {%r262, %r262, %r262, %r262};
	st.local.v4.b32 	[%rd2+16], {%r262, %r262, %r262, %r262};
	st.local.v4.b32 	[%rd2+32], {%r262, %r262, %r262, %r262};
	st.local.v4.b32 	[%rd2+48], {%r262, %r262, %r262, %r262};
	st.local.v4.b32 	[%rd2+64], {%r262, %r262, %r262, %r262};
	st.local.v4.b32 	[%rd2+80], {%r262, %r262, %r262, %r262};
	st.local.v4.b32 	[%rd2+96], {%r262, %r262, %r262, %r262};
	st.local.v4.b32 	[%rd2+112], {%r262, %r262, %r262, %r262};
	st.local.v4.b32 	[%rd2+128], {%r262, %r262, %r262, %r262};
	st.local.v4.b32 	[%rd2+144], {%r262, %r262, %r262, %r262};
	st.local.v4.b32 	[%rd2+160], {%r262, %r262, %r262, %r262};
	st.local.v4.b32 	[%rd2+176], {%r262, %r262, %r262, %r262};
	st.local.v4.b32 	[%rd2+192], {%r262, %r262, %r262, %r262};
	st.local.v4.b32 	[%rd2+208], {%r262, %r262, %r262, %r262};
	st.local.v4.b32 	[%rd2+224], {%r262, %r262, %r262, %r262};
	st.local.v4.b32 	[%rd2+240], {%r262, %r262, %r262, %r262};
	st.local.v4.b32 	[%rd2+256], {%r262, %r262, %r262, %r262};
	st.local.v4.b32 	[%rd2+272], {%r262, %r262, %r262, %r262};
	st.local.v4.b32 	[%rd2+288], {%r262, %r262, %r262, %r262};
	st.local.v4.b32 	[%rd2+304], {%r262, %r262, %r262, %r262};
	st.local.v4.b32 	[%rd2+320], {%r262, %r262, %r262, %r262};
	st.local.v4.b32 	[%rd2+336], {%r262, %r262, %r262, %r262};
	st.local.v4.b32 	[%rd2+352], {%r262, %r262, %r262, %r262};
	st.local.v4.b32 	[%rd2+368], {%r262, %r262, %r262, %r262};
	st.local.v4.b32 	[%rd2+384], {%r262, %r262, %r262, %r262};
	st.local.v4.b32 	[%rd2+400], {%r262, %r262, %r262, %r262};
	st.local.v4.b32 	[%rd2+416], {%r262, %r262, %r262, %r262};
	st.local.v4.b32 	[%rd2+432], {%r262, %r262, %r262, %r262};
	st.local.v4.b32 	[%rd2+448], {%r262, %r262, %r262, %r262};
	st.local.v4.b32 	[%rd2+464], {%r262, %r262, %r262, %r262};
	st.local.v4.b32 	[%rd2+480], {%r262, %r262, %r262, %r262};
	st.local.v4.b32 	[%rd2+496], {%r262, %r262, %r262, %r262};
	st.local.v4.b32 	[%rd2+512], {%r262, %r262, %r262, %r262};
	st.local.v4.b32 	[%rd2+528], {%r262, %r262, %r262, %r262};
	st.local.v4.b32 	[%rd2+544], {%r262, %r262, %r262, %r262};
	st.local.v4.b32 	[%rd2+560], {%r262, %r262, %r262, %r262};
	st.local.v4.b32 	[%rd2+576], {%r262, %r262, %r262, %r262};
	st.local.v4.b32 	[%rd2+592], {%r262, %r262, %r262, %r262};
	st.local.v4.b32 	[%rd2+608], {%r262, %r262, %r262, %r262};
	st.local.v4.b32 	[%rd2+624], {%r262, %r262, %r262, %r262};
	st.local.v4.b32 	[%rd2+640], {%r262, %r262, %r262, %r262};
	st.local.v4.b32 	[%rd2+656], {%r262, %r262, %r262, %r262};
	st.local.v4.b32 	[%rd2+672], {%r262, %r262, %r262, %r262};
	st.local.v4.b32 	[%rd2+688], {%r262, %r262, %r262, %r262};
	st.local.v4.b32 	[%rd2+704], {%r262, %r262, %r262, %r262};
	st.local.v4.b32 	[%rd2+720], {%r262, %r262, %r262, %r262};
	st.local.v4.b32 	[%rd2+736], {%r262, %r262, %r262, %r262};
	st.local.v4.b32 	[%rd2+752], {%r262, %r262, %r262, %r262};
	st.local.v4.b32 	[%rd2+768], {%r262, %r262, %r262, %r262};
	st.local.v4.b32 	[%rd2+784], {%r262, %r262, %r262, %r262};
	st.local.v4.b32 	[%rd2+800], {%r262, %r262, %r262, %r262};
	st.local.v4.b32 	[%rd2+816], {%r262, %r262, %r262, %r262};
	st.local.v4.b32 	[%rd2+832], {%r262, %r262, %r262, %r262};
	st.local.v4.b32 	[%rd2+848], {%r262, %r262, %r262, %r262};
	st.local.v4.b32 	[%rd2+864], {%r262, %r262, %r262, %r262};
	st.local.v4.b32 	[%rd2+880], {%r262, %r262, %r262, %r262};
	st.local.v4.b32 	[%rd2+896], {%r262, %r262, %r262, %r262};
	st.local.v4.b32 	[%rd2+912], {%r262, %r262, %r262, %r262};
	st.local.v4.b32 	[%rd2+928], {%r262, %r262, %r262, %r262};
	st.local.v4.b32 	[%rd2+944], {%r262, %r262, %r262, %r262};
	st.local.v4.b32 	[%rd2+960], {%r262, %r262, %r262, %r262};
	st.local.v4.b32 	[%rd2+976], {%r262, %r262, %r262, %r262};
	st.local.v4.b32 	[%rd2+992], {%r262, %r262, %r262, %r262};
	st.local.v4.b32 	[%rd2+1008], {%r262, %r262, %r262, %r262};
	st.local.v4.b32 	[%rd2+1024], {%r262, %r262, %r262, %r262};
	st.local.v4.b32 	[%rd2+1040], {%r262, %r262, %r262, %r262};
	st.local.v4.b32 	[%rd2+1056], {%r262, %r262, %r262, %r262};
	st.local.v4.b32 	[%rd2+1072], {%r262, %r262, %r262, %r262};
	st.local.v4.b32 	[%rd2+1088], {%r262, %r262, %r262, %r262};
	st.local.v4.b32 	[%rd2+1104], {%r262, %r262, %r262, %r262};
	st.local.v4.b32 	[%rd2+1120], {%r262, %r262, %r262, %r262};
	st.local.v4.b32 	[%rd2+1136], {%r262, %r262, %r262, %r262};
	st.local.v4.b32 	[%rd2+1152], {%r262, %r262, %r262, %r262};
	st.local.v4.b32 	[%rd2+1168], {%r262, %r262, %r262, %r262};
	st.local.v4.b32 	[%rd2+1184], {%r262, %r262, %r262, %r262};
	st.local.v4.b32 	[%rd2+1200], {%r262, %r262, %r262, %r262};
	st.local.v4.b32 	[%rd2+1216], {%r262, %r262, %r262, %r262};
	st.local.v4.b32 	[%rd2+1232], {%r262, %r262, %r262, %r262};
	st.local.v4.b32 	[%rd2+1248], {%r262, %r262, %r262, %r262};
	st.local.v4.b32 	[%rd2+1264], {%r262, %r262, %r262, %r262};
	st.local.v4.b32 	[%rd2+1280], {%r262, %r262, %r262, %r262};
	st.local.v4.b32 	[%rd2+1296], {%r262, %r262, %r262, %r262};
	st.local.v4.b32 	[%rd2+1312], {%r262, %r262, %r262, %r262};
	st.local.v4.b32 	[%rd2+1328], {%r262, %r262, %r262, %r262};
	st.local.v4.b32 	[%rd2+1344], {%r262, %r262, %r262, %r262};
	st.local.v4.b32 	[%rd2+1360], {%r262, %r262, %r262, %r262};
	st.local.v4.b32 	[%rd2+1376], {%r262, %r262, %r262, %r262};
	st.local.v4.b32 	[%rd2+1392], {%r262, %r262, %r262, %r262};
	st.local.v4.b32 	[%rd2+1408], {%r262, %r262, %r262, %r262};
	st.local.v4.b32 	[%rd2+1424], {%r262, %r262, %r262, %r262};
	st.local.v4.b32 	[%rd2+1440], {%r262, %r262, %r262, %r262};
	st.local.v4.b32 	[%rd2+1456], {%r262, %r262, %r262, %r262};
	st.local.v4.b32 	[%rd2+1472], {%r262, %r262, %r262, %r262};
	st.local.v4.b32 	[%rd2+1488], {%r262, %r262, %r262, %r262};
	st.local.v4.b32 	[%rd2+1504], {%r262, %r262, %r262, %r262};
	st.local.v4.b32 	[%rd2+1520], {%r262, %r262, %r262, %r262};
	st.local.v4.b32 	[%rd2+1536], {%r262, %r262, %r262, %r262};
	st.local.v4.b32 	[%rd2+1552], {%r262, %r262, %r262, %r262};
	st.local.v4.b32 	[%rd2+1568], {%r262, %r262, %r262, %r262};
	st.local.v4.b32 	[%rd2+1584], {%r262, %r262, %r262, %r262};
	st.local.v4.b32 	[%rd2+1600], {%r262, %r262, %r262, %r262};
	st.local.v4.b32 	[%rd2+1616], {%r262, %r262, %r262, %r262};
	st.local.v4.b32 	[%rd2+1632], {%r262, %r262, %r262, %r262};
	st.local.v4.b32 	[%rd2+1648], {%r262, %r262, %r262, %r262};
	st.local.v4.b32 	[%rd2+1664], {%r262, %r262, %r262, %r262};
	st.local.v4.b32 	[%rd2+1680], {%r262, %r262, %r262, %r262};
	st.local.v4.b32 	[%rd2+1696], {%r262, %r262, %r262, %r262};
	st.local.v4.b32 	[%rd2+1712], {%r262, %r262, %r262, %r262};
	st.local.v4.b32 	[%rd2+1728], {%r262, %r262, %r262, %r262};
	st.local.v4.b32 	[%rd2+1744], {%r262, %r262, %r262, %r262};
	st.local.v4.b32 	[%rd2+1760], {%r262, %r262, %r262, %r262};
	st.local.v4.b32 	[%rd2+1776], {%r262, %r262, %r262, %r262};
	st.local.v4.b32 	[%rd2+1792], {%r262, %r262, %r262, %r262};
	st.local.v4.b32 	[%rd2+1808], {%r262, %r262, %r262, %r262};
	st.local.v4.b32 	[%rd2+1824], {%r262, %r262, %r262, %r262};
	st.local.v4.b32 	[%rd2+1840], {%r262, %r262, %r262, %r262};
	st.local.v4.b32 	[%rd2+1856], {%r262, %r262, %r262, %r262};
	st.local.v4.b32 	[%rd2+1872], {%r262, %r262, %r262, %r262};
	st.local.v4.b32 	[%rd2+1888], {%r262, %r262, %r262, %r262};
	st.local.v4.b32 	[%rd2+1904], {%r262, %r262, %r262, %r262};
	st.local.v4.b32 	[%rd2+1920], {%r262, %r262, %r262, %r262};
	st.local.v4.b32 	[%rd2+1936], {%r262, %r262, %r262, %r262};
	st.local.v4.b32 	[%rd2+1952], {%r262, %r262, %r262, %r262};
	st.local.v4.b32 	[%rd2+1968], {%r262, %r262, %r262, %r262};
	st.local.v4.b32 	[%rd2+1984], {%r262, %r262, %r262, %r262};
	st.local.v4.b32 	[%rd2+2000], {%r262, %r262, %r262, %r262};
	st.local.v4.b32 	[%rd2+2016], {%r262, %r262, %r262, %r262};
	st.local.v4.b32 	[%rd2+2032], {%r262, %r262, %r262, %r262};
	st.local.v4.b32 	[%rd2+2048], {%r262, %r262, %r262, %r262};
	st.local.v4.b32 	[%rd2+2064], {%r262, %r262, %r262, %r262};
	st.local.v4.b32 	[%rd2+2080], {%r262, %r262, %r262, %r262};
	st.local.v4.b32 	[%rd2+2096], {%r262, %r262, %r262, %r262};
	st.local.v4.b32 	[%rd2+2112], {%r262, %r262, %r262, %r262};
	st.local.v4.b32 	[%rd2+2128], {%r262, %r262, %r262, %r262};
	st.local.v4.b32 	[%rd2+2144], {%r262, %r262, %r262, %r262};
	st.local.v4.b32 	[%rd2+2160], {%r262, %r262, %r262, %r262};
	st.local.v4.b32 	[%rd2+2176], {%r262, %r262, %r262, %r262};
	st.local.v4.b32 	[%rd2+2192], {%r262, %r262, %r262, %r262};
	st.local.v4.b32 	[%rd2+2208], {%r262, %r262, %r262, %r262};
	st.local.v4.b32 	[%rd2+2224], {%r262, %r262, %r262, %r262};
	st.local.v4.b32 	[%rd2+2240], {%r262, %r262, %r262, %r262};
	st.local.v4.b32 	[%rd2+2256], {%r262, %r262, %r262, %r262};
	st.local.v4.b32 	[%rd2+2272], {%r262, %r262, %r262, %r262};
	st.local.v4.b32 	[%rd2+2288], {%r262, %r262, %r262, %r262};
	st.local.v4.b32 	[%rd2+2304], {%r262, %r262, %r262, %r262};
	st.local.v4.b32 	[%rd2+2320], {%r262, %r262, %r262, %r262};
	st.local.v4.b32 	[%rd2+2336], {%r262, %r262, %r262, %r262};
	st.local.v4.b32 	[%rd2+2352], {%r262, %r262, %r262, %r262};
	st.local.v4.b32 	[%rd2+2368], {%r262, %r262, %r262, %r262};
	st.local.v4.b32 	[%rd2+2384], {%r262, %r262, %r262, %r262};
	st.local.v4.b32 	[%rd2+2400], {%r262, %r262, %r262, %r262};
	st.local.v4.b32 	[%rd2+2416], {%r262, %r262, %r262, %r262};
	st.local.v4.b32 	[%rd2+2432], {%r262, %r262, %r262, %r262};
	st.local.v4.b32 	[%rd2+2448], {%r262, %r262, %r262, %r262};
	st.local.v4.b32 	[%rd2+2464], {%r262, %r262, %r262, %r262};
	st.local.v4.b32 	[%rd2+2480], {%r262, %r262, %r262, %r262};
	st.local.v4.b32 	[%rd2+2496], {%r262, %r262, %r262, %r262};
	st.local.v4.b32 	[%rd2+2512], {%r262, %r262, %r262, %r262};
	st.local.v4.b32 	[%rd2+2528], {%r262, %r262, %r262, %r262};
	st.local.v4.b32 	[%rd2+2544], {%r262, %r262, %r262, %r262};
	st.local.v4.b32 	[%rd2+2560], {%r262, %r262, %r262, %r262};
	st.local.v4.b32 	[%rd2+2576], {%r262, %r262, %r262, %r262};
	st.local.v4.b32 	[%rd2+2592], {%r262, %r262, %r262, %r262};
	st.local.v4.b32 	[%rd2+2608], {%r262, %r262, %r262, %r262};
	st.local.v4.b32 	[%rd2+2624], {%r262, %r262, %r262, %r262};
	st.local.v4.b32 	[%rd2+2640], {%r262, %r262, %r262, %r262};
	st.local.v4.b32 	[%rd2+2656], {%r262, %r262, %r262, %r262};
	st.local.v4.b32 	[%rd2+2672], {%r262, %r262, %r262, %r262};
	st.local.v4.b32 	[%rd2+2688], {%r262, %r262, %r262, %r262};
	st.local.v4.b32 	[%rd2+2704], {%r262, %r262, %r262, %r262};
	st.local.v4.b32 	[%rd2+2720], {%r262, %r262, %r262, %r262};
	st.local.v4.b32 	[%rd2+2736], {%r262, %r262, %r262, %r262};
	st.local.v4.b32 	[%rd2+2752], {%r262, %r262, %r262, %r262};
	st.local.v4.b32 	[%rd2+2768], {%r262, %r262, %r262, %r262};
	st.local.v4.b32 	[%rd2+2784], {%r262, %r262, %r262, %r262};
	st.local.v4.b32 	[%rd2+2800], {%r262, %r262, %r262, %r262};
	st.local.v4.b32 	[%rd2+2816], {%r262, %r262, %r262, %r262};
	st.local.v4.b32 	[%rd2+2832], {%r262, %r262, %r262, %r262};
	st.local.v4.b32 	[%rd2+2848], {%r262, %r262, %r262, %r262};
	st.local.v4.b32 	[%rd2+2864], {%r262, %r262, %r262, %r262};
	st.local.v4.b32 	[%rd2+2880], {%r262, %r262, %r262, %r262};
	st.local.v4.b32 	[%rd2+2896], {%r262, %r262, %r262, %r262};
	st.local.v4.b32 	[%rd2+2912], {%r262, %r262, %r262, %r262};
	st.local.v4.b32 	[%rd2+2928], {%r262, %r262, %r262, %r262};
	st.local.v4.b32 	[%rd2+2944], {%r262, %r262, %r262, %r262};
	st.local.v4.b32 	[%rd2+2960], {%r262, %r262, %r262, %r262};
	st.local.v4.b32 	[%rd2+2976], {%r262, %r262, %r262, %r262};
	st.local.v4.b32 	[%rd2+2992], {%r262, %r262, %r262, %r262};
	st.local.v4.b32 	[%rd2+3008], {%r262, %r262, %r262, %r262};
	st.local.v4.b32 	[%rd2+3024], {%r262, %r262, %r262, %r262};
	st.local.v4.b32 	[%rd2+3040], {%r262, %r262, %r262, %r262};
	st.local.v4.b32 	[%rd2+3056], {%r262, %r262, %r262, %r262};
	st.local.v4.b32 	[%rd2+3072], {%r262, %r262, %r262, %r262};
	st.local.v4.b32 	[%rd2+3088], {%r262, %r262, %r262, %r262};
	st.local.v4.b32 	[%rd2+3104], {%r262, %r262, %r262, %r262};
	st.local.v4.b32 	[%rd2+3120], {%r262, %r262, %r262, %r262};
	st.local.v4.b32 	[%rd2+3136], {%r262, %r262, %r262, %r262};
	st.local.v4.b32 	[%rd2+3152], {%r262, %r262, %r262, %r262};
	st.local.v4.b32 	[%rd2+3168], {%r262, %r262, %r262, %r262};
	st.local.v4.b32 	[%rd2+3184], {%r262, %r262, %r262, %r262};
	st.local.v4.b32 	[%rd2+3200], {%r262, %r262, %r262, %r262};
	st.local.v4.b32 	[%rd2+3216], {%r262, %r262, %r262, %r262};
	st.local.v4.b32 	[%rd2+3232], {%r262, %r262, %r262, %r262};
	st.local.v4.b32 	[%rd2+3248], {%r262, %r262, %r262, %r262};
	st.local.v4.b32 	[%rd2+3264], {%r262, %r262, %r262, %r262};
	st.local.v4.b32 	[%rd2+3280], {%r262, %r262, %r262, %r262};
	st.local.v4.b32 	[%rd2+3296], {%r262, %r262, %r262, %r262};
	st.local.v4.b32 	[%rd2+3312], {%r262, %r262, %r262, %r262};
	st.local.v4.b32 	[%rd2+3328], {%r262, %r262, %r262, %r262};
	st.local.v4.b32 	[%rd2+3344], {%r262, %r262, %r262, %r262};
	st.local.v4.b32 	[%rd2+3360], {%r262, %r262, %r262, %r262};
	st.local.v4.b32 	[%rd2+3376], {%r262, %r262, %r262, %r262};
	st.local.v4.b32 	[%rd2+3392], {%r262, %r262, %r262, %r262};
	st.local.v4.b32 	[%rd2+3408], {%r262, %r262, %r262, %r262};
	st.local.v4.b32 	[%rd2+3424], {%r262, %r262, %r262, %r262};
	st.local.v4.b32 	[%rd2+3440], {%r262, %r262, %r262, %r262};
	st.local.v4.b32 	[%rd2+3456], {%r262, %r262, %r262, %r262};
	st.local.v4.b32 	[%rd2+3472], {%r262, %r262, %r262, %r262};
	st.local.v4.b32 	[%rd2+3488], {%r262, %r262, %r262, %r262};
	st.local.v4.b32 	[%rd2+3504], {%r262, %r262, %r262, %r262};
	st.local.v4.b32 	[%rd2+3520], {%r262, %r262, %r262, %r262};
	st.local.v4.b32 	[%rd2+3536], {%r262, %r262, %r262, %r262};
	st.local.v4.b32 	[%rd2+3552], {%r262, %r262, %r262, %r262};
	st.local.v4.b32 	[%rd2+3568], {%r262, %r262, %r262, %r262};
	st.local.v4.b32 	[%rd2+3584], {%r262, %r262, %r262, %r262};
	st.local.v4.b32 	[%rd2+3600], {%r262, %r262, %r262, %r262};
	st.local.v4.b32 	[%rd2+3616], {%r262, %r262, %r262, %r262};
	st.local.v4.b32 	[%rd2+3632], {%r262, %r262, %r262, %r262};
	st.local.v4.b32 	[%rd2+3648], {%r262, %r262, %r262, %r262};
	st.local.v4.b32 	[%rd2+3664], {%r262, %r262, %r262, %r262};
	st.local.v4.b32 	[%rd2+3680], {%r262, %r262, %r262, %r262};
	st.local.v4.b32 	[%rd2+3696], {%r262, %r262, %r262, %r262};
	st.local.v4.b32 	[%rd2+3712], {%r262, %r262, %r262, %r262};
	st.local.v4.b32 	[%rd2+3728], {%r262, %r262, %r262, %r262};
	st.local.v4.b32 	[%rd2+3744], {%r262, %r262, %r262, %r262};
	st.local.v4.b32 	[%rd2+3760], {%r262, %r262, %r262, %r262};
	st.local.v4.b32 	[%rd2+3776], {%r262, %r262, %r262, %r262};
	st.local.v4.b32 	[%rd2+3792], {%r262, %r262, %r262, %r262};
	st.local.v4.b32 	[%rd2+3808], {%r262, %r262, %r262, %r262};
	st.local.v4.b32 	[%rd2+3824], {%r262, %r262, %r262, %r262};
	st.local.v4.b32 	[%rd2+3840], {%r262, %r262, %r262, %r262};
	st.local.v4.b32 	[%rd2+3856], {%r262, %r262, %r262, %r262};
	st.local.v4.b32 	[%rd2+3872], {%r262, %r262, %r262, %r262};
	st.local.v4.b32 	[%rd2+3888], {%r262, %r262, %r262, %r262};
	st.local.v4.b32 	[%rd2+3904], {%r262, %r262, %r262, %r262};
	st.local.v4.b32 	[%rd2+3920], {%r262, %r262, %r262, %r262};
	st.local.v4.b32 	[%rd2+3936], {%r262, %r262, %r262, %r262};
	st.local.v4.b32 	[%rd2+3952], {%r262, %r262, %r262, %r262};
	st.local.v4.b32 	[%rd2+3968], {%r262, %r262, %r262, %r262};
	st.local.v4.b32 	[%rd2+3984], {%r262, %r262, %r262, %r262};
	st.local.v4.b32 	[%rd2+4000], {%r262, %r262, %r262, %r262};
	st.local.v4.b32 	[%rd2+4016], {%r262, %r262, %r262, %r262};
	st.local.v4.b32 	[%rd2+4032], {%r262, %r262, %r262, %r262};
	st.local.v4.b32 	[%rd2+4048], {%r262, %r262, %r262, %r262};
	st.local.v4.b32 	[%rd2+4064], {%r262, %r262, %r262, %r262};
	st.local.v4.b32 	[%rd2+4080], {%r262, %r262, %r262, %r262};
	st.local.v4.b32 	[%rd2+4096], {%r262, %r262, %r262, %r262};
	st.local.v4.b32 	[%rd2+4112], {%r262, %r262, %r262, %r262};
	st.local.v4.b32 	[%rd2+4128], {%r262, %r262, %r262, %r262};
	st.local.v4.b32 	[%rd2+4144], {%r262, %r262, %r262, %r262};
	st.local.v4.b32 	[%rd2+4160], {%r262, %r262, %r262, %r262};
	st.local.v4.b32 	[%rd2+4176], {%r262, %r262, %r262, %r262};
	st.local.v4.b32 	[%rd2+4192], {%r262, %r262, %r262, %r262};
	st.local.v4.b32 	[%rd2+4208], {%r262, %r262, %r262, %r262};
	st.local.v4.b32 	[%rd2+4224], {%r262, %r262, %r262, %r262};
	st.local.v4.b32 	[%rd2+4240], {%r262, %r262, %r262, %r262};
	st.local.v4.b32 	[%rd2+4256], {%r262, %r262, %r262, %r262};
	st.local.v4.b32 	[%rd2+4272], {%r262, %r262, %r262, %r262};
	st.local.v4.b32 	[%rd2+4288], {%r262, %r262, %r262, %r262};
	st.local.v4.b32 	[%rd2+4304], {%r262, %r262, %r262, %r262};
	st.local.v4.b32 	[%rd2+4320], {%r262, %r262, %r262, %r262};
	st.local.v4.b32 	[%rd2+4336], {%r262, %r262, %r262, %r262};
	st.local.v4.b32 	[%rd2+4352], {%r262, %r262, %r262, %r262};
	st.local.v4.b32 	[%rd2+4368], {%r262, %r262, %r262, %r262};
	st.local.v4.b32 	[%rd2+4384], {%r262, %r262, %r262, %r262};
	st.local.v4.b32 	[%rd2+4400], {%r262, %r262, %r262, %r262};
	st.local.v4.b32 	[%rd2+4416], {%r262, %r262, %r262, %r262};
	st.local.v4.b32 	[%rd2+4432], {%r262, %r262, %r262, %r262};
	st.local.v4.b32 	[%rd2+4448], {%r262, %r262, %r262, %r262};
	st.local.v4.b32 	[%rd2+4464], {%r262, %r262, %r262, %r262};
	st.local.v4.b32 	[%rd2+4480], {%r262, %r262, %r262, %r262};
	st.local.v4.b32 	[%rd2+4496], {%r262, %r262, %r262, %r262};
	st.local.v4.b32 	[%rd2+4512], {%r262, %r262, %r262, %r262};
	st.local.v4.b32 	[%rd2+4528], {%r262, %r262, %r262, %r262};
	st.local.v4.b32 	[%rd2+4544], {%r262, %r262, %r262, %r262};
	st.local.v4.b32 	[%rd2+4560], {%r262, %r262, %r262, %r262};
	st.local.v4.b32 	[%rd2+4576], {%r262, %r262, %r262, %r262};
	st.local.v4.b32 	[%rd2+4592], {%r262, %r262, %r262, %r262};
	st.local.v4.b32 	[%rd2+4608], {%r262, %r262, %r262, %r262};
	st.local.v4.b32 	[%rd2+4624], {%r262, %r262, %r262, %r262};
	st.local.v4.b32 	[%rd2+4640], {%r262, %r262, %r262, %r262};
	st.local.v4.b32 	[%rd2+4656], {%r262, %r262, %r262, %r262};
	st.local.v4.b32 	[%rd2+4672], {%r262, %r262, %r262, %r262};
	st.local.v4.b32 	[%rd2+4688], {%r262, %r262, %r262, %r262};
	st.local.v4.b32 	[%rd2+4704], {%r262, %r262, %r262, %r262};
	st.local.v4.b32 	[%rd2+4720], {%r262, %r262, %r262, %r262};
	st.local.v4.b32 	[%rd2+4736], {%r262, %r262, %r262, %r262};
	st.local.v4.b32 	[%rd2+4752], {%r262, %r262, %r262, %r262};
	st.local.v4.b32 	[%rd2+4768], {%r262, %r262, %r262, %r262};
	st.local.v4.b32 	[%rd2+4784], {%r262, %r262, %r262, %r262};
	st.local.v4.b32 	[%rd2+4800], {%r262, %r262, %r262, %r262};
	st.local.v4.b32 	[%rd2+4816], {%r262, %r262, %r262, %r262};
	st.local.v4.b32 	[%rd2+4832], {%r262, %r262, %r262, %r262};
	st.local.v4.b32 	[%rd2+4848], {%r262, %r262, %r262, %r262};
	st.local.v4.b32 	[%rd2+4864], {%r262, %r262, %r262, %r262};
	st.local.v4.b32 	[%rd2+4880], {%r262, %r262, %r262, %r262};
	st.local.v4.b32 	[%rd2+4896], {%r262, %r262, %r262, %r262};
	st.local.v4.b32 	[%rd2+4912], {%r262, %r262, %r262, %r262};
	st.local.v4.b32 	[%rd2+4928], {%r262, %r262, %r262, %r262};
	st.local.v4.b32 	[%rd2+4944], {%r262, %r262, %r262, %r262};
	st.local.v4.b32 	[%rd2+4960], {%r262, %r262, %r262, %r262};
	st.local.v4.b32 	[%rd2+4976], {%r262, %r262, %r262, %r262};
	st.local.v4.b32 	[%rd2+4992], {%r262, %r262, %r262, %r262};
	st.local.v4.b32 	[%rd2+5008], {%r262, %r262, %r262, %r262};
	st.local.v4.b32 	[%rd2+5024], {%r262, %r262, %r262, %r262};
	st.local.v4.b32 	[%rd2+5040], {%r262, %r262, %r262, %r262};
	st.local.v4.b32 	[%rd2+5056], {%r262, %r262, %r262, %r262};
	st.local.v4.b32 	[%rd2+5072], {%r262, %r262, %r262, %r262};
	st.local.v4.b32 	[%rd2+5088], {%r262, %r262, %r262, %r262};
	st.local.v4.b32 	[%rd2+5104], {%r262, %r262, %r262, %r262};
	st.local.v4.b32 	[%rd2+5120], {%r262, %r262, %r262, %r262};
	st.local.v4.b32 	[%rd2+5136], {%r262, %r262, %r262, %r262};
	st.local.v4.b32 	[%rd2+5152], {%r262, %r262, %r262, %r262};
	st.local.v4.b32 	[%rd2+5168], {%r262, %r262, %r262, %r262};
	st.local.v4.b32 	[%rd2+5184], {%r262, %r262, %r262, %r262};
	st.local.v4.b32 	[%rd2+5200], {%r262, %r262, %r262, %r262};
	st.local.v4.b32 	[%rd2+5216], {%r262, %r262, %r262, %r262};
	st.local.v4.b32 	[%rd2+5232], {%r262, %r262, %r262, %r262};
	st.local.v4.b32 	[%rd2+5248], {%r262, %r262, %r262, %r262};
	st.local.v4.b32 	[%rd2+5264], {%r262, %r262, %r262, %r262};
	st.local.v4.b32 	[%rd2+5280], {%r262, %r262, %r262, %r262};
	st.local.v4.b32 	[%rd2+5296], {%r262, %r262, %r262, %r262};
	st.local.v4.b32 	[%rd2+5312], {%r262, %r262, %r262, %r262};
	st.local.v4.b32 	[%rd2+5328], {%r262, %r262, %r262, %r262};
	st.local.v4.b32 	[%rd2+5344], {%r262, %r262, %r262, %r262};
	st.local.v4.b32 	[%rd2+5360], {%r262, %r262, %r262, %r262};
	st.local.v4.b32 	[%rd2+5376], {%r262, %r262, %r262, %r262};
	st.local.v4.b32 	[%rd2+5392], {%r262, %r262, %r262, %r262};
	st.local.v4.b32 	[%rd2+5408], {%r262, %r262, %r262, %r262};
	st.local.v4.b32 	[%rd2+5424], {%r262, %r262, %r262, %r262};
	st.local.v4.b32 	[%rd2+5440], {%r262, %r262, %r262, %r262};
	st.local.v4.b32 	[%rd2+5456], {%r262, %r262, %r262, %r262};
	st.local.v4.b32 	[%rd2+5472], {%r262, %r262, %r262, %r262};
	st.local.v4.b32 	[%rd2+5488], {%r262, %r262, %r262, %r262};
	st.local.v4.b32 	[%rd2+5504], {%r262, %r262, %r262, %r262};
	st.local.v4.b32 	[%rd2+5520], {%r262, %r262, %r262, %r262};
	st.local.v4.b32 	[%rd2+5536], {%r262, %r262, %r262, %r262};
	st.local.v4.b32 	[%rd2+5552], {%r262, %r262, %r262, %r262};
	st.local.v4.b32 	[%rd2+5568], {%r262, %r262, %r262, %r262};
	st.local.v4.b32 	[%rd2+5584], {%r262, %r262, %r262, %r262};
	st.local.v4.b32 	[%rd2+5600], {%r262, %r262, %r262, %r262};
	st.local.v4.b32 	[%rd2+5616], {%r262, %r262, %r262, %r262};
	st.local.v4.b32 	[%rd2+5632], {%r262, %r262, %r262, %r262};
	st.local.v4.b32 	[%rd2+5648], {%r262, %r262, %r262, %r262};
	st.local.v4.b32 	[%rd2+5664], {%r262, %r262, %r262, %r262};
	st.local.v4.b32 	[%rd2+5680], {%r262, %r262, %r262, %r262};
	st.local.v4.b32 	[%rd2+5696], {%r262, %r262, %r262, %r262};
	st.local.v4.b32 	[%rd2+5712], {%r262, %r262, %r262, %r262};
	st.local.v4.b32 	[%rd2+5728], {%r262, %r262, %r262, %r262};
	st.local.v4.b32 	[%rd2+5744], {%r262, %r262, %r262, %r262};
	st.local.v4.b32 	[%rd2+5760], {%r262, %r262, %r262, %r262};
	st.local.v4.b32 	[%rd2+5776], {%r262, %r262, %r262, %r262};
	st.local.v4.b32 	[%rd2+5792], {%r262, %r262, %r262, %r262};
	st.local.v4.b32 	[%rd2+5808], {%r262, %r262, %r262, %r262};
	st.local.v4.b32 	[%rd2+5824], {%r262, %r262, %r262, %r262};
	st.local.v4.b32 	[%rd2+5840], {%r262, %r262, %r262, %r262};
	st.local.v4.b32 	[%rd2+5856], {%r262, %r262, %r262, %r262};
	st.local.v4.b32 	[%rd2+5872], {%r262, %r262, %r262, %r262};
	st.local.v4.b32 	[%rd2+5888], {%r262, %r262, %r262, %r262};
	st.local.v4.b32 	[%rd2+5904], {%r262, %r262, %r262, %r262};
	st.local.v4.b32 	[%rd2+5920], {%r262, %r262, %r262, %r262};
	st.local.v4.b32 	[%rd2+5936], {%r262, %r262, %r262, %r262};
	st.local.v4.b32 	[%rd2+5952], {%r262, %r262, %r262, %r262};
	st.local.v4.b32 	[%rd2+5968], {%r262, %r262, %r262, %r262};
	st.local.v4.b32 	[%rd2+5984], {%r262, %r262, %r262, %r262};
	st.local.v4.b32 	[%rd3], {%r262, %r262, %r262, %r262};
	st.local.v4.b32 	[%rd3+16], {%r262, %r262, %r262, %r262};
	st.local.v4.b32 	[%rd3+32], {%r262, %r262, %r262, %r262};
	st.local.v4.b32 	[%rd3+48], {%r262, %r262, %r262, %r262};
	st.local.v4.b32 	[%rd3+64], {%r262, %r262, %r262, %r262};
	st.local.v4.b32 	[%rd3+80], {%r262, %r262, %r262, %r262};
	st.local.v4.b32 	[%rd3+96], {%r262, %r262, %r262, %r262};
	st.local.v4.b32 	[%rd3+112], {%r262, %r262, %r262, %r262};
	st.local.v4.b32 	[%rd3+128], {%r262, %r262, %r262, %r262};
	st.local.v4.b32 	[%rd3+144], {%r262, %r262, %r262, %r262};
	st.local.v4.b32 	[%rd3+160], {%r262, %r262, %r262, %r262};
	st.local.v4.b32 	[%rd3+176], {%r262, %r262, %r262, %r262};
	st.local.v4.b32 	[%rd3+192], {%r262, %r262, %r262, %r262};
	st.local.v4.b32 	[%rd3+208], {%r262, %r262, %r262, %r262};
	st.local.v4.b32 	[%rd3+224], {%r262, %r262, %r262, %r262};
	st.local.v4.b32 	[%rd3+240], {%r262, %r262, %r262, %r262};
	st.local.v4.b32 	[%rd3+256], {%r262, %r262, %r262, %r262};
	st.local.v4.b32 	[%rd3+272], {%r262, %r262, %r262, %r262};
	st.local.v4.b32 	[%rd3+288], {%r262, %r262, %r262, %r262};
	st.local.v4.b32 	[%rd3+304], {%r262, %r262, %r262, %r262};
	st.local.v4.b32 	[%rd3+320], {%r262, %r262, %r262, %r262};
	st.local.v4.b32 	[%rd3+336], {%r262, %r262, %r262, %r262};
	st.local.v4.b32 	[%rd3+352], {%r262, %r262, %r262, %r262};
	st.local.v4.b32 	[%rd3+368], {%r262, %r262, %r262, %r262};
	st.local.v4.b32 	[%rd3+384], {%r262, %r262, %r262, %r262};
	st.local.v4.b32 	[%rd3+400], {%r262, %r262, %r262, %r262};
	st.local.v4.b32 	[%rd3+416], {%r262, %r262, %r262, %r262};
	st.local.v4.b32 	[%rd3+432], {%r262, %r262, %r262, %r262};
	st.local.v4.b32 	[%rd3+448], {%r262, %r262, %r262, %r262};
	st.local.v4.b32 	[%rd3+464], {%r262, %r262, %r262, %r262};
	st.local.v4.b32 	[%rd3+480], {%r262, %r262, %r262, %r262};
	st.local.v4.b32 	[%rd3+496], {%r262, %r262, %r262, %r262};
	st.local.v4.b32 	[%rd3+512], {%r262, %r262, %r262, %r262};
	st.local.v4.b32 	[%rd3+528], {%r262, %r262, %r262, %r262};
	st.local.v4.b32 	[%rd3+544], {%r262, %r262, %r262, %r262};
	st.local.v4.b32 	[%rd3+560], {%r262, %r262, %r262, %r262};
	st.local.v4.b32 	[%rd3+576], {%r262, %r262, %r262, %r262};
	st.local.v4.b32 	[%rd3+592], {%r262, %r262, %r262, %r262};
	st.local.v4.b32 	[%rd3+608], {%r262, %r262, %r262, %r262};
	st.local.v4.b32 	[%rd3+624], {%r262, %r262, %r262, %r262};
	st.local.v4.b32 	[%rd3+640], {%r262, %r262, %r262, %r262};
	st.local.v4.b32 	[%rd3+656], {%r262, %r262, %r262, %r262};
	st.local.v4.b32 	[%rd3+672], {%r262, %r262, %r262, %r262};
	st.local.v4.b32 	[%rd3+688], {%r262, %r262, %r262, %r262};
	st.local.v4.b32 	[%rd3+704], {%r262, %r262, %r262, %r262};
	st.local.v4.b32 	[%rd3+720], {%r262, %r262, %r262, %r262};
	st.local.v4.b32 	[%rd3+736], {%r262, %r262, %r262, %r262};
	st.local.v4.b32 	[%rd3+752], {%r262, %r262, %r262, %r262};
	st.local.v4.b32 	[%rd3+768], {%r262, %r262, %r262, %r262};
	st.local.v4.b32 	[%rd3+784], {%r262, %r262, %r262, %r262};
	st.local.v4.b32 	[%rd3+800], {%r262, %r262, %r262, %r262};
	st.local.v4.b32 	[%rd3+816], {%r262, %r262, %r262, %r262};
	st.local.v4.b32 	[%rd3+832], {%r262, %r262, %r262, %r262};
	st.local.v4.b32 	[%rd3+848], {%r262, %r262, %r262, %r262};
	st.local.v4.b32 	[%rd3+864], {%r262, %r262, %r262, %r262};
	st.local.v4.b32 	[%rd3+880], {%r262, %r262, %r262, %r262};
	st.local.v4.b32 	[%rd3+896], {%r262, %r262, %r262, %r262};
	st.local.v4.b32 	[%rd3+912], {%r262, %r262, %r262, %r262};
	st.local.v4.b32 	[%rd3+928], {%r262, %r262, %r262, %r262};
	st.local.v4.b32 	[%rd3+944], {%r262, %r262, %r262, %r262};
	st.local.v4.b32 	[%rd3+960], {%r262, %r262, %r262, %r262};
	st.local.v4.b32 	[%rd3+976], {%r262, %r262, %r262, %r262};
	st.local.v4.b32 	[%rd3+992], {%r262, %r262, %r262, %r262};
	st.local.v4.b32 	[%rd3+1008], {%r262, %r262, %r262, %r262};
	st.local.v4.b32 	[%rd3+1024], {%r262, %r262, %r262, %r262};
	st.local.v4.b32 	[%rd3+1040], {%r262, %r262, %r262, %r262};
	st.local.v4.b32 	[%rd3+1056], {%r262, %r262, %r262, %r262};
	st.local.v4.b32 	[%rd3+1072], {%r262, %r262, %r262, %r262};
	st.local.v4.b32 	[%rd3+1088], {%r262, %r262, %r262, %r262};
	st.local.v4.b32 	[%rd3+1104], {%r262, %r262, %r262, %r262};
	st.local.v4.b32 	[%rd3+1120], {%r262, %r262, %r262, %r262};
	st.local.v4.b32 	[%rd3+1136], {%r262, %r262, %r262, %r262};
	st.local.v4.b32 	[%rd3+1152], {%r262, %r262, %r262, %r262};
	st.local.v4.b32 	[%rd3+1168], {%r262, %r262, %r262, %r262};
	st.local.v4.b32 	[%rd3+1184], {%r262, %r262, %r262, %r262};
	st.local.v4.b32 	[%rd3+1200], {%r262, %r262, %r262, %r262};
	st.local.v4.b32 	[%rd3+1216], {%r262, %r262, %r262, %r262};
	st.local.v4.b32 	[%rd3+1232], {%r262, %r262, %r262, %r262};
	st.local.v4.b32 	[%rd3+1248], {%r262, %r262, %r262, %r262};
	st.local.v4.b32 	[%rd3+1264], {%r262, %r262, %r262, %r262};
	st.local.v4.b32 	[%rd3+1280], {%r262, %r262, %r262, %r262};
	st.local.v4.b32 	[%rd3+1296], {%r262, %r262, %r262, %r262};
	st.local.v4.b32 	[%rd3+1312], {%r262, %r262, %r262, %r262};
	st.local.v4.b32 	[%rd3+1328], {%r262, %r262, %r262, %r262};
	st.local.v4.b32 	[%rd3+1344], {%r262, %r262, %r262, %r262};
	st.local.v4.b32 	[%rd3+1360], {%r262, %r262, %r262, %r262};
	st.local.v4.b32 	[%rd3+1376], {%r262, %r262, %r262, %r262};
	st.local.v4.b32 	[%rd3+1392], {%r262, %r262, %r262, %r262};
	st.local.v4.b32 	[%rd3+1408], {%r262, %r262, %r262, %r262};
	st.local.v4.b32 	[%rd3+1424], {%r262, %r262, %r262, %r262};
	st.local.v4.b32 	[%rd3+1440], {%r262, %r262, %r262, %r262};
	st.local.v4.b32 	[%rd3+1456], {%r262, %r262, %r262, %r262};
	st.local.v4.b32 	[%rd3+1472], {%r262, %r262, %r262, %r262};
	st.local.v4.b32 	[%rd3+1488], {%r262, %r262, %r262, %r262};
	st.local.v4.b32 	[%rd3+1504], {%r262, %r262, %r262, %r262};
	st.local.v4.b32 	[%rd3+1520], {%r262, %r262, %r262, %r262};
	st.local.v4.b32 	[%rd3+1536], {%r262, %r262, %r262, %r262};
	st.local.v4.b32 	[%rd3+1552], {%r262, %r262, %r262, %r262};
	st.local.v4.b32 	[%rd3+1568], {%r262, %r262, %r262, %r262};
	st.local.v4.b32 	[%rd3+1584], {%r262, %r262, %r262, %r262};
	st.local.v4.b32 	[%rd3+1600], {%r262, %r262, %r262, %r262};
	st.local.v4.b32 	[%rd3+1616], {%r262, %r262, %r262, %r262};
	st.local.v4.b32 	[%rd3+1632], {%r262, %r262, %r262, %r262};
	st.local.v4.b32 	[%rd3+1648], {%r262, %r262, %r262, %r262};
	st.local.v4.b32 	[%rd3+1664], {%r262, %r262, %r262, %r262};
	st.local.v4.b32 	[%rd3+1680], {%r262, %r262, %r262, %r262};
	st.local.v4.b32 	[%rd3+1696], {%r262, %r262, %r262, %r262};
	st.local.v4.b32 	[%rd3+1712], {%r262, %r262, %r262, %r262};
	st.local.v4.b32 	[%rd3+1728], {%r262, %r262, %r262, %r262};
	st.local.v4.b32 	[%rd3+1744], {%r262, %r262, %r262, %r262};
	st.local.v4.b32 	[%rd3+1760], {%r262, %r262, %r262, %r262};
	st.local.v4.b32 	[%rd3+1776], {%r262, %r262, %r262, %r262};
	st.local.v4.b32 	[%rd3+1792], {%r262, %r262, %r262, %r262};
	st.local.v4.b32 	[%rd3+1808], {%r262, %r262, %r262, %r262};
	st.local.v4.b32 	[%rd3+1824], {%r262, %r262, %r262, %r262};
	st.local.v4.b32 	[%rd3+1840], {%r262, %r262, %r262, %r262};
	st.local.v4.b32 	[%rd3+1856], {%r262, %r262, %r262, %r262};
	st.local.v4.b32 	[%rd3+1872], {%r262, %r262, %r262, %r262};
	st.local.v4.b32 	[%rd3+1888], {%r262, %r262, %r262, %r262};
	st.local.v4.b32 	[%rd3+1904], {%r262, %r262, %r262, %r262};
	st.local.v4.b32 	[%rd3+1920], {%r262, %r262, %r262, %r262};
	st.local.v4.b32 	[%rd3+1936], {%r262, %r262, %r262, %r262};
	st.local.v4.b32 	[%rd3+1952], {%r262, %r262, %r262, %r262};
	st.local.v4.b32 	[%rd3+1968], {%r262, %r262, %r262, %r262};
	st.local.v4.b32 	[%rd3+1984], {%r262, %r262, %r262, %r262};
	st.local.v4.b32 	[%rd3+2000], {%r262, %r262, %r262, %r262};
	st.local.v4.b32 	[%rd3+2016], {%r262, %r262, %r262, %r262};
	st.local.v4.b32 	[%rd3+2032], {%r262, %r262, %r262, %r262};
	st.local.v4.b32 	[%rd3+2048], {%r262, %r262, %r262, %r262};
	st.local.v4.b32 	[%rd3+2064], {%r262, %r262, %r262, %r262};
	st.local.v4.b32 	[%rd3+2080], {%r262, %r262, %r262, %r262};
	st.local.v4.b32 	[%rd3+2096], {%r262, %r262, %r262, %r262};
	st.local.v4.b32 	[%rd3+2112], {%r262, %r262, %r262, %r262};
	st.local.v4.b32 	[%rd3+2128], {%r262, %r262, %r262, %r262};
	st.local.v4.b32 	[%rd3+2144], {%r262, %r262, %r262, %r262};
	st.local.v4.b32 	[%rd3+2160], {%r262, %r262, %r262, %r262};
	st.local.v4.b32 	[%rd3+2176], {%r262, %r262, %r262, %r262};
	st.local.v4.b32 	[%rd3+2192], {%r262, %r262, %r262, %r262};
	st.local.v4.b32 	[%rd3+2208], {%r262, %r262, %r262, %r262};
	st.local.v4.b32 	[%rd3+2224], {%r262, %r262, %r262, %r262};
	st.local.v4.b32 	[%rd3+2240], {%r262, %r262, %r262, %r262};
	st.local.v4.b32 	[%rd3+2256], {%r262, %r262, %r262, %r262};
	st.local.v4.b32 	[%rd3+2272], {%r262, %r262, %r262, %r262};
	st.local.v4.b32 	[%rd3+2288], {%r262, %r262, %r262, %r262};
	st.local.v4.b32 	[%rd3+2304], {%r262, %r262, %r262, %r262};
	st.local.v4.b32 	[%rd3+2320], {%r262, %r262, %r262, %r262};
	st.local.v4.b32 	[%rd3+2336], {%r262, %r262, %r262, %r262};
	st.local.v4.b32 	[%rd3+2352], {%r262, %r262, %r262, %r262};
	st.local.v4.b32 	[%rd3+2368], {%r262, %r262, %r262, %r262};
	st.local.v4.b32 	[%rd3+2384], {%r262, %r262, %r262, %r262};
	st.local.v4.b32 	[%rd3+2400], {%r262, %r262, %r262, %r262};
	st.local.v4.b32 	[%rd3+2416], {%r262, %r262, %r262, %r262};
	st.local.v4.b32 	[%rd3+2432], {%r262, %r262, %r262, %r262};
	st.local.v4.b32 	[%rd3+2448], {%r262, %r262, %r262, %r262};
	st.local.v4.b32 	[%rd3+2464], {%r262, %r262, %r262, %r262};
	st.local.v4.b32 	[%rd3+2480], {%r262, %r262, %r262, %r262};
	st.local.v4.b32 	[%rd3+2496], {%r262, %r262, %r262, %r262};
	st.local.v4.b32 	[%rd3+2512], {%r262, %r262, %r262, %r262};
	st.local.v4.b32 	[%rd3+2528], {%r262, %r262, %r262, %r262};
	st.local.v4.b32 	[%rd3+2544], {%r262, %r262, %r262, %r262};
	st.local.v4.b32 	[%rd3+2560], {%r262, %r262, %r262, %r262};
	st.local.v4.b32 	[%rd3+2576], {%r262, %r262, %r262, %r262};
	st.local.v4.b32 	[%rd3+2592], {%r262, %r262, %r262, %r262};
	st.local.v4.b32 	[%rd3+2608], {%r262, %r262, %r262, %r262};
	st.local.v4.b32 	[%rd3+2624], {%r262, %r262, %r262, %r262};
	st.local.v4.b32 	[%rd3+2640], {%r262, %r262, %r262, %r262};
	st.local.v4.b32 	[%rd3+2656], {%r262, %r262, %r262, %r262};
	st.local.v4.b32 	[%rd3+2672], {%r262, %r262, %r262, %r262};
	st.local.v4.b32 	[%rd3+2688], {%r262, %r262, %r262, %r262};
	st.local.v4.b32 	[%rd3+2704], {%r262, %r262, %r262, %r262};
	st.local.v4.b32 	[%rd3+2720], {%r262, %r262, %r262, %r262};
	st.local.v4.b32 	[%rd3+2736], {%r262, %r262, %r262, %r262};
	st.local.v4.b32 	[%rd3+2752], {%r262, %r262, %r262, %r262};
	st.local.v4.b32 	[%rd3+2768], {%r262, %r262, %r262, %r262};
	st.local.v4.b32 	[%rd3+2784], {%r262, %r262, %r262, %r262};
	st.local.v4.b32 	[%rd3+2800], {%r262, %r262, %r262, %r262};
	st.local.v4.b32 	[%rd3+2816], {%r262, %r262, %r262, %r262};
	st.local.v4.b32 	[%rd3+2832], {%r262, %r262, %r262, %r262};
	st.local.v4.b32 	[%rd3+2848], {%r262, %r262, %r262, %r262};
	st.local.v4.b32 	[%rd3+2864], {%r262, %r262, %r262, %r262};
	st.local.v4.b32 	[%rd3+2880], {%r262, %r262, %r262, %r262};
	st.local.v4.b32 	[%rd3+2896], {%r262, %r262, %r262, %r262};
	st.local.v4.b32 	[%rd3+2912], {%r262, %r262, %r262, %r262};
	st.local.v4.b32 	[%rd3+2928], {%r262, %r262, %r262, %r262};
	st.local.v4.b32 	[%rd3+2944], {%r262, %r262, %r262, %r262};
	st.local.v4.b32 	[%rd3+2960], {%r262, %r262, %r262, %r262};
	st.local.v4.b32 	[%rd3+2976], {%r262, %r262, %r262, %r262};
	st.local.v4.b32 	[%rd3+2992], {%r262, %r262, %r262, %r262};
	st.local.v4.b32 	[%rd3+3008], {%r262, %r262, %r262, %r262};
	st.local.v4.b32 	[%rd3+3024], {%r262, %r262, %r262, %r262};
	st.local.v4.b32 	[%rd3+3040], {%r262, %r262, %r262, %r262};
	st.local.v4.b32 	[%rd3+3056], {%r262, %r262, %r262, %r262};
	st.local.v4.b32 	[%rd3+3072], {%r262, %r262, %r262, %r262};
	st.local.v4.b32 	[%rd3+3088], {%r262, %r262, %r262, %r262};
	st.local.v4.b32 	[%rd3+3104], {%r262, %r262, %r262, %r262};
	st.local.v4.b32 	[%rd3+3120], {%r262, %r262, %r262, %r262};
	st.local.v4.b32 	[%rd3+3136], {%r262, %r262, %r262, %r262};
	st.local.v4.b32 	[%rd3+3152], {%r262, %r262, %r262, %r262};
	st.local.v4.b32 	[%rd3+3168], {%r262, %r262, %r262, %r262};
	st.local.v4.b32 	[%rd3+3184], {%r262, %r262, %r262, %r262};
	st.local.v4.b32 	[%rd3+3200], {%r262, %r262, %r262, %r262};
	st.local.v4.b32 	[%rd3+3216], {%r262, %r262, %r262, %r262};
	st.local.v4.b32 	[%rd3+3232], {%r262, %r262, %r262, %r262};
	st.local.v4.b32 	[%rd3+3248], {%r262, %r262, %r262, %r262};
	st.local.v4.b32 	[%rd3+3264], {%r262, %r262, %r262, %r262};
	st.local.v4.b32 	[%rd3+3280], {%r262, %r262, %r262, %r262};
	st.local.v4.b32 	[%rd3+3296], {%r262, %r262, %r262, %r262};
	st.local.v4.b32 	[%rd3+3312], {%r262, %r262, %r262, %r262};
	st.local.v4.b32 	[%rd3+3328], {%r262, %r262, %r262, %r262};
	st.local.v4.b32 	[%rd3+3344], {%r262, %r262, %r262, %r262};
	st.local.v4.b32 	[%rd3+3360], {%r262, %r262, %r262, %r262};
	st.local.v4.b32 	[%rd3+3376], {%r262, %r262, %r262, %r262};
	st.local.v4.b32 	[%rd3+3392], {%r262, %r262, %r262, %r262};
	st.local.v4.b32 	[%rd3+3408], {%r262, %r262, %r262, %r262};
	st.local.v4.b32 	[%rd3+3424], {%r262, %r262, %r262, %r262};
	st.local.v4.b32 	[%rd3+3440], {%r262, %r262, %r262, %r262};
	st.local.v4.b32 	[%rd3+3456], {%r262, %r262, %r262, %r262};
	st.local.v4.b32 	[%rd3+3472], {%r262, %r262, %r262, %r262};
	st.local.v4.b32 	[%rd3+3488], {%r262, %r262, %r262, %r262};
	st.local.v4.b32 	[%rd3+3504], {%r262, %r262, %r262, %r262};
	st.local.v4.b32 	[%rd3+3520], {%r262, %r262, %r262, %r262};
	st.local.v4.b32 	[%rd3+3536], {%r262, %r262, %r262, %r262};
	st.local.v4.b32 	[%rd3+3552], {%r262, %r262, %r262, %r262};
	st.local.v4.b32 	[%rd3+3568], {%r262, %r262, %r262, %r262};
	st.local.v4.b32 	[%rd3+3584], {%r262, %r262, %r262, %r262};
	st.local.v4.b32 	[%rd3+3600], {%r262, %r262, %r262, %r262};
	st.local.v4.b32 	[%rd3+3616], {%r262, %r262, %r262, %r262};
	st.local.v4.b32 	[%rd3+3632], {%r262, %r262, %r262, %r262};
	st.local.v4.b32 	[%rd3+3648], {%r262, %r262, %r262, %r262};
	st.local.v4.b32 	[%rd3+3664], {%r262, %r262, %r262, %r262};
	st.local.v4.b32 	[%rd3+3680], {%r262, %r262, %r262, %r262};
	st.local.v4.b32 	[%rd3+3696], {%r262, %r262, %r262, %r262};
	st.local.v4.b32 	[%rd3+3712], {%r262, %r262, %r262, %r262};
	st.local.v4.b32 	[%rd3+3728], {%r262, %r262, %r262, %r262};
	st.local.v4.b32 	[%rd3+3744], {%r262, %r262, %r262, %r262};
	st.local.v4.b32 	[%rd3+3760], {%r262, %r262, %r262, %r262};
	st.local.v4.b32 	[%rd3+3776], {%r262, %r262, %r262, %r262};
	st.local.v4.b32 	[%rd3+3792], {%r262, %r262, %r262, %r262};
	st.local.v4.b32 	[%rd3+3808], {%r262, %r262, %r262, %r262};
	st.local.v4.b32 	[%rd3+3824], {%r262, %r262, %r262, %r262};
	st.local.v4.b32 	[%rd3+3840], {%r262, %r262, %r262, %r262};
	st.local.v4.b32 	[%rd3+3856], {%r262, %r262, %r262, %r262};
	st.local.v4.b32 	[%rd3+3872], {%r262, %r262, %r262, %r262};
	st.local.v4.b32 	[%rd3+3888], {%r262, %r262, %r262, %r262};
	st.local.v4.b32 	[%rd3+3904], {%r262, %r262, %r262, %r262};
	st.local.v4.b32 	[%rd3+3920], {%r262, %r262, %r262, %r262};
	st.local.v4.b32 	[%rd3+3936], {%r262, %r262, %r262, %r262};
	st.local.v4.b32 	[%rd3+3952], {%r262, %r262, %r262, %r262};
	st.local.v4.b32 	[%rd3+3968], {%r262, %r262, %r262, %r262};
	st.local.v4.b32 	[%rd3+3984], {%r262, %r262, %r262, %r262};
	st.local.v4.b32 	[%rd3+4000], {%r262, %r262, %r262, %r262};
	st.local.v4.b32 	[%rd3+4016], {%r262, %r262, %r262, %r262};
	st.local.v4.b32 	[%rd3+4032], {%r262, %r262, %r262, %r262};
	st.local.v4.b32 	[%rd3+4048], {%r262, %r262, %r262, %r262};
	st.local.v4.b32 	[%rd3+4064], {%r262, %r262, %r262, %r262};
	st.local.v4.b32 	[%rd3+4080], {%r262, %r262, %r262, %r262};
	st.local.v4.b32 	[%rd3+4096], {%r262, %r262, %r262, %r262};
	st.local.v4.b32 	[%rd3+4112], {%r262, %r262, %r262, %r262};
	st.local.v4.b32 	[%rd3+4128], {%r262, %r262, %r262, %r262};
	st.local.v4.b32 	[%rd3+4144], {%r262, %r262, %r262, %r262};
	st.local.v4.b32 	[%rd3+4160], {%r262, %r262, %r262, %r262};
	st.local.v4.b32 	[%rd3+4176], {%r262, %r262, %r262, %r262};
	st.local.v4.b32 	[%rd3+4192], {%r262, %r262, %r262, %r262};
	st.local.v4.b32 	[%rd3+4208], {%r262, %r262, %r262, %r262};
	st.local.v4.b32 	[%rd3+4224], {%r262, %r262, %r262, %r262};
	st.local.v4.b32 	[%rd3+4240], {%r262, %r262, %r262, %r262};
	st.local.v4.b32 	[%rd3+4256], {%r262, %r262, %r262, %r262};
	st.local.v4.b32 	[%rd3+4272], {%r262, %r262, %r262, %r262};
	st.local.v4.b32 	[%rd3+4288], {%r262, %r262, %r262, %r262};
	st.local.v4.b32 	[%rd3+4304], {%r262, %r262, %r262, %r262};
	st.local.v4.b32 	[%rd3+4320], {%r262, %r262, %r262, %r262};
	st.local.v4.b32 	[%rd3+4336], {%r262, %r262, %r262, %r262};
	st.local.v4.b32 	[%rd3+4352], {%r262, %r262, %r262, %r262};
	st.local.v4.b32 	[%rd3+4368], {%r262, %r262, %r262, %r262};
	st.local.v4.b32 	[%rd3+4384], {%r262, %r262, %r262, %r262};
	st.local.v4.b32 	[%rd3+4400], {%r262, %r262, %r262, %r262};
	st.local.v4.b32 	[%rd3+4416], {%r262, %r262, %r262, %r262};
	st.local.v4.b32 	[%rd3+4432], {%r262, %r262, %r262, %r262};
	st.local.v4.b32 	[%rd3+4448], {%r262, %r262, %r262, %r262};
	st.local.v4.b32 	[%rd3+4464], {%r262, %r262, %r262, %r262};
	st.local.v4.b32 	[%rd3+4480], {%r262, %r262, %r262, %r262};
	st.local.v4.b32 	[%rd3+4496], {%r262, %r262, %r262, %r262};
	st.local.v4.b32 	[%rd3+4512], {%r262, %r262, %r262, %r262};
	st.local.v4.b32 	[%rd3+4528], {%r262, %r262, %r262, %r262};
	st.local.v4.b32 	[%rd3+4544], {%r262, %r262, %r262, %r262};
	st.local.v4.b32 	[%rd3+4560], {%r262, %r262, %r262, %r262};
	st.local.v4.b32 	[%rd3+4576], {%r262, %r262, %r262, %r262};
	st.local.v4.b32 	[%rd3+4592], {%r262, %r262, %r262, %r262};
	st.local.v4.b32 	[%rd3+4608], {%r262, %r262, %r262, %r262};
	st.local.v4.b32 	[%rd3+4624], {%r262, %r262, %r262, %r262};
	st.local.v4.b32 	[%rd3+4640], {%r262, %r262, %r262, %r262};
	st.local.v4.b32 	[%rd3+4656], {%r262, %r262, %r262, %r262};
	st.local.v4.b32 	[%rd3+4672], {%r262, %r262, %r262, %r262};
	st.local.v4.b32 	[%rd3+4688], {%r262, %r262, %r262, %r262};
	st.local.v4.b32 	[%rd3+4704], {%r262, %r262, %r262, %r262};
	st.local.v4.b32 	[%rd3+4720], {%r262, %r262, %r262, %r262};
	st.local.v4.b32 	[%rd3+4736], {%r262, %r262, %r262, %r262};
	st.local.v4.b32 	[%rd3+4752], {%r262, %r262, %r262, %r262};
	st.local.v4.b32 	[%rd3+4768], {%r262, %r262, %r262, %r262};
	st.local.v4.b32 	[%rd3+4784], {%r262, %r262, %r262, %r262};
	st.local.v4.b32 	[%rd3+4800], {%r262, %r262, %r262, %r262};
	st.local.v4.b32 	[%rd3+4816], {%r262, %r262, %r262, %r262};
	st.local.v4.b32 	[%rd3+4832], {%r262, %r262, %r262, %r262};
	st.local.v4.b32 	[%rd3+4848], {%r262, %r262, %r262, %r262};
	st.local.v4.b32 	[%rd3+4864], {%r262, %r262, %r262, %r262};
	st.local.v4.b32 	[%rd3+4880], {%r262, %r262, %r262, %r262};
	st.local.v4.b32 	[%rd3+4896], {%r262, %r262, %r262, %r262};
	st.local.v4.b32 	[%rd3+4912], {%r262, %r262, %r262, %r262};
	st.local.v4.b32 	[%rd3+4928], {%r262, %r262, %r262, %r262};
	st.local.v4.b32 	[%rd3+4944], {%r262, %r262, %r262, %r262};
	st.local.v4.b32 	[%rd3+4960], {%r262, %r262, %r262, %r262};
	st.local.v4.b32 	[%rd3+4976], {%r262, %r262, %r262, %r262};
	st.local.v4.b32 	[%rd3+4992], {%r262, %r262, %r262, %r262};
	st.local.v4.b32 	[%rd3+5008], {%r262, %r262, %r262, %r262};
	st.local.v4.b32 	[%rd3+5024], {%r262, %r262, %r262, %r262};
	st.local.v4.b32 	[%rd3+5040], {%r262, %r262, %r262, %r262};
	st.local.v4.b32 	[%rd3+5056], {%r262, %r262, %r262, %r262};
	st.local.v4.b32 	[%rd3+5072], {%r262, %r262, %r262, %r262};
	st.local.v4.b32 	[%rd3+5088], {%r262, %r262, %r262, %r262};
	st.local.v4.b32 	[%rd3+5104], {%r262, %r262, %r262, %r262};
	st.local.v4.b32 	[%rd3+5120], {%r262, %r262, %r262, %r262};
	st.local.v4.b32 	[%rd3+5136], {%r262, %r262, %r262, %r262};
	st.local.v4.b32 	[%rd3+5152], {%r262, %r262, %r262, %r262};
	st.local.v4.b32 	[%rd3+5168], {%r262, %r262, %r262, %r262};
	st.local.v4.b32 	[%rd3+5184], {%r262, %r262, %r262, %r262};
	st.local.v4.b32 	[%rd3+5200], {%r262, %r262, %r262, %r262};
	st.local.v4.b32 	[%rd3+5216], {%r262, %r262, %r262, %r262};
	st.local.v4.b32 	[%rd3+5232], {%r262, %r262, %r262, %r262};
	st.local.v4.b32 	[%rd3+5248], {%r262, %r262, %r262, %r262};
	st.local.v4.b32 	[%rd3+5264], {%r262, %r262, %r262, %r262};
	st.local.v4.b32 	[%rd3+5280], {%r262, %r262, %r262, %r262};
	st.local.v4.b32 	[%rd3+5296], {%r262, %r262, %r262, %r262};
	st.local.v4.b32 	[%rd3+5312], {%r262, %r262, %r262, %r262};
	st.local.v4.b32 	[%rd3+5328], {%r262, %r262, %r262, %r262};
	st.local.v4.b32 	[%rd3+5344], {%r262, %r262, %r262, %r262};
	st.local.v4.b32 	[%rd3+5360], {%r262, %r262, %r262, %r262};
	st.local.v4.b32 	[%rd3+5376], {%r262, %r262, %r262, %r262};
	st.local.v4.b32 	[%rd3+5392], {%r262, %r262, %r262, %r262};
	st.local.v4.b32 	[%rd3+5408], {%r262, %r262, %r262, %r262};
	st.local.v4.b32 	[%rd3+5424], {%r262, %r262, %r262, %r262};
	st.local.v4.b32 	[%rd3+5440], {%r262, %r262, %r262, %r262};
	st.local.v4.b32 	[%rd3+5456], {%r262, %r262, %r262, %r262};
	st.local.v4.b32 	[%rd3+5472], {%r262, %r262, %r262, %r262};
	st.local.v4.b32 	[%rd3+5488], {%r262, %r262, %r262, %r262};
	st.local.v4.b32 	[%rd3+5504], {%r262, %r262, %r262, %r262};
	st.local.v4.b32 	[%rd3+5520], {%r262, %r262, %r262, %r262};
	st.local.v4.b32 	[%rd3+5536], {%r262, %r262, %r262, %r262};
	st.local.v4.b32 	[%rd3+5552], {%r262, %r262, %r262, %r262};
	st.local.v4.b32 	[%rd3+5568], {%r262, %r262, %r262, %r262};
	st.local.v4.b32 	[%rd3+5584], {%r262, %r262, %r262, %r262};
	st.local.v4.b32 	[%rd3+5600], {%r262, %r262, %r262, %r262};
	st.local.v4.b32 	[%rd3+5616], {%r262, %r262, %r262, %r262};
	st.local.v4.b32 	[%rd3+5632], {%r262, %r262, %r262, %r262};
	st.local.v4.b32 	[%rd3+5648], {%r262, %r262, %r262, %r262};
	st.local.v4.b32 	[%rd3+5664], {%r262, %r262, %r262, %r262};
	st.local.v4.b32 	[%rd3+5680], {%r262, %r262, %r262, %r262};
	st.local.v4.b32 	[%rd3+5696], {%r262, %r262, %r262, %r262};
	st.local.v4.b32 	[%rd3+5712], {%r262, %r262, %r262, %r262};
	st.local.v4.b32 	[%rd3+5728], {%r262, %r262, %r262, %r262};
	st.local.v4.b32 	[%rd3+5744], {%r262, %r262, %r262, %r262};
	st.local.v4.b32 	[%rd3+5760], {%r262, %r262, %r262, %r262};
	st.local.v4.b32 	[%rd3+5776], {%r262, %r262, %r262, %r262};
	st.local.v4.b32 	[%rd3+5792], {%r262, %r262, %r262, %r262};
	st.local.v4.b32 	[%rd3+5808], {%r262, %r262, %r262, %r262};
	st.local.v4.b32 	[%rd3+5824], {%r262, %r262, %r262, %r262};
	st.local.v4.b32 	[%rd3+5840], {%r262, %r262, %r262, %r262};
	st.local.v4.b32 	[%rd3+5856], {%r262, %r262, %r262, %r262};
	st.local.v4.b32 	[%rd3+5872], {%r262, %r262, %r262, %r262};
	st.local.v4.b32 	[%rd3+5888], {%r262, %r262, %r262, %r262};
	st.local.v4.b32 	[%rd3+5904], {%r262, %r262, %r262, %r262};
	st.local.v4.b32 	[%rd3+5920], {%r262, %r262, %r262, %r262};
	st.local.v4.b32 	[%rd3+5936], {%r262, %r262, %r262, %r262};
	st.local.v4.b32 	[%rd3+5952], {%r262, %r262, %r262, %r262};
	st.local.v4.b32 	[%rd3+5968], {%r262, %r262, %r262, %r262};
	st.local.v4.b32 	[%rd3+5984], {%r262, %r262, %r262, %r262};
	st.local.u32 	[%rd4], %r262;
	st.local.u32 	[%rd4+4], %r262;
	st.local.u32 	[%rd4+8], %r262;
	st.local.u32 	[%rd4+12], %r262;
	st.local.u32 	[%rd4+16], %r262;
	st.local.u32 	[%rd4+20], %r262;
	st.local.u32 	[%rd4+24], %r262;
	st.local.u32 	[%rd4+28], %r262;
	st.local.u32 	[%rd4+32], %r262;
	st.local.u32 	[%rd4+36], %r262;
	st.local.u32 	[%rd4+40], %r262;
	st.local.u32 	[%rd4+44], %r262;
	st.local.u32 	[%rd4+48], %r262;
	st.local.u32 	[%rd4+52], %r262;
	st.local.u32 	[%rd4+56], %r262;
	st.local.u32 	[%rd4+60], %r262;
	st.local.u32 	[%rd4+64], %r262;
	st.local.u32 	[%rd5], %r262;
	st.local.u32 	[%rd5+12], %r262;
	st.local.u32 	[%rd5+16], %r262;
	st.local.u32 	[%rd5+20], %r262;
	st.local.u32 	[%rd5+24], %r262;
	st.local.u32 	[%rd5+28], %r262;
	st.local.u32 	[%rd5+32], %r262;
	st.local.u32 	[%rd5+36], %r262;
	st.local.u32 	[%rd5+40], %r262;
	st.local.u32 	[%rd5+44], %r262;
	st.local.u32 	[%rd5+48], %r262;
	st.local.u32 	[%rd5+52], %r262;
	st.local.u32 	[%rd5+56], %r262;
	st.local.u32 	[%rd5+60], %r262;
	st.local.u32 	[%rd5+64], %r262;
	setp.lt.s32 	%p3, %r4, -15;
	@%p3 bra 	$L__BB13_38;
	setp.lt.s32 	%p4, %r254, -15;
	@%p4 bra 	$L__BB13_7;
	mov.b32 	%r12, 0;
$L__BB13_5:
	add.s32 	%r265, %r12, %r8;
	mul.wide.s32 	%rd46, %r265, 4;
	add.s64 	%rd7, %rd1, %rd46;
	ld.global.u32 	%r13, [%rd7];
	shr.u32 	%r14, %r13, 24;
	shr.u32 	%r15, %r13, 22;
	shr.u32 	%r16, %r13, 20;
	shr.u32 	%r17, %r13, 18;
	shr.u32 	%r18, %r13, 16;
	shr.u32 	%r19, %r13, 14;
	shr.u32 	%r20, %r13, 12;
	shr.u32 	%r21, %r13, 10;
	mov.b32 	%r668, 0;
	mov.u32 	%r669, %r668;
	mov.u32 	%r670, %r668;
	mov.u32 	%r671, %r668;
	mov.u32 	%r672, %r668;
	mov.u32 	%r673, %r668;
	mov.u32 	%r674, %r668;
	mov.u32 	%r675, %r668;
	mov.u32 	%r676, %r668;
	mov.u32 	%r677, %r668;
	mov.u32 	%r678, %r668;
	mov.u32 	%r679, %r668;
	mov.u32 	%r680, %r668;
	mov.u32 	%r681, %r668;
	mov.u32 	%r682, %r668;
	mov.u32 	%r683, %r668;
	mov.u32 	%r644, %r668;
	mov.u32 	%r684, %r668;
$L__BB13_6:
	mov.u32 	%r38, %r644;
	mul.wide.s32 	%rd47, %r684, 2;
	add.s64 	%rd48, %rd3, %rd47;
	ld.local.s16 	%r666, [%rd48];
	add.s32 	%r267, %r38, %r7;
	mul.wide.s32 	%rd49, %r267, 4;
	add.s64 	%rd50, %rd1, %rd49;
	ld.global.u32 	%r41, [%rd50];
	add.s32 	%r52, %r684, 1;
	sub.s32 	%r51, %r684, %r254;
	sub.s32 	%r268, %r254, %r684;
	add.s32 	%r50, %r268, -2;
	mov.b32 	%r53, 0;
	bra.uni 	$L__BB13_11;
$L__BB13_7:
	setp.lt.u32 	%p86, %r6, 14;
	@%p86 bra 	$L__BB13_38;
	shr.u32 	%r623, %r6, 1;
	add.s32 	%r624, %r623, 1;
	and.b32  	%r625, %r624, -8;
	neg.s32 	%r626, %r625;
$L__BB13_9:
	.pragma "nounroll";
	add.s32 	%r626, %r626, 8;
	setp.eq.s32 	%p87, %r626, 0;
	@%p87 bra 	$L__BB13_38;
	bra.uni 	$L__BB13_9;
$L__BB13_10:
	add.s32 	%r53, %r53, -4;
	add.s32 	%r52, %r52, 2;
	add.s32 	%r51, %r51, 2;
	add.s32 	%r50, %r50, -2;
	add.s32 	%r684, %r684, 2;
	setp.lt.u32 	%p39, %r72, 4;
	@%p39 bra 	$L__BB13_21;
$L__BB13_11:
	add.s32 	%r72, %r53, 30;
	mul.wide.s32 	%rd51, %r684, 2;
	add.s64 	%rd52, %rd3, %rd51;
	add.s64 	%rd8, %rd52, 4;
	add.s64 	%rd53, %rd2, %rd51;
	add.s64 	%rd9, %rd53, 4;
	shr.u32 	%r269, %r41, %r72;
	ld.local.s16 	%r73, [%rd52+2];
	and.b32  	%r270, %r269, 3;
	shr.u32 	%r74, %r13, 30;
	setp.eq.s32 	%p5, %r74, %r270;
	selp.u32 	%r271, 1, 0, %p5;
	add.s32 	%r272, %r666, %r271;
	max.s32 	%r273, %r272, %r73;
	max.s32 	%r75, %r273, %r683;
	shr.u32 	%r76, %r13, 28;
	xor.b32  	%r274, %r76, %r269;
	and.b32  	%r275, %r274, 3;
	setp.eq.s32 	%p6, %r275, 0;
	selp.u32 	%r276, 1, 0, %p6;
	add.s32 	%r277, %r683, %r276;
	max.s32 	%r278, %r277, %r75;
	max.s32 	%r77, %r278, %r682;
	shr.u32 	%r78, %r13, 26;
	xor.b32  	%r279, %r78, %r269;
	and.b32  	%r280, %r279, 3;
	setp.eq.s32 	%p7, %r280, 0;
	selp.u32 	%r281, 1, 0, %p7;
	add.s32 	%r282, %r682, %r281;
	max.s32 	%r283, %r282, %r77;
	max.s32 	%r79, %r283, %r681;
	xor.b32  	%r284, %r14, %r269;
	and.b32  	%r285, %r284, 3;
	setp.eq.s32 	%p8, %r285, 0;
	selp.u32 	%r286, 1, 0, %p8;
	add.s32 	%r287, %r681, %r286;
	max.s32 	%r288, %r287, %r79;
	max.s32 	%r80, %r288, %r680;
	xor.b32  	%r289, %r15, %r269;
	and.b32  	%r290, %r289, 3;
	setp.eq.s32 	%p9, %r290, 0;
	selp.u32 	%r291, 1, 0, %p9;
	add.s32 	%r292, %r680, %r291;
	max.s32 	%r293, %r292, %r80;
	max.s32 	%r81, %r293, %r679;
	xor.b32  	%r294, %r16, %r269;
	and.b32  	%r295, %r294, 3;
	setp.eq.s32 	%p10, %r295, 0;
	selp.u32 	%r296, 1, 0, %p10;
	add.s32 	%r297, %r679, %r296;
	max.s32 	%r298, %r297, %r81;
	max.s32 	%r82, %r298, %r678;
	xor.b32  	%r299, %r17, %r269;
	and.b32  	%r300, %r299, 3;
	setp.eq.s32 	%p11, %r300, 0;
	selp.u32 	%r301, 1, 0, %p11;
	add.s32 	%r302, %r678, %r301;
	max.s32 	%r303, %r302, %r82;
	max.s32 	%r83, %r303, %r677;
	xor.b32  	%r304, %r18, %r269;
	and.b32  	%r305, %r304, 3;
	setp.eq.s32 	%p12, %r305, 0;
	selp.u32 	%r306, 1, 0, %p12;
	add.s32 	%r307, %r677, %r306;
	max.s32 	%r308, %r307, %r83;
	max.s32 	%r84, %r308, %r676;
	xor.b32  	%r309, %r19, %r269;
	and.b32  	%r310, %r309, 3;
	setp.eq.s32 	%p13, %r310, 0;
	selp.u32 	%r311, 1, 0, %p13;
	add.s32 	%r312, %r676, %r311;
	max.s32 	%r313, %r312, %r84;
	max.s32 	%r85, %r313, %r675;
	xor.b32  	%r314, %r20, %r269;
	and.b32  	%r315, %r314, 3;
	setp.eq.s32 	%p14, %r315, 0;
	selp.u32 	%r316, 1, 0, %p14;
	add.s32 	%r317, %r675, %r316;
	max.s32 	%r318, %r317, %r85;
	max.s32 	%r86, %r318, %r674;
	xor.b32  	%r319, %r21, %r269;
	and.b32  	%r320, %r319, 3;
	setp.eq.s32 	%p15, %r320, 0;
	selp.u32 	%r321, 1, 0, %p15;
	add.s32 	%r322, %r674, %r321;
	max.s32 	%r323, %r322, %r86;
	max.s32 	%r87, %r323, %r673;
	shr.u32 	%r88, %r13, 8;
	xor.b32  	%r324, %r88, %r269;
	and.b32  	%r325, %r324, 3;
	setp.eq.s32 	%p16, %r325, 0;
	selp.u32 	%r326, 1, 0, %p16;
	add.s32 	%r327, %r673, %r326;
	max.s32 	%r328, %r327, %r87;
	max.s32 	%r89, %r328, %r672;
	shr.u32 	%r90, %r13, 6;
	xor.b32  	%r329, %r90, %r269;
	and.b32  	%r330, %r329, 3;
	setp.eq.s32 	%p17, %r330, 0;
	selp.u32 	%r331, 1, 0, %p17;
	add.s32 	%r332, %r672, %r331;
	max.s32 	%r333, %r332, %r89;
	max.s32 	%r91, %r333, %r671;
	shr.u32 	%r92, %r13, 4;
	xor.b32  	%r334, %r92, %r269;
	and.b32  	%r335, %r334, 3;
	setp.eq.s32 	%p18, %r335, 0;
	selp.u32 	%r336, 1, 0, %p18;
	add.s32 	%r337, %r671, %r336;
	max.s32 	%r338, %r337, %r91;
	max.s32 	%r93, %r338, %r670;
	shr.u32 	%r94, %r13, 2;
	xor.b32  	%r339, %r94, %r269;
	and.b32  	%r340, %r339, 3;
	setp.eq.s32 	%p19, %r340, 0;
	selp.u32 	%r341, 1, 0, %p19;
	add.s32 	%r342, %r670, %r341;
	max.s32 	%r343, %r342, %r93;
	max.s32 	%r95, %r343, %r669;
	xor.b32  	%r344, %r13, %r269;
	and.b32  	%r345, %r344, 3;
	setp.eq.s32 	%p20, %r345, 0;
	selp.u32 	%r346, 1, 0, %p20;
	add.s32 	%r347, %r669, %r346;
	max.s32 	%r348, %r347, %r95;
	max.s32 	%r96, %r348, %r668;
	st.local.u16 	[%rd53+2], %r96;
	setp.ne.s32 	%p21, %r50, -1;
	@%p21 bra 	$L__BB13_16;
	setp.ne.s32 	%p42, %r12, %r6;
	mov.u32 	%r684, %r254;
	@%p42 bra 	$L__BB13_22;
	st.local.u32 	[%rd5], %r73;
	st.local.u32 	[%rd5+4], %r75;
	st.local.u32 	[%rd5+8], %r77;
	st.local.u32 	[%rd5+12], %r79;
	st.local.u32 	[%rd5+16], %r80;
	st.local.u32 	[%rd5+20], %r81;
	st.local.u32 	[%rd5+24], %r82;
	st.local.u32 	[%rd5+28], %r83;
	st.local.u32 	[%rd5+32], %r84;
	st.local.u32 	[%rd5+36], %r85;
	st.local.u32 	[%rd5+40], %r86;
	st.local.u32 	[%rd5+44], %r87;
	st.local.u32 	[%rd5+48], %r89;
	st.local.u32 	[%rd5+52], %r91;
	st.local.u32 	[%rd5+56], %r93;
	st.local.u32 	[%rd5+60], %r95;
	shr.s32 	%r616, %r4, 31;
	shr.u32 	%r617, %r616, 28;
	add.s32 	%r618, %r4, %r617;
	and.b32  	%r619, %r618, -16;
	sub.s32 	%r620, %r4, %r619;
	mul.wide.s32 	%rd63, %r620, 4;
	add.s64 	%rd64, %rd5, %rd63;
	ld.local.u32 	%r621, [%rd64];
	setp.lt.s32 	%p85, %r621, %r2;
	@%p85 bra 	$L__BB13_15;
	st.global.u32 	[%rd6], %r245;
	bra.uni 	$L__BB13_38;
$L__BB13_15:
	mov.b32 	%r622, -1;
	st.global.u32 	[%rd6], %r622;
	bra.uni 	$L__BB13_38;
$L__BB13_16:
	add.s32 	%r349, %r72, -2;
	shr.u32 	%r350, %r41, %r349;
	ld.local.s16 	%r666, [%rd8];
	and.b32  	%r351, %r350, 3;
	setp.eq.s32 	%p22, %r74, %r351;
	selp.u32 	%r352, 1, 0, %p22;
	add.s32 	%r353, %r73, %r352;
	max.s32 	%r354, %r353, %r666;
	max.s32 	%r683, %r354, %r75;
	xor.b32  	%r355, %r76, %r350;
	and.b32  	%r356, %r355, 3;
	setp.eq.s32 	%p23, %r356, 0;
	selp.u32 	%r357, 1, 0, %p23;
	add.s32 	%r358, %r75, %r357;
	max.s32 	%r359, %r358, %r683;
	max.s32 	%r682, %r359, %r77;
	xor.b32  	%r360, %r78, %r350;
	and.b32  	%r361, %r360, 3;
	setp.eq.s32 	%p24, %r361, 0;
	selp.u32 	%r362, 1, 0, %p24;
	add.s32 	%r363, %r77, %r362;
	max.s32 	%r364, %r363, %r682;
	max.s32 	%r681, %r364, %r79;
	xor.b32  	%r365, %r14, %r350;
	and.b32  	%r366, %r365, 3;
	setp.eq.s32 	%p25, %r366, 0;
	selp.u32 	%r367, 1, 0, %p25;
	add.s32 	%r368, %r79, %r367;
	max.s32 	%r369, %r368, %r681;
	max.s32 	%r680, %r369, %r80;
	xor.b32  	%r370, %r15, %r350;
	and.b32  	%r371, %r370, 3;
	setp.eq.s32 	%p26, %r371, 0;
	selp.u32 	%r372, 1, 0, %p26;
	add.s32 	%r373, %r80, %r372;
	max.s32 	%r374, %r373, %r680;
	max.s32 	%r679, %r374, %r81;
	xor.b32  	%r375, %r16, %r350;
	and.b32  	%r376, %r375, 3;
	setp.eq.s32 	%p27, %r376, 0;
	selp.u32 	%r377, 1, 0, %p27;
	add.s32 	%r378, %r81, %r377;
	max.s32 	%r379, %r378, %r679;
	max.s32 	%r678, %r379, %r82;
	xor.b32  	%r380, %r17, %r350;
	and.b32  	%r381, %r380, 3;
	setp.eq.s32 	%p28, %r381, 0;
	selp.u32 	%r382, 1, 0, %p28;
	add.s32 	%r383, %r82, %r382;
	max.s32 	%r384, %r383, %r678;
	max.s32 	%r677, %r384, %r83;
	xor.b32  	%r385, %r18, %r350;
	and.b32  	%r386, %r385, 3;
	setp.eq.s32 	%p29, %r386, 0;
	selp.u32 	%r387, 1, 0, %p29;
	add.s32 	%r388, %r83, %r387;
	max.s32 	%r389, %r388, %r677;
	max.s32 	%r676, %r389, %r84;
	xor.b32  	%r390, %r19, %r350;
	and.b32  	%r391, %r390, 3;
	setp.eq.s32 	%p30, %r391, 0;
	selp.u32 	%r392, 1, 0, %p30;
	add.s32 	%r393, %r84, %r392;
	max.s32 	%r394, %r393, %r676;
	max.s32 	%r675, %r394, %r85;
	xor.b32  	%r395, %r20, %r350;
	and.b32  	%r396, %r395, 3;
	setp.eq.s32 	%p31, %r396, 0;
	selp.u32 	%r397, 1, 0, %p31;
	add.s32 	%r398, %r85, %r397;
	max.s32 	%r399, %r398, %r675;
	max.s32 	%r674, %r399, %r86;
	xor.b32  	%r400, %r21, %r350;
	and.b32  	%r401, %r400, 3;
	setp.eq.s32 	%p32, %r401, 0;
	selp.u32 	%r402, 1, 0, %p32;
	add.s32 	%r403, %r86, %r402;
	max.s32 	%r404, %r403, %r674;
	max.s32 	%r673, %r404, %r87;
	xor.b32  	%r405, %r88, %r350;
	and.b32  	%r406, %r405, 3;
	setp.eq.s32 	%p33, %r406, 0;
	selp.u32 	%r407, 1, 0, %p33;
	add.s32 	%r408, %r87, %r407;
	max.s32 	%r409, %r408, %r673;
	max.s32 	%r672, %r409, %r89;
	xor.b32  	%r410, %r90, %r350;
	and.b32  	%r411, %r410, 3;
	setp.eq.s32 	%p34, %r411, 0;
	selp.u32 	%r412, 1, 0, %p34;
	add.s32 	%r413, %r89, %r412;
	max.s32 	%r414, %r413, %r672;
	max.s32 	%r671, %r414, %r91;
	xor.b32  	%r415, %r92, %r350;
	and.b32  	%r416, %r415, 3;
	setp.eq.s32 	%p35, %r416, 0;
	selp.u32 	%r417, 1, 0, %p35;
	add.s32 	%r418, %r91, %r417;
	max.s32 	%r419, %r418, %r671;
	max.s32 	%r670, %r419, %r93;
	xor.b32  	%r420, %r94, %r350;
	and.b32  	%r421, %r420, 3;
	setp.eq.s32 	%p36, %r421, 0;
	selp.u32 	%r422, 1, 0, %p36;
	add.s32 	%r423, %r93, %r422;
	max.s32 	%r424, %r423, %r670;
	max.s32 	%r669, %r424, %r95;
	xor.b32  	%r425, %r13, %r350;
	and.b32  	%r426, %r425, 3;
	setp.eq.s32 	%p37, %r426, 0;
	selp.u32 	%r427, 1, 0, %p37;
	add.s32 	%r428, %r95, %r427;
	max.s32 	%r429, %r428, %r669;
	max.s32 	%r668, %r429, %r96;
	st.local.u16 	[%rd9], %r668;
	setp.ne.s32 	%p38, %r51, -2;
	@%p38 bra 	$L__BB13_10;
	setp.ne.s32 	%p40, %r12, %r6;
	mov.u32 	%r684, %r254;
	@%p40 bra 	$L__BB13_22;
	st.local.u32 	[%rd4], %r666;
	st.local.u32 	[%rd4+4], %r683;
	st.local.u32 	[%rd4+8], %r682;
	st.local.u32 	[%rd4+12], %r681;
	st.local.u32 	[%rd4+16], %r680;
	st.local.u32 	[%rd4+20], %r679;
	st.local.u32 	[%rd4+24], %r678;
	st.local.u32 	[%rd4+28], %r677;
	st.local.u32 	[%rd4+32], %r676;
	st.local.u32 	[%rd4+36], %r675;
	st.local.u32 	[%rd4+40], %r674;
	st.local.u32 	[%rd4+44], %r673;
	st.local.u32 	[%rd4+48], %r672;
	st.local.u32 	[%rd4+52], %r671;
	st.local.u32 	[%rd4+56], %r670;
	st.local.u32 	[%rd4+60], %r669;
	shr.s32 	%r430, %r4, 31;
	shr.u32 	%r431, %r430, 28;
	add.s32 	%r432, %r4, %r431;
	and.b32  	%r433, %r432, -16;
	sub.s32 	%r434, %r4, %r433;
	mul.wide.s32 	%rd54, %r434, 4;
	add.s64 	%rd55, %rd4, %rd54;
	ld.local.u32 	%r435, [%rd55];
	setp.lt.s32 	%p41, %r435, %r2;
	@%p41 bra 	$L__BB13_20;
	st.global.u32 	[%rd6], %r245;
	bra.uni 	$L__BB13_38;
$L__BB13_20:
	mov.b32 	%r436, -1;
	st.global.u32 	[%rd6], %r436;
	bra.uni 	$L__BB13_38;
$L__BB13_21:
	add.s32 	%r684, %r52, -1;
$L__BB13_22:
	add.s32 	%r644, %r38, 1;
	setp.ne.s32 	%p43, %r38, %r5;
	@%p43 bra 	$L__BB13_6;
	ld.global.u32 	%r133, [%rd7+4];
	shr.u32 	%r134, %r133, 28;
	shr.u32 	%r135, %r133, 20;
	shr.u32 	%r136, %r133, 14;
	shr.u32 	%r137, %r133, 12;
	shr.u32 	%r138, %r133, 6;
	shr.u32 	%r139, %r133, 2;
	mov.b32 	%r723, 0;
	mov.u32 	%r724, %r723;
	mov.u32 	%r725, %r723;
	mov.u32 	%r726, %r723;
	mov.u32 	%r727, %r723;
	mov.u32 	%r728, %r723;
	mov.u32 	%r729, %r723;
	mov.u32 	%r730, %r723;
	mov.u32 	%r731, %r723;
	mov.u32 	%r732, %r723;
	mov.u32 	%r733, %r723;
	mov.u32 	%r734, %r723;
	mov.u32 	%r735, %r723;
	mov.u32 	%r736, %r723;
	mov.u32 	%r737, %r723;
	mov.u32 	%r738, %r723;
	mov.u32 	%r739, %r723;
	mov.u32 	%r702, %r723;
	mov.u32 	%r722, %r723;
$L__BB13_24:
	mov.u32 	%r157, %r702;
	add.s32 	%r439, %r157, %r7;
	mul.wide.s32 	%rd56, %r439, 4;
	add.s64 	%rd57, %rd1, %rd56;
	ld.global.u32 	%r159, [%rd57];
	mov.b32 	%r178, 30;
	bra.uni 	$L__BB13_26;
$L__BB13_25:
	add.s32 	%r160, %r178, -4;
	setp.lt.u32 	%p78, %r178, 4;
	mov.u32 	%r178, %r160;
	@%p78 bra 	$L__BB13_36;
$L__BB13_26:
	add.s32 	%r180, %r12, 1;
	shr.u32 	%r440, %r159, %r178;
	add.s32 	%r441, %r722, 1;
	mul.wide.s32 	%rd58, %r722, 2;
	add.s64 	%rd10, %rd2, %rd58;
	ld.local.s16 	%r181, [%rd10+2];
	and.b32  	%r442, %r440, 3;
	shr.u32 	%r182, %r133, 30;
	setp.eq.s32 	%p44, %r182, %r442;
	selp.u32 	%r443, 1, 0, %p44;
	add.s32 	%r444, %r739, %r443;
	max.s32 	%r445, %r444, %r181;
	max.s32 	%r183, %r445, %r738;
	xor.b32  	%r446, %r134, %r440;
	and.b32  	%r447, %r446, 3;
	setp.eq.s32 	%p45, %r447, 0;
	selp.u32 	%r448, 1, 0, %p45;
	add.s32 	%r449, %r738, %r448;
	max.s32 	%r450, %r449, %r183;
	max.s32 	%r184, %r450, %r737;
	shr.u32 	%r185, %r133, 26;
	xor.b32  	%r451, %r185, %r440;
	and.b32  	%r452, %r451, 3;
	setp.eq.s32 	%p46, %r452, 0;
	selp.u32 	%r453, 1, 0, %p46;
	add.s32 	%r454, %r737, %r453;
	max.s32 	%r455, %r454, %r184;
	max.s32 	%r186, %r455, %r736;
	shr.u32 	%r187, %r133, 24;
	xor.b32  	%r456, %r187, %r440;
	and.b32  	%r457, %r456, 3;
	setp.eq.s32 	%p47, %r457, 0;
	selp.u32 	%r458, 1, 0, %p47;
	add.s32 	%r459, %r736, %r458;
	max.s32 	%r460, %r459, %r186;
	max.s32 	%r188, %r460, %r735;
	shr.u32 	%r189, %r133, 22;
	xor.b32  	%r461, %r189, %r440;
	and.b32  	%r462, %r461, 3;
	setp.eq.s32 	%p48, %r462, 0;
	selp.u32 	%r463, 1, 0, %p48;
	add.s32 	%r464, %r735, %r463;
	max.s32 	%r465, %r464, %r188;
	max.s32 	%r190, %r465, %r734;
	xor.b32  	%r466, %r135, %r440;
	and.b32  	%r467, %r466, 3;
	setp.eq.s32 	%p49, %r467, 0;
	selp.u32 	%r468, 1, 0, %p49;
	add.s32 	%r469, %r734, %r468;
	max.s32 	%r470, %r469, %r190;
	max.s32 	%r191, %r470, %r733;
	shr.u32 	%r192, %r133, 18;
	xor.b32  	%r471, %r192, %r440;
	and.b32  	%r472, %r471, 3;
	setp.eq.s32 	%p50, %r472, 0;
	selp.u32 	%r473, 1, 0, %p50;
	add.s32 	%r474, %r733, %r473;
	max.s32 	%r475, %r474, %r191;
	max.s32 	%r193, %r475, %r732;
	shr.u32 	%r194, %r133, 16;
	xor.b32  	%r476, %r194, %r440;
	and.b32  	%r477, %r476, 3;
	setp.eq.s32 	%p51, %r477, 0;
	selp.u32 	%r478, 1, 0, %p51;
	add.s32 	%r479, %r732, %r478;
	max.s32 	%r480, %r479, %r193;
	max.s32 	%r195, %r480, %r731;
	xor.b32  	%r481, %r136, %r440;
	and.b32  	%r482, %r481, 3;
	setp.eq.s32 	%p52, %r482, 0;
	selp.u32 	%r483, 1, 0, %p52;
	add.s32 	%r484, %r731, %r483;
	max.s32 	%r485, %r484, %r195;
	max.s32 	%r196, %r485, %r730;
	xor.b32  	%r486, %r137, %r440;
	and.b32  	%r487, %r486, 3;
	setp.eq.s32 	%p53, %r487, 0;
	selp.u32 	%r488, 1, 0, %p53;
	add.s32 	%r489, %r730, %r488;
	max.s32 	%r490, %r489, %r196;
	max.s32 	%r197, %r490, %r729;
	shr.u32 	%r198, %r133, 10;
	xor.b32  	%r491, %r198, %r440;
	and.b32  	%r492, %r491, 3;
	setp.eq.s32 	%p54, %r492, 0;
	selp.u32 	%r493, 1, 0, %p54;
	add.s32 	%r494, %r729, %r493;
	max.s32 	%r495, %r494, %r197;
	max.s32 	%r199, %r495, %r728;
	shr.u32 	%r200, %r133, 8;
	xor.b32  	%r496, %r200, %r440;
	and.b32  	%r497, %r496, 3;
	setp.eq.s32 	%p55, %r497, 0;
	selp.u32 	%r498, 1, 0, %p55;
	add.s32 	%r499, %r728, %r498;
	max.s32 	%r500, %r499, %r199;
	max.s32 	%r201, %r500, %r727;
	xor.b32  	%r501, %r138, %r440;
	and.b32  	%r502, %r501, 3;
	setp.eq.s32 	%p56, %r502, 0;
	selp.u32 	%r503, 1, 0, %p56;
	add.s32 	%r504, %r727, %r503;
	max.s32 	%r505, %r504, %r201;
	max.s32 	%r202, %r505, %r726;
	shr.u32 	%r203, %r133, 4;
	xor.b32  	%r506, %r203, %r440;
	and.b32  	%r507, %r506, 3;
	setp.eq.s32 	%p57, %r507, 0;
	selp.u32 	%r508, 1, 0, %p57;
	add.s32 	%r509, %r726, %r508;
	max.s32 	%r510, %r509, %r202;
	max.s32 	%r204, %r510, %r725;
	xor.b32  	%r511, %r139, %r440;
	and.b32  	%r512, %r511, 3;
	setp.eq.s32 	%p58, %r512, 0;
	selp.u32 	%r513, 1, 0, %p58;
	add.s32 	%r514, %r725, %r513;
	max.s32 	%r515, %r514, %r204;
	max.s32 	%r205, %r515, %r724;
	xor.b32  	%r516, %r133, %r440;
	and.b32  	%r517, %r516, 3;
	setp.eq.s32 	%p59, %r517, 0;
	selp.u32 	%r518, 1, 0, %p59;
	add.s32 	%r519, %r724, %r518;
	max.s32 	%r520, %r519, %r205;
	max.s32 	%r206, %r520, %r723;
	add.s64 	%rd11, %rd3, %rd58;
	st.local.u16 	[%rd11+2], %r206;
	setp.ne.s32 	%p60, %r441, %r254;
	@%p60 bra 	$L__BB13_31;
	setp.ne.s32 	%p81, %r180, %r6;
	mov.u32 	%r722, %r254;
	@%p81 bra 	$L__BB13_36;
	st.local.u32 	[%rd5], %r181;
	st.local.u32 	[%rd5+4], %r183;
	st.local.u32 	[%rd5+8], %r184;
	st.local.u32 	[%rd5+12], %r186;
	st.local.u32 	[%rd5+16], %r188;
	st.local.u32 	[%rd5+20], %r190;
	st.local.u32 	[%rd5+24], %r191;
	st.local.u32 	[%rd5+28], %r193;
	st.local.u32 	[%rd5+32], %r195;
	st.local.u32 	[%rd5+36], %r196;
	st.local.u32 	[%rd5+40], %r197;
	st.local.u32 	[%rd5+44], %r199;
	st.local.u32 	[%rd5+48], %r201;
	st.local.u32 	[%rd5+52], %r202;
	st.local.u32 	[%rd5+56], %r204;
	st.local.u32 	[%rd5+60], %r205;
	shr.s32 	%r609, %r4, 31;
	shr.u32 	%r610, %r609, 28;
	add.s32 	%r611, %r4, %r610;
	and.b32  	%r612, %r611, -16;
	sub.s32 	%r613, %r4, %r612;
	mul.wide.s32 	%rd61, %r613, 4;
	add.s64 	%rd62, %rd5, %rd61;
	ld.local.u32 	%r614, [%rd62];
	setp.lt.s32 	%p84, %r614, %r2;
	@%p84 bra 	$L__BB13_30;
	st.global.u32 	[%rd6], %r245;
	bra.uni 	$L__BB13_38;
$L__BB13_30:
	mov.b32 	%r615, -1;
	st.global.u32 	[%rd6], %r615;
	bra.uni 	$L__BB13_38;
$L__BB13_31:
	add.s32 	%r521, %r178, -2;
	shr.u32 	%r522, %r159, %r521;
	add.s32 	%r722, %r722, 2;
	ld.local.s16 	%r739, [%rd10+4];
	and.b32  	%r523, %r522, 3;
	setp.eq.s32 	%p61, %r182, %r523;
	selp.u32 	%r524, 1, 0, %p61;
	add.s32 	%r525, %r181, %r524;
	max.s32 	%r526, %r525, %r739;
	max.s32 	%r738, %r526, %r183;
	xor.b32  	%r527, %r134, %r522;
	and.b32  	%r528, %r527, 3;
	setp.eq.s32 	%p62, %r528, 0;
	selp.u32 	%r529, 1, 0, %p62;
	add.s32 	%r530, %r183, %r529;
	max.s32 	%r531, %r530, %r738;
	max.s32 	%r737, %r531, %r184;
	xor.b32  	%r532, %r185, %r522;
	and.b32  	%r533, %r532, 3;
	setp.eq.s32 	%p63, %r533, 0;
	selp.u32 	%r534, 1, 0, %p63;
	add.s32 	%r535, %r184, %r534;
	max.s32 	%r536, %r535, %r737;
	max.s32 	%r736, %r536, %r186;
	xor.b32  	%r537, %r187, %r522;
	and.b32  	%r538, %r537, 3;
	setp.eq.s32 	%p64, %r538, 0;
	selp.u32 	%r539, 1, 0, %p64;
	add.s32 	%r540, %r186, %r539;
	max.s32 	%r541, %r540, %r736;
	max.s32 	%r735, %r541, %r188;
	xor.b32  	%r542, %r189, %r522;
	and.b32  	%r543, %r542, 3;
	setp.eq.s32 	%p65, %r543, 0;
	selp.u32 	%r544, 1, 0, %p65;
	add.s32 	%r545, %r188, %r544;
	max.s32 	%r546, %r545, %r735;
	max.s32 	%r734, %r546, %r190;
	xor.b32  	%r547, %r135, %r522;
	and.b32  	%r548, %r547, 3;
	setp.eq.s32 	%p66, %r548, 0;
	selp.u32 	%r549, 1, 0, %p66;
	add.s32 	%r550, %r190, %r549;
	max.s32 	%r551, %r550, %r734;
	max.s32 	%r733, %r551, %r191;
	xor.b32  	%r552, %r192, %r522;
	and.b32  	%r553, %r552, 3;
	setp.eq.s32 	%p67, %r553, 0;
	selp.u32 	%r554, 1, 0, %p67;
	add.s32 	%r555, %r191, %r554;
	max.s32 	%r556, %r555, %r733;
	max.s32 	%r732, %r556, %r193;
	xor.b32  	%r557, %r194, %r522;
	and.b32  	%r558, %r557, 3;
	setp.eq.s32 	%p68, %r558, 0;
	selp.u32 	%r559, 1, 0, %p68;
	add.s32 	%r560, %r193, %r559;
	max.s32 	%r561, %r560, %r732;
	max.s32 	%r731, %r561, %r195;
	xor.b32  	%r562, %r136, %r522;
	and.b32  	%r563, %r562, 3;
	setp.eq.s32 	%p69, %r563, 0;
	selp.u32 	%r564, 1, 0, %p69;
	add.s32 	%r565, %r195, %r564;
	max.s32 	%r566, %r565, %r731;
	max.s32 	%r730, %r566, %r196;
	xor.b32  	%r567, %r137, %r522;
	and.b32  	%r568, %r567, 3;
	setp.eq.s32 	%p70, %r568, 0;
	selp.u32 	%r569, 1, 0, %p70;
	add.s32 	%r570, %r196, %r569;
	max.s32 	%r571, %r570, %r730;
	max.s32 	%r729, %r571, %r197;
	xor.b32  	%r572, %r198, %r522;
	and.b32  	%r573, %r572, 3;
	setp.eq.s32 	%p71, %r573, 0;
	selp.u32 	%r574, 1, 0, %p71;
	add.s32 	%r575, %r197, %r574;
	max.s32 	%r576, %r575, %r729;
	max.s32 	%r728, %r576, %r199;
	xor.b32  	%r577, %r200, %r522;
	and.b32  	%r578, %r577, 3;
	setp.eq.s32 	%p72, %r578, 0;
	selp.u32 	%r579, 1, 0, %p72;
	add.s32 	%r580, %r199, %r579;
	max.s32 	%r581, %r580, %r728;
	max.s32 	%r727, %r581, %r201;
	xor.b32  	%r582, %r138, %r522;
	and.b32  	%r583, %r582, 3;
	setp.eq.s32 	%p73, %r583, 0;
	selp.u32 	%r584, 1, 0, %p73;
	add.s32 	%r585, %r201, %r584;
	max.s32 	%r586, %r585, %r727;
	max.s32 	%r726, %r586, %r202;
	xor.b32  	%r587, %r203, %r522;
	and.b32  	%r588, %r587, 3;
	setp.eq.s32 	%p74, %r588, 0;
	selp.u32 	%r589, 1, 0, %p74;
	add.s32 	%r590, %r202, %r589;
	max.s32 	%r591, %r590, %r726;
	max.s32 	%r725, %r591, %r204;
	xor.b32  	%r592, %r139, %r522;
	and.b32  	%r593, %r592, 3;
	setp.eq.s32 	%p75, %r593, 0;
	selp.u32 	%r594, 1, 0, %p75;
	add.s32 	%r595, %r204, %r594;
	max.s32 	%r596, %r595, %r725;
	max.s32 	%r724, %r596, %r205;
	xor.b32  	%r597, %r133, %r522;
	and.b32  	%r598, %r597, 3;
	setp.eq.s32 	%p76, %r598, 0;
	selp.u32 	%r599, 1, 0, %p76;
	add.s32 	%r600, %r205, %r599;
	max.s32 	%r601, %r600, %r724;
	max.s32 	%r723, %r601, %r206;
	st.local.u16 	[%rd11+4], %r723;
	setp.ne.s32 	%p77, %r722, %r254;
	@%p77 bra 	$L__BB13_25;
	setp.ne.s32 	%p79, %r180, %r6;
	mov.u32 	%r722, %r254;
	@%p79 bra 	$L__BB13_36;
	st.local.u32 	[%rd4], %r739;
	st.local.u32 	[%rd4+4], %r738;
	st.local.u32 	[%rd4+8], %r737;
	st.local.u32 	[%rd4+12], %r736;
	st.local.u32 	[%rd4+16], %r735;
	st.local.u32 	[%rd4+20], %r734;
	st.local.u32 	[%rd4+24], %r733;
	st.local.u32 	[%rd4+28], %r732;
	st.local.u32 	[%rd4+32], %r731;
	st.local.u32 	[%rd4+36], %r730;
	st.local.u32 	[%rd4+40], %r729;
	st.local.u32 	[%rd4+44], %r728;
	st.local.u32 	[%rd4+48], %r727;
	st.local.u32 	[%rd4+52], %r726;
	st.local.u32 	[%rd4+56], %r725;
	st.local.u32 	[%rd4+60], %r724;
	shr.s32 	%r602, %r4, 31;
	shr.u32 	%r603, %r602, 28;
	add.s32 	%r604, %r4, %r603;
	and.b32  	%r605, %r604, -16;
	sub.s32 	%r606, %r4, %r605;
	mul.wide.s32 	%rd59, %r606, 4;
	add.s64 	%rd60, %rd4, %rd59;
	ld.local.u32 	%r607, [%rd60];
	setp.lt.s32 	%p80, %r607, %r2;
	@%p80 bra 	$L__BB13_35;
	st.global.u32 	[%rd6], %r245;
	bra.uni 	$L__BB13_38;
$L__BB13_35:
	mov.b32 	%r608, -1;
	st.global.u32 	[%rd6], %r608;
	bra.uni 	$L__BB13_38;
$L__BB13_36:
	add.s32 	%r702, %r157, 1;
	setp.ne.s32 	%p82, %r157, %r5;
	@%p82 bra 	$L__BB13_24;
	add.s32 	%r12, %r12, 2;
	setp.le.s32 	%p83, %r12, %r6;
	@%p83 bra 	$L__BB13_5;
$L__BB13_38:
	ret;

}


// ===== COMPILED SASS (sm_100) =====

	.target	sm_100

	.elftype	@"ET_EXEC"


//--------------------- .note.nv.tkinfo           --------------------------
	.section	.note.nv.tkinfo,"",@"SHT_NOTE"
	.sectionflags	@"SHF_NOTE_NV_TKINFO"
	.tkinfo
        /*0018*/ 	.word	0x00000002
        /*0030*/ 	.string	""
        /*0030*/ 	.string	"ptxas"
        /*0030*/ 	.string	"Cuda compilation tools, release 13.0, V13.0.88"
        /*0030*/ 	.string	"Build cuda_13.0.r13.0/compiler.36424714_0"
        /*0030*/ 	.string	"-arch sm_100 -m 64 "



//--------------------- .note.nv.cuinfo           --------------------------
	.section	.note.nv.cuinfo,"",@"SHT_NOTE"
	.sectionflags	@"SHF_NOTE_NV_CUINFO"
        /*0018*/ 	.short	0x0002
        /*001a*/ 	.short	0x0064
        /*001c*/ 	.short	0x0082
	.zero		2


//--------------------- .nv.info                  --------------------------
	.section	.nv.info,"",@"SHT_CUDA_INFO"
	.align	4


	//----- nvinfo : EIATTR_REGCOUNT
	.align		4
        /*0000*/ 	.byte	0x04, 0x2f
        /*0002*/ 	.short	(.L_1 - .L_0)
	.align		4
.L_0:
        /*0004*/ 	.word	index@(_Z19kernel_baseToNumberPcl)
        /*0008*/ 	.word	0x0000000c


	//----- nvinfo : EIATTR_FRAME_SIZE
	.align		4
.L_1:
        /*000c*/ 	.byte	0x04, 0x11
        /*000e*/ 	.short	(.L_3 - .L_2)
	.align		4
.L_2:
        /*0010*/ 	.word	index@(_Z19kernel_baseToNumberPcl)
        /*0014*/ 	.word	0x00000000


	//----- nvinfo : EIATTR_REGCOUNT
	.align		4
.L_3:
        /*0018*/ 	.byte	0x04, 0x2f
        /*001a*/ 	.short	(.L_5 - .L_4)
	.align		4
.L_4:
        /*001c*/ 	.word	index@(_Z19kernel_compressDataPKiPKlPKcPjPii)
        /*0020*/ 	.word	0x00000017


	//----- nvinfo : EIATTR_FRAME_SIZE
	.align		4
.L_5:
        /*0024*/ 	.byte	0x04, 0x11
        /*0026*/ 	.short	(.L_7 - .L_6)
	.align		4
.L_6:
        /*0028*/ 	.word	index@(_Z19kernel_compressDataPKiPKlPKcPjPii)
        /*002c*/ 	.word	0x00000000


	//----- nvinfo : EIATTR_REGCOUNT
	.align		4
.L_7:
        /*0030*/ 	.byte	0x04, 0x2f
        /*0032*/ 	.short	(.L_9 - .L_8)
	.align		4
.L_8:
        /*0034*/ 	.word	index@(_Z19kernel_createIndex4PKcPKiPKlPtS5_PlPii)
        /*0038*/ 	.word	0x0000001e


	//----- nvinfo : EIATTR_FRAME_SIZE
	.align		4
.L_9:
        /*003c*/ 	.byte	0x04, 0x11
        /*003e*/ 	.short	(.L_11 - .L_10)
	.align		4
.L_10:
        /*0040*/ 	.word	index@(_Z19kernel_createIndex4PKcPKiPKlPtS5_PlPii)
        /*0044*/ 	.word	0x00000000


	//----- nvinfo : EIATTR_REGCOUNT
	.align		4
.L_11:
        /*0048*/ 	.byte	0x04, 0x2f
        /*004a*/ 	.short	(.L_13 - .L_12)
	.align		4
.L_12:
        /*004c*/ 	.word	index@(_Z19kernel_createIndex5PKcPKiPKlPtS5_PlPii)
        /*0050*/ 	.word	0x0000001e


	//----- nvinfo : EIATTR_FRAME_SIZE
	.align		4
.L_13:
        /*0054*/ 	.byte	0x04, 0x11
        /*0056*/ 	.short	(.L_15 - .L_14)
	.align		4
.L_14:
        /*0058*/ 	.word	index@(_Z19kernel_createIndex5PKcPKiPKlPtS5_PlPii)
        /*005c*/ 	.word	0x00000000


	//----- nvinfo : EIATTR_REGCOUNT
	.align		4
.L_15:
        /*0060*/ 	.byte	0x04, 0x2f
        /*0062*/ 	.short	(.L_17 - .L_16)
	.align		4
.L_16:
        /*0064*/ 	.word	index@(_Z19kernel_createIndex6PKcPKiPKlPtS5_PlPii)
        /*0068*/ 	.word	0x0000001e


	//----- nvinfo : EIATTR_FRAME_SIZE
	.align		4
.L_17:
        /*006c*/ 	.byte	0x04, 0x11
        /*006e*/ 	.short	(.L_19 - .L_18)
	.align		4
.L_18:
        /*0070*/ 	.word	index@(_Z19kernel_createIndex6PKcPKiPKlPtS5_PlPii)
        /*0074*/ 	.word	0x00000000


	//----- nvinfo : EIATTR_REGCOUNT
	.align		4
.L_19:
        /*0078*/ 	.byte	0x04, 0x2f
        /*007a*/ 	.short	(.L_21 - .L_20)
	.align		4
.L_20:
        /*007c*/ 	.word	index@(_Z19kernel_createIndex7PKcPKiPKlPtS5_PlPii)
        /*0080*/ 	.word	0x00000020


	//----- nvinfo : EIATTR_FRAME_SIZE
	.align		4
.L_21:
        /*0084*/ 	.byte	0x04, 0x11
        /*0086*/ 	.short	(.L_23 - .L_22)
	.align		4
.L_22:
        /*0088*/ 	.word	index@(_Z19kernel_createIndex7PKcPKiPKlPtS5_PlPii)
        /*008c*/ 	.word	0x00000000


	//----- nvinfo : EIATTR_REGCOUNT
	.align		4
.L_23:
        /*0090*/ 	.byte	0x04, 0x2f
        /*0092*/ 	.short	(.L_25 - .L_24)
	.align		4
.L_24:
        /*0094*/ 	.word	index@(_Z19kernel_createCutofffiPKiPlPii)
        /*0098*/ 	.word	0x0000000e


	//----- nvinfo : EIATTR_FRAME_SIZE
	.align		4
.L_25:
        /*009c*/ 	.byte	0x04, 0x11
        /*009e*/ 	.short	(.L_27 - .L_26)
	.align		4
.L_26:
        /*00a0*/ 	.word	index@(_Z19kernel_createCutofffiPKiPlPii)
        /*00a4*/ 	.word	0x00000000


	//----- nvinfo : EIATTR_REGCOUNT
	.align		4
.L_27:
        /*00a8*/ 	.byte	0x04, 0x2f
        /*00aa*/ 	.short	(.L_29 - .L_28)
	.align		4
.L_28:
        /*00ac*/ 	.word	index@(_Z17kernel_mergeIndexPKlPKtPtS0_i)
        /*00b0*/ 	.word	0x00000015


	//----- nvinfo : EIATTR_FRAME_SIZE
	.align		4
.L_29:
        /*00b4*/ 	.byte	0x04, 0x11
        /*00b6*/ 	.short	(.L_31 - .L_30)
	.align		4
.L_30:
        /*00b8*/ 	.word	index@(_Z17kernel_mergeIndexPKlPKtPtS0_i)
        /*00bc*/ 	.word	0x00000000


	//----- nvinfo : EIATTR_REGCOUNT
	.align		4
.L_31:
        /*00c0*/ 	.byte	0x04, 0x2f
        /*00c2*/ 	.short	(.L_33 - .L_32)
	.align		4
.L_32:
        /*00c4*/ 	.word	index@(_Z27kernel_updateRepresentativePiS_i)
        /*00c8*/ 	.word	0x0000000e


	//----- nvinfo : EIATTR_FRAME_SIZE
	.align		4
.L_33:
        /*00cc*/ 	.byte	0x04, 0x11
        /*00ce*/ 	.short	(.L_35 - .L_34)
	.align		4
.L_34:
        /*00d0*/ 	.word	index@(_Z27kernel_updateRepresentativePiS_i)
        /*00d4*/ 	.word	0x00000000


	//----- nvinfo : EIATTR_REGCOUNT
	.align		4
.L_35:
        /*00d8*/ 	.byte	0x04, 0x2f
        /*00da*/ 	.short	(.L_37 - .L_36)
	.align		4
.L_36:
        /*00dc*/ 	.word	index@(_Z16kernel_makeTablePKlPKtS2_S0_Pti)
        /*00e0*/ 	.word	0x0000001a


	//----- nvinfo : EIATTR_FRAME_SIZE
	.align		4
.L_37:
        /*00e4*/ 	.byte	0x04, 0x11
        /*00e6*/ 	.short	(.L_39 - .L_38)
	.align		4
.L_38:
        /*00e8*/ 	.word	index@(_Z16kernel_makeTablePKlPKtS2_S0_Pti)
        /*00ec*/ 	.word	0x00000000


	//----- nvinfo : EIATTR_REGCOUNT
	.align		4
.L_39:
        /*00f0*/ 	.byte	0x04, 0x2f
        /*00f2*/ 	.short	(.L_41 - .L_40)
	.align		4
.L_40:
        /*00f4*/ 	.word	index@(_Z17kernel_cleanTablePKlPKtS2_S0_Pti)
        /*00f8*/ 	.word	0x00000014


	//----- nvinfo : EIATTR_FRAME_SIZE
	.align		4
.L_41:
        /*00fc*/ 	.byte	0x04, 0x11
        /*00fe*/ 	.short	(.L_43 - .L_42)
	.align		4
.L_42:
        /*0100*/ 	.word	index@(_Z17kernel_cleanTablePKlPKtS2_S0_Pti)
        /*0104*/ 	.word	0x00000000


	//----- nvinfo : EIATTR_REGCOUNT
	.align		4
.L_43:
        /*0108*/ 	.byte	0x04, 0x2f
        /*010a*/ 	.short	(.L_45 - .L_44)
	.align		4
.L_44:
        /*010c*/ 	.word	index@(_Z12kernel_magicfPKiS0_Piii)
        /*0110*/ 	.word	0x00000014


	//----- nvinfo : EIATTR_FRAME_SIZE
	.align		4
.L_45:
        /*0114*/ 	.byte	0x04, 0x11
        /*0116*/ 	.short	(.L_47 - .L_46)
	.align		4
.L_46:
        /*0118*/ 	.word	index@(_Z12kernel_magicfPKiS0_Piii)
        /*011c*/ 	.word	0x00000000


	//----- nvinfo : EIATTR_REGCOUNT
	.align		4
.L_47:
        /*0120*/ 	.byte	0x04, 0x2f
        /*0122*/ 	.short	(.L_49 - .L_48)
	.align		4
.L_48:
        /*0124*/ 	.word	index@(_Z13kernel_filterfiPKiPKlPKtS4_S2_S0_PiS4_i)
        /*0128*/ 	.word	0x00000028


	//----- nvinfo : EIATTR_FRAME_SIZE
	.align		4
.L_49:
        /*012c*/ 	.byte	0x04, 0x11
        /*012e*/ 	.short	(.L_51 - .L_50)
	.align		4
.L_50:
        /*0130*/ 	.word	index@(_Z13kernel_filterfiPKiPKlPKtS4_S2_S0_PiS4_i)
        /*0134*/ 	.word	0x00000000


	//----- nvinfo : EIATTR_REGCOUNT
	.align		4
.L_51:
        /*0138*/ 	.byte	0x04, 0x2f
        /*013a*/ 	.short	(.L_53 - .L_52)
	.align		4
.L_52:
        /*013c*/ 	.word	index@(_Z12kernel_alignfPKiPKlPKjS0_iPii)
        /*0140*/ 	.word	0x00000047


	//----- nvinfo : EIATTR_FRAME_SIZE
	.align		4
.L_53:
        /*0144*/ 	.byte	0x04, 0x11
        /*0146*/ 	.short	(.L_55 - .L_54)
	.align		4
.L_54:
        /*0148*/ 	.word	index@(_Z12kernel_alignfPKiPKlPKjS0_iPii)
        /*014c*/ 	.word	0x00002f70


	//----- nvinfo : EIATTR_MIN_STACK_SIZE
	.align		4
.L_55:
        /*0150*/ 	.byte	0x04, 0x12
        /*0152*/ 	.short	(.L_57 - .L_56)
	.align		4
.L_56:
        /*0154*/ 	.word	index@(_Z12kernel_alignfPKiPKlPKjS0_iPii)
        /*0158*/ 	.word	0x00002f70


	//----- nvinfo : EIATTR_MIN_STACK_SIZE
	.align		4
.L_57:
        /*015c*/ 	.byte	0x04, 0x12
        /*015e*/ 	.short	(.L_59 - .L_58)
	.align		4
.L_58:
        /*0160*/ 	.word	index@(_Z13kernel_filterfiPKiPKlPKtS4_S2_S0_PiS4_i)
        /*0164*/ 	.word	0x00000000


	//----- nvinfo : EIATTR_MIN_STACK_SIZE
	.align		4
.L_59:
        /*0168*/ 	.byte	0x04, 0x12
        /*016a*/ 	.short	(.L_61 - .L_60)
	.align		4
.L_60:
        /*016c*/ 	.word	index@(_Z12kernel_magicfPKiS0_Piii)
        /*0170*/ 	.word	0x00000000


	//----- nvinfo : EIATTR_MIN_STACK_SIZE
	.align		4
.L_61:
        /*0174*/ 	.byte	0x04, 0x12
        /*0176*/ 	.short	(.L_63 - .L_62)
	.align		4
.L_62:
        /*0178*/ 	.word	index@(_Z17kernel_cleanTablePKlPKtS2_S0_Pti)
        /*017c*/ 	.word	0x00000000


	//----- nvinfo : EIATTR_MIN_STACK_SIZE
	.align		4
.L_63:
        /*0180*/ 	.byte	0x04, 0x12
        /*0182*/ 	.short	(.L_65 - .L_64)
	.align		4
.L_64:
        /*0184*/ 	.word	index@(_Z16kernel_makeTablePKlPKtS2_S0_Pti)
        /*0188*/ 	.word	0x00000000


	//----- nvinfo : EIATTR_MIN_STACK_SIZE
	.align		4
.L_65:
        /*018c*/ 	.byte	0x04, 0x12
        /*018e*/ 	.short	(.L_67 - .L_66)
	.align		4
.L_66:
        /*0190*/ 	.word	index@(_Z27kernel_updateRepresentativePiS_i)
        /*0194*/ 	.word	0x00000000


	//----- nvinfo : EIATTR_MIN_STACK_SIZE
	.align		4
.L_67:
        /*0198*/ 	.byte	0x04, 0x12
        /*019a*/ 	.short	(.L_69 - .L_68)
	.align		4
.L_68:
        /*019c*/ 	.word	index@(_Z17kernel_mergeIndexPKlPKtPtS0_i)
        /*01a0*/ 	.word	0x00000000


	//----- nvinfo : EIATTR_MIN_STACK_SIZE
	.align		4
.L_69:
        /*01a4*/ 	.byte	0x04, 0x12
        /*01a6*/ 	.short	(.L_71 - .L_70)
	.align		4
.L_70:
        /*01a8*/ 	.word	index@(_Z19kernel_createCutofffiPKiPlPii)
        /*01ac*/ 	.word	0x00000000


	//----- nvinfo : EIATTR_MIN_STACK_SIZE
	.align		4
.L_71:
        /*01b0*/ 	.byte	0x04, 0x12
        /*01b2*/ 	.short	(.L_73 - .L_72)
	.align		4
.L_72:
        /*01b4*/ 	.word	index@(_Z19kernel_createIndex7PKcPKiPKlPtS5_PlPii)
        /*01b8*/ 	.word	0x00000000


	//----- nvinfo : EIATTR_MIN_STACK_SIZE
	.align		4
.L_73:
        /*01bc*/ 	.byte	0x04, 0x12
        /*01be*/ 	.short	(.L_75 - .L_74)
	.align		4
.L_74:
        /*01c0*/ 	.word	index@(_Z19kernel_createIndex6PKcPKiPKlPtS5_PlPii)
        /*01c4*/ 	.word	0x00000000


	//----- nvinfo : EIATTR_MIN_STACK_SIZE
	.align		4
.L_75:
        /*01c8*/ 	.byte	0x04, 0x12
        /*01ca*/ 	.short	(.L_77 - .L_76)
	.align		4
.L_76:
        /*01cc*/ 	.word	index@(_Z19kernel_createIndex5PKcPKiPKlPtS5_PlPii)
        /*01d0*/ 	.word	0x00000000


	//----- nvinfo : EIATTR_MIN_STACK_SIZE
	.align		4
.L_77:
        /*01d4*/ 	.byte	0x04, 0x12
        /*01d6*/ 	.short	(.L_79 - .L_78)
	.align		4
.L_78:
        /*01d8*/ 	.word	index@(_Z19kernel_createIndex4PKcPKiPKlPtS5_PlPii)
        /*01dc*/ 	.word	0x00000000


	//----- nvinfo : EIATTR_MIN_STACK_SIZE
	.align		4
.L_79:
        /*01e0*/ 	.byte	0x04, 0x12
        /*01e2*/ 	.short	(.L_81 - .L_80)
	.align		4
.L_80:
        /*01e4*/ 	.word	index@(_Z19kernel_compressDataPKiPKlPKcPjPii)
        /*01e8*/ 	.word	0x00000000


	//----- nvinfo : EIATTR_MIN_STACK_SIZE
	.align		4
.L_81:
        /*01ec*/ 	.byte	0x04, 0x12
        /*01ee*/ 	.short	(.L_83 - .L_82)
	.align		4
.L_82:
        /*01f0*/ 	.word	index@(_Z19kernel_baseToNumberPcl)
        /*01f4*/ 	.word	0x00000000
.L_83:


//--------------------- .nv.compat                --------------------------
	.section	.nv.compat,"",@"SHT_CUDA_COMPAT_INFO"
	.align	4
        /*0000*/ 	.byte	0x02, 0x09, 0x00, 0x00, 0x02, 0x02, 0x01, 0x00, 0x02, 0x05, 0x05, 0x00, 0x03, 0x07, 0x01, 0x01
        /*0010*/ 	.byte	0x02, 0x03, 0x00, 0x00, 0x02, 0x06, 0x01, 0x00, 0x04, 0x0b, 0x08, 0x00, 0x09, 0x00, 0x00, 0x00
        /*0020*/ 	.byte	0x00, 0x00, 0x00, 0x00


//--------------------- .nv.info._Z12kernel_alignfPKiPKlPKjS0_iPii --------------------------
	.section	.nv.info._Z12kernel_alignfPKiPKlPKjS0_iPii,"",@"SHT_CUDA_INFO"
	.sectionflags	@""
	.align	4


	//----- nvinfo : EIATTR_CUDA_API_VERSION
	.align		4
        /*0000*/ 	.byte	0x04, 0x37
        /*0002*/ 	.short	(.L_85 - .L_84)
.L_84:
        /*0004*/ 	.word	0x00000082


	//----- nvinfo : EIATTR_KPARAM_INFO
	.align		4
.L_85:
        /*0008*/ 	.byte	0x04, 0x17
        /*000a*/ 	.short	(.L_87 - .L_86)
.L_86:
        /*000c*/ 	.word	0x00000000
        /*0010*/ 	.short	0x0007
        /*0012*/ 	.short	0x0038
        /*0014*/ 	.byte	0x00, 0xf0, 0x11, 0x00


	//----- nvinfo : EIATTR_KPARAM_INFO
	.align		4
.L_87:
        /*0018*/ 	.byte	0x04, 0x17
        /*001a*/ 	.short	(.L_89 - .L_88)
.L_88:
        /*001c*/ 	.word	0x00000000
        /*0020*/ 	.short	0x0006
        /*0022*/ 	.short	0x0030
        /*0024*/ 	.byte	0x00, 0xf5, 0x21, 0x00


	//----- nvinfo : EIATTR_KPARAM_INFO
	.align		4
.L_89:
        /*0028*/ 	.byte	0x04, 0x17
        /*002a*/ 	.short	(.L_91 - .L_90)
.L_90:
        /*002c*/ 	.word	0x00000000
        /*0030*/ 	.short	0x0005
        /*0032*/ 	.short	0x0028
        /*0034*/ 	.byte	0x00, 0xf0, 0x11, 0x00


	//----- nvinfo : EIATTR_KPARAM_INFO
	.align		4
.L_91:
        /*0038*/ 	.byte	0x04, 0x17
        /*003a*/ 	.short	(.L_93 - .L_92)
.L_92:
        /*003c*/ 	.word	0x00000000
        /*0040*/ 	.short	0x0004
        /*0042*/ 	.short	0x0020
        /*0044*/ 	.byte	0x00, 0xf5, 0x21, 0x00


	//----- nvinfo : EIATTR_KPARAM_INFO
	.align		4
.L_93:
        /*0048*/ 	.byte	0x04, 0x17
        /*004a*/ 	.short	(.L_95 - .L_94)
.L_94:
        /*004c*/ 	.word	0x00000000
        /*0050*/ 	.short	0x0003
        /*0052*/ 	.short	0x0018
        /*0054*/ 	.byte	0x00, 0xf5, 0x21, 0x00


	//----- nvinfo : EIATTR_KPARAM_INFO
	.align		4
.L_95:
        /*0058*/ 	.byte	0x04, 0x17
        /*005a*/ 	.short	(.L_97 - .L_96)
.L_96:
        /*005c*/ 	.word	0x00000000
        /*0060*/ 	.short	0x0002
        /*0062*/ 	.short	0x0010
        /*0064*/ 	.byte	0x00, 0xf5, 0x21, 0x00


	//----- nvinfo : EIATTR_KPARAM_INFO
	.align		4
.L_97:
        /*0068*/ 	.byte	0x04, 0x17
        /*006a*/ 	.short	(.L_99 - .L_98)
.L_98:
        /*006c*/ 	.word	0x00000000
        /*0070*/ 	.short	0x0001
        /*0072*/ 	.short	0x0008
        /*0074*/ 	.byte	0x00, 0xf5, 0x21, 0x00


	//----- nvinfo : EIATTR_KPARAM_INFO
	.align		4
.L_99:
        /*0078*/ 	.byte	0x04, 0x17
        /*007a*/ 	.short	(.L_101 - .L_100)
.L_100:
        /*007c*/ 	.word	0x00000000
        /*0080*/ 	.short	0x0000
        /*0082*/ 	.short	0x0000
        /*0084*/ 	.byte	0x00, 0xf0, 0x11, 0x00


	//----- nvinfo : EIATTR_SPARSE_MMA_MASK
	.align		4
.L_101:
        /*0088*/ 	.byte	0x03, 0x50
        /*008a*/ 	.short	0x0000


	//----- nvinfo : EIATTR_MAXREG_COUNT
	.align		4
        /*008c*/ 	.byte	0x03, 0x1b
        /*008e*/ 	.short	0x00ff


	//----- nvinfo : EIATTR_MERCURY_ISA_VERSION
	.align		4
        /*0090*/ 	.byte	0x03, 0x5f
        /*0092*/ 	.short	0x0101


	//----- nvinfo : EIATTR_VRC_CTA_INIT_COUNT
	.align		4
        /*0094*/ 	.byte	0x02, 0x4a
	.zero		1
	.zero		1


	//----- nvinfo : EIATTR_EXIT_INSTR_OFFSETS
	.align		4
        /*0098*/ 	.byte	0x04, 0x1c
        /*009a*/ 	.short	(.L_103 - .L_102)


	//   ....[0]....
.L_102:
        /*009c*/ 	.word	0x000000a0


	//   ....[1]....
        /*00a0*/ 	.word	0x00000100


	//   ....[2]....
        /*00a4*/ 	.word	0x000032d0


	//   ....[3]....
        /*00a8*/ 	.word	0x000040a0


	//   ....[4]....
        /*00ac*/ 	.word	0x000040d0


	//   ....[5]....
        /*00b0*/ 	.word	0x00005380


	//   ....[6]....
        /*00b4*/ 	.word	0x000053b0


	//   ....[7]....
        /*00b8*/ 	.word	0x00005480


	//   ....[8]....
        /*00bc*/ 	.word	0x00005580


	//   ....[9]....
        /*00c0*/ 	.word	0x000055b0


	//   ....[10]....
        /*00c4*/ 	.word	0x000056b0


	//   ....[11]....
        /*00c8*/ 	.word	0x000056e0


	//   ....[12]....
        /*00cc*/ 	.word	0x00005700


	//   ....[13]....
        /*00d0*/ 	.word	0x00005760


	//----- nvinfo : EIATTR_CRS_STACK_SIZE
	.align		4
.L_103:
        /*00d4*/ 	.byte	0x04, 0x1e
        /*00d6*/ 	.short	(.L_105 - .L_104)
.L_104:
        /*00d8*/ 	.word	0x00000000


	//----- nvinfo : EIATTR_CBANK_PARAM_SIZE
	.align		4
.L_105:
        /*00dc*/ 	.byte	0x03, 0x19
        /*00de*/ 	.short	0x003c


	//----- nvinfo : EIATTR_PARAM_CBANK
	.align		4
        /*00e0*/ 	.byte	0x04, 0x0a
        /*00e2*/ 	.short	(.L_107 - .L_106)
	.align		4
.L_106:
        /*00e4*/ 	.word	index@(.nv.constant0._Z12kernel_alignfPKiPKlPKjS0_iPii)
        /*00e8*/ 	.short	0x0380
        /*00ea*/ 	.short	0x003c


	//----- nvinfo : EIATTR_SW_WAR
	.align		4
.L_107:
        /*00ec*/ 	.byte	0x04, 0x36
        /*00ee*/ 	.short	(.L_109 - .L_108)
.L_108:
        /*00f0*/ 	.word	0x00000008
.L_109:


//--------------------- .nv.info._Z13kernel_filterfiPKiPKlPKtS4_S2_S0_PiS4_i --------------------------
	.section	.nv.info._Z13kernel_filterfiPKiPKlPKtS4_S2_S0_PiS4_i,"",@"SHT_CUDA_INFO"
	.sectionflags	@""
	.align	4


	//----- nvinfo : EIATTR_CUDA_API_VERSION
	.align		4
        /*0000*/ 	.byte	0x04, 0x37
        /*0002*/ 	.short	(.L_111 - .L_110)
.L_110:
        /*0004*/ 	.word	0x00000082


	//----- nvinfo : EIATTR_KPARAM_INFO
	.align		4
.L_111:
        /*0008*/ 	.byte	0x04, 0x17
        /*000a*/ 	.short	(.L_113 - .L_112)
.L_112:
        /*000c*/ 	.word	0x00000000
        /*0010*/ 	.short	0x000a
        /*0012*/ 	.short	0x0048
        /*0014*/ 	.byte	0x00, 0xf0, 0x11, 0x00


	//----- nvinfo : EIATTR_KPARAM_INFO
	.align		4
.L_113:
        /*0018*/ 	.byte	0x04, 0x17
        /*001a*/ 	.short	(.L_115 - .L_114)
.L_114:
        /*001c*/ 	.word	0x00000000
        /*0020*/ 	.short	0x0009
        /*0022*/ 	.short	0x0040
        /*0024*/ 	.byte	0x00, 0xf5, 0x21, 0x00


	//----- nvinfo : EIATTR_KPARAM_INFO
	.align		4
.L_115:
        /*0028*/ 	.byte	0x04, 0x17
        /*002a*/ 	.short	(.L_117 - .L_116)
.L_116:
        /*002c*/ 	.word	0x00000000
        /*0030*/ 	.short	0x0008
        /*0032*/ 	.short	0x0038
        /*0034*/ 	.byte	0x00, 0xf5, 0x21, 0x00


	//----- nvinfo : EIATTR_KPARAM_INFO
	.align		4
.L_117:
        /*0038*/ 	.byte	0x04, 0x17
        /*003a*/ 	.short	(.L_119 - .L_118)
.L_118:
        /*003c*/ 	.word	0x00000000
        /*0040*/ 	.short	0x0007
        /*0042*/ 	.short	0x0030
        /*0044*/ 	.byte	0x00, 0xf5, 0x21, 0x00


	//----- nvinfo : EIATTR_KPARAM_INFO
	.align		4
.L_119:
        /*0048*/ 	.byte	0x04, 0x17
        /*004a*/ 	.short	(.L_121 - .L_120)
.L_120:
        /*004c*/ 	.word	0x00000000
        /*0050*/ 	.short	0x0006
        /*0052*/ 	.short	0x0028
        /*0054*/ 	.byte	0x00, 0xf5, 0x21, 0x00


	//----- nvinfo : EIATTR_KPARAM_INFO
	.align		4
.L_121:
        /*0058*/ 	.byte	0x04, 0x17
        /*005a*/ 	.short	(.L_123 - .L_122)
.L_122:
        /*005c*/ 	.word	0x00000000
        /*0060*/ 	.short	0x0005
        /*0062*/ 	.short	0x0020
        /*0064*/ 	.byte	0x00, 0xf5, 0x21, 0x00


	//----- nvinfo : EIATTR_KPARAM_INFO
	.align		4
.L_123:
        /*0068*/ 	.byte	0x04, 0x17
        /*006a*/ 	.short	(.L_125 - .L_124)
.L_124:
        /*006c*/ 	.word	0x00000000
        /*0070*/ 	.short	0x0004
        /*0072*/ 	.short	0x0018
        /*0074*/ 	.byte	0x00, 0xf5, 0x21, 0x00


	//----- nvinfo : EIATTR_KPARAM_INFO
	.align		4
.L_125:
        /*0078*/ 	.byte	0x04, 0x17
        /*007a*/ 	.short	(.L_127 - .L_126)
.L_126:
        /*007c*/ 	.word	0x00000000
        /*0080*/ 	.short	0x0003
        /*0082*/ 	.short	0x0010
        /*0084*/ 	.byte	0x00, 0xf5, 0x21, 0x00


	//----- nvinfo : EIATTR_KPARAM_INFO
	.align		4
.L_127:
        /*0088*/ 	.byte	0x04, 0x17
        /*008a*/ 	.short	(.L_129 - .L_128)
.L_128:
        /*008c*/ 	.word	0x00000000
        /*0090*/ 	.short	0x0002
        /*0092*/ 	.short	0x0008
        /*0094*/ 	.byte	0x00, 0xf5, 0x21, 0x00


	//----- nvinfo : EIATTR_KPARAM_INFO
	.align		4
.L_129:
        /*0098*/ 	.byte	0x04, 0x17
        /*009a*/ 	.short	(.L_131 - .L_130)
.L_130:
        /*009c*/ 	.word	0x00000000
        /*00a0*/ 	.short	0x0001
        /*00a2*/ 	.short	0x0004
        /*00a4*/ 	.byte	0x00, 0xf0, 0x11, 0x00


	//----- nvinfo : EIATTR_KPARAM_INFO
	.align		4
.L_131:
        /*00a8*/ 	.byte	0x04, 0x17
        /*00aa*/ 	.short	(.L_133 - .L_132)
.L_132:
        /*00ac*/ 	.word	0x00000000
        /*00b0*/ 	.short	0x0000
        /*00b2*/ 	.short	0x0000
        /*00b4*/ 	.byte	0x00, 0xf0, 0x11, 0x00


	//----- nvinfo : EIATTR_SPARSE_MMA_MASK
	.align		4
.L_133:
        /*00b8*/ 	.byte	0x03, 0x50
        /*00ba*/ 	.short	0x0000


	//----- nvinfo : EIATTR_MAXREG_COUNT
	.align		4
        /*00bc*/ 	.byte	0x03, 0x1b
        /*00be*/ 	.short	0x00ff


	//----- nvinfo : EIATTR_NUM_BARRIERS
	.align		4
        /*00c0*/ 	.byte	0x02, 0x4c
        /*00c2*/ 	.byte	0x01
	.zero		1


	//----- nvinfo : EIATTR_MERCURY_ISA_VERSION
	.align		4
        /*00c4*/ 	.byte	0x03, 0x5f
        /*00c6*/ 	.short	0x0101


	//----- nvinfo : EIATTR_VRC_CTA_INIT_COUNT
	.align		4
        /*00c8*/ 	.byte	0x02, 0x4a
	.zero		1
	.zero		1


	//----- nvinfo : EIATTR_EXIT_INSTR_OFFSETS
	.align		4
        /*00cc*/ 	.byte	0x04, 0x1c
        /*00ce*/ 	.short	(.L_135 - .L_134)


	//   ....[0]....
.L_134:
        /*00d0*/ 	.word	0x00000040


	//   ....[1]....
        /*00d4*/ 	.word	0x000000a0


	//   ....[2]....
        /*00d8*/ 	.word	0x000011f0


	//   ....[3]....
        /*00dc*/ 	.word	0x00001870


	//   ....[4]....
        /*00e0*/ 	.word	0x000018a0


	//----- nvinfo : EIATTR_CRS_STACK_SIZE
	.align		4
.L_135:
        /*00e4*/ 	.byte	0x04, 0x1e
        /*00e6*/ 	.short	(.L_137 - .L_136)
.L_136:
        /*00e8*/ 	.word	0x00000000


	//----- nvinfo : EIATTR_CBANK_PARAM_SIZE
	.align		4
.L_137:
        /*00ec*/ 	.byte	0x03, 0x19
        /*00ee*/ 	.short	0x004c


	//----- nvinfo : EIATTR_PARAM_CBANK
	.align		4
        /*00f0*/ 	.byte	0x04, 0x0a
        /*00f2*/ 	.short	(.L_139 - .L_138)
	.align		4
.L_138:
        /*00f4*/ 	.word	index@(.nv.constant0._Z13kernel_filterfiPKiPKlPKtS4_S2_S0_PiS4_i)
        /*00f8*/ 	.short	0x0380
        /*00fa*/ 	.short	0x004c


	//----- nvinfo : EIATTR_SW_WAR
	.align		4
.L_139:
        /*00fc*/ 	.byte	0x04, 0x36
        /*00fe*/ 	.short	(.L_141 - .L_140)
.L_140:
        /*0100*/ 	.word	0x00000008
.L_141:


//--------------------- .nv.info._Z12kernel_magicfPKiS0_Piii --------------------------
	.section	.nv.info._Z12kernel_magicfPKiS0_Piii,"",@"SHT_CUDA_INFO"
	.sectionflags	@""
	.align	4


	//----- nvinfo : EIATTR_CUDA_API_VERSION
	.align		4
        /*0000*/ 	.byte	0x04, 0x37
        /*0002*/ 	.short	(.L_143 - .L_142)
.L_142:
        /*0004*/ 	.word	0x00000082


	//----- nvinfo : EIATTR_KPARAM_INFO
	.align		4
.L_143:
        /*0008*/ 	.byte	0x04, 0x17
        /*000a*/ 	.short	(.L_145 - .L_144)
.L_144:
        /*000c*/ 	.word	0x00000000
        /*0010*/ 	.short	0x0005
        /*0012*/ 	.short	0x0024
        /*0014*/ 	.byte	0x00, 0xf0, 0x11, 0x00


	//----- nvinfo : EIATTR_KPARAM_INFO
	.align		4
.L_145:
        /*0018*/ 	.byte	0x04, 0x17
        /*001a*/ 	.short	(.L_147 - .L_146)
.L_146:
        /*001c*/ 	.word	0x00000000
        /*0020*/ 	.short	0x0004
        /*0022*/ 	.short	0x0020
        /*0024*/ 	.byte	0x00, 0xf0, 0x11, 0x00


	//----- nvinfo : EIATTR_KPARAM_INFO
	.align		4
.L_147:
        /*0028*/ 	.byte	0x04, 0x17
        /*002a*/ 	.short	(.L_149 - .L_148)
.L_148:
        /*002c*/ 	.word	0x00000000
        /*0030*/ 	.short	0x0003
        /*0032*/ 	.short	0x0018
        /*0034*/ 	.byte	0x00, 0xf5, 0x21, 0x00


	//----- nvinfo : EIATTR_KPARAM_INFO
	.align		4
.L_149:
        /*0038*/ 	.byte	0x04, 0x17
        /*003a*/ 	.short	(.L_151 - .L_150)
.L_150:
        /*003c*/ 	.word	0x00000000
        /*0040*/ 	.short	0x0002
        /*0042*/ 	.short	0x0010
        /*0044*/ 	.byte	0x00, 0xf5, 0x21, 0x00


	//----- nvinfo : EIATTR_KPARAM_INFO
	.align		4
.L_151:
        /*0048*/ 	.byte	0x04, 0x17
        /*004a*/ 	.short	(.L_153 - .L_152)
.L_152:
        /*004c*/ 	.word	0x00000000
        /*0050*/ 	.short	0x0001
        /*0052*/ 	.short	0x0008
        /*0054*/ 	.byte	0x00, 0xf5, 0x21, 0x00


	//----- nvinfo : EIATTR_KPARAM_INFO
	.align		4
.L_153:
        /*0058*/ 	.byte	0x04, 0x17
        /*005a*/ 	.short	(.L_155 - .L_154)
.L_154:
        /*005c*/ 	.word	0x00000000
        /*0060*/ 	.short	0x0000
        /*0062*/ 	.short	0x0000
        /*0064*/ 	.byte	0x00, 0xf0, 0x11, 0x00


	//----- nvinfo : EIATTR_SPARSE_MMA_MASK
	.align		4
.L_155:
        /*0068*/ 	.byte	0x03, 0x50
        /*006a*/ 	.short	0x0000


	//----- nvinfo : EIATTR_MAXREG_COUNT
	.align		4
        /*006c*/ 	.byte	0x03, 0x1b
        /*006e*/ 	.short	0x00ff


	//----- nvinfo : EIATTR_MERCURY_ISA_VERSION
	.align		4
        /*0070*/ 	.byte	0x03, 0x5f
        /*0072*/ 	.short	0x0101


	//----- nvinfo : EIATTR_VRC_CTA_INIT_COUNT
	.align		4
        /*0074*/ 	.byte	0x02, 0x4a
	.zero		1
	.zero		1


	//----- nvinfo : EIATTR_EXIT_INSTR_OFFSETS
	.align		4
        /*0078*/ 	.byte	0x04, 0x1c
        /*007a*/ 	.short	(.L_157 - .L_156)


	//   ....[0]....
.L_156:
        /*007c*/ 	.word	0x00000070


	//   ....[1]....
        /*0080*/ 	.word	0x000000d0


	//   ....[2]....
        /*0084*/ 	.word	0x000002a0


	//   ....[3]....
        /*0088*/ 	.word	0x000002d0


	//----- nvinfo : EIATTR_CBANK_PARAM_SIZE
	.align		4
.L_157:
        /*008c*/ 	.byte	0x03, 0x19
        /*008e*/ 	.short	0x0028


	//----- nvinfo : EIATTR_PARAM_CBANK
	.align		4
        /*0090*/ 	.byte	0x04, 0x0a
        /*0092*/ 	.short	(.L_159 - .L_158)
	.align		4
.L_158:
        /*0094*/ 	.word	index@(.nv.constant0._Z12kernel_magicfPKiS0_Piii)
        /*0098*/ 	.short	0x0380
        /*009a*/ 	.short	0x0028


	//----- nvinfo : EIATTR_SW_WAR
	.align		4
.L_159:
        /*009c*/ 	.byte	0x04, 0x36
        /*009e*/ 	.short	(.L_161 - .L_160)
.L_160:
        /*00a0*/ 	.word	0x00000008
.L_161:


//--------------------- .nv.info._Z17kernel_cleanTablePKlPKtS2_S0_Pti --------------------------
	.section	.nv.info._Z17kernel_cleanTablePKlPKtS2_S0_Pti,"",@"SHT_CUDA_INFO"
	.sectionflags	@""
	.align	4


	//----- nvinfo : EIATTR_CUDA_API_VERSION
	.align		4
        /*0000*/ 	.byte	0x04, 0x37
        /*0002*/ 	.short	(.L_163 - .L_162)
.L_162:
        /*0004*/ 	.word	0x00000082


	//----- nvinfo : EIATTR_KPARAM_INFO
	.align		4
.L_163:
        /*0008*/ 	.byte	0x04, 0x17
        /*000a*/ 	.short	(.L_165 - .L_164)
.L_164:
        /*000c*/ 	.word	0x00000000
        /*0010*/ 	.short	0x0005
        /*0012*/ 	.short	0x0028
        /*0014*/ 	.byte	0x00, 0xf0, 0x11, 0x00


	//----- nvinfo : EIATTR_KPARAM_INFO
	.align		4
.L_165:
        /*0018*/ 	.byte	0x04, 0x17
        /*001a*/ 	.short	(.L_167 - .L_166)
.L_166:
        /*001c*/ 	.word	0x00000000
        /*0020*/ 	.short	0x0004
        /*0022*/ 	.short	0x0020
        /*0024*/ 	.byte	0x00, 0xf5, 0x21, 0x00


	//----- nvinfo : EIATTR_KPARAM_INFO
	.align		4
.L_167:
        /*0028*/ 	.byte	0x04, 0x17
        /*002a*/ 	.short	(.L_169 - .L_168)
.L_168:
        /*002c*/ 	.word	0x00000000
        /*0030*/ 	.short	0x0003
        /*0032*/ 	.short	0x0018
        /*0034*/ 	.byte	0x00, 0xf5, 0x21, 0x00


	//----- nvinfo : EIATTR_KPARAM_INFO
	.align		4
.L_169:
        /*0038*/ 	.byte	0x04, 0x17
        /*003a*/ 	.short	(.L_171 - .L_170)
.L_170:
        /*003c*/ 	.word	0x00000000
        /*0040*/ 	.short	0x0002
        /*0042*/ 	.short	0x0010
        /*0044*/ 	.byte	0x00, 0xf5, 0x21, 0x00


	//----- nvinfo : EIATTR_KPARAM_INFO
	.align		4
.L_171:
        /*0048*/ 	.byte	0x04, 0x17
        /*004a*/ 	.short	(.L_173 - .L_172)
.L_172:
        /*004c*/ 	.word	0x00000000
        /*0050*/ 	.short	0x0001
        /*0052*/ 	.short	0x0008
        /*0054*/ 	.byte	0x00, 0xf5, 0x21, 0x00


	//----- nvinfo : EIATTR_KPARAM_INFO
	.align		4
.L_173:
        /*0058*/ 	.byte	0x04, 0x17
        /*005a*/ 	.short	(.L_175 - .L_174)
.L_174:
        /*005c*/ 	.word	0x00000000
        /*0060*/ 	.short	0x0000
        /*0062*/ 	.short	0x0000
        /*0064*/ 	.byte	0x00, 0xf5, 0x21, 0x00


	//----- nvinfo : EIATTR_SPARSE_MMA_MASK
	.align		4
.L_175:
        /*0068*/ 	.byte	0x03, 0x50
        /*006a*/ 	.short	0x0000


	//----- nvinfo : EIATTR_MAXREG_COUNT
	.align		4
        /*006c*/ 	.byte	0x03, 0x1b
        /*006e*/ 	.short	0x00ff


	//----- nvinfo : EIATTR_MERCURY_ISA_VERSION
	.align		4
        /*0070*/ 	.byte	0x03, 0x5f
        /*0072*/ 	.short	0x0101


	//----- nvinfo : EIATTR_VRC_CTA_INIT_COUNT
	.align		4
        /*0074*/ 	.byte	0x02, 0x4a
	.zero		1
	.zero		1


	//----- nvinfo : EIATTR_EXIT_INSTR_OFFSETS
	.align		4
        /*0078*/ 	.byte	0x04, 0x1c
        /*007a*/ 	.short	(.L_177 - .L_176)


	//   ....[0]....
.L_176:
        /*007c*/ 	.word	0x00000100


	//   ....[1]....
        /*0080*/ 	.word	0x000002c0


	//   ....[2]....
        /*0084*/ 	.word	0x00000570


	//----- nvinfo : EIATTR_CRS_STACK_SIZE
	.align		4
.L_177:
        /*0088*/ 	.byte	0x04, 0x1e
        /*008a*/ 	.short	(.L_179 - .L_178)
.L_178:
        /*008c*/ 	.word	0x00000000


	//----- nvinfo : EIATTR_CBANK_PARAM_SIZE
	.align		4
.L_179:
        /*0090*/ 	.byte	0x03, 0x19
        /*0092*/ 	.short	0x002c


	//----- nvinfo : EIATTR_PARAM_CBANK
	.align		4
        /*0094*/ 	.byte	0x04, 0x0a
        /*0096*/ 	.short	(.L_181 - .L_180)
	.align		4
.L_180:
        /*0098*/ 	.word	index@(.nv.constant0._Z17kernel_cleanTablePKlPKtS2_S0_Pti)
        /*009c*/ 	.short	0x0380
        /*009e*/ 	.short	0x002c


	//----- nvinfo : EIATTR_SW_WAR
	.align		4
.L_181:
        /*00a0*/ 	.byte	0x04, 0x36
        /*00a2*/ 	.short	(.L_183 - .L_182)
.L_182:
        /*00a4*/ 	.word	0x00000008
.L_183:


//--------------------- .nv.info._Z16kernel_makeTablePKlPKtS2_S0_Pti --------------------------
	.section	.nv.info._Z16kernel_makeTablePKlPKtS2_S0_Pti,"",@"SHT_CUDA_INFO"
	.sectionflags	@""
	.align	4


	//----- nvinfo : EIATTR_CUDA_API_VERSION
	.align		4
        /*0000*/ 	.byte	0x04, 0x37
        /*0002*/ 	.short	(.L_185 - .L_184)
.L_184:
        /*0004*/ 	.word	0x00000082


	//----- nvinfo : EIATTR_KPARAM_INFO
	.align		4
.L_185:
        /*0008*/ 	.byte	0x04, 0x17
        /*000a*/ 	.short	(.L_187 - .L_186)
.L_186:
        /*000c*/ 	.word	0x00000000
        /*0010*/ 	.short	0x0005
        /*0012*/ 	.short	0x0028
        /*0014*/ 	.byte	0x00, 0xf0, 0x11, 0x00


	//----- nvinfo : EIATTR_KPARAM_INFO
	.align		4
.L_187:
        /*0018*/ 	.byte	0x04, 0x17
        /*001a*/ 	.short	(.L_189 - .L_188)
.L_188:
        /*001c*/ 	.word	0x00000000
        /*0020*/ 	.short	0x0004
        /*0022*/ 	.short	0x0020
        /*0024*/ 	.byte	0x00, 0xf5, 0x21, 0x00


	//----- nvinfo : EIATTR_KPARAM_INFO
	.align		4
.L_189:
        /*0028*/ 	.byte	0x04, 0x17
        /*002a*/ 	.short	(.L_191 - .L_190)
.L_190:
        /*002c*/ 	.word	0x00000000
        /*0030*/ 	.short	0x0003
        /*0032*/ 	.short	0x0018
        /*0034*/ 	.byte	0x00, 0xf5, 0x21, 0x00


	//----- nvinfo : EIATTR_KPARAM_INFO
	.align		4
.L_191:
        /*0038*/ 	.byte	0x04, 0x17
        /*003a*/ 	.short	(.L_193 - .L_192)
.L_192:
        /*003c*/ 	.word	0x00000000
        /*0040*/ 	.short	0x0002
        /*0042*/ 	.short	0x0010
        /*0044*/ 	.byte	0x00, 0xf5, 0x21, 0x00


	//----- nvinfo : EIATTR_KPARAM_INFO
	.align		4
.L_193:
        /*0048*/ 	.byte	0x04, 0x17
        /*004a*/ 	.short	(.L_195 - .L_194)
.L_194:
        /*004c*/ 	.word	0x00000000
        /*0050*/ 	.short	0x0001
        /*0052*/ 	.short	0x0008
        /*0054*/ 	.byte	0x00, 0xf5, 0x21, 0x00


	//----- nvinfo : EIATTR_KPARAM_INFO
	.align		4
.L_195:
        /*0058*/ 	.byte	0x04, 0x17
        /*005a*/ 	.short	(.L_197 - .L_196)
.L_196:
        /*005c*/ 	.word	0x00000000
        /*0060*/ 	.short	0x0000
        /*0062*/ 	.short	0x0000
        /*0064*/ 	.byte	0x00, 0xf5, 0x21, 0x00


	//----- nvinfo : EIATTR_SPARSE_MMA_MASK
	.align		4
.L_197:
        /*0068*/ 	.byte	0x03, 0x50
        /*006a*/ 	.short	0x0000


	//----- nvinfo : EIATTR_MAXREG_COUNT
	.align		4
        /*006c*/ 	.byte	0x03, 0x1b
        /*006e*/ 	.short	0x00ff


	//----- nvinfo : EIATTR_MERCURY_ISA_VERSION
	.align		4
        /*0070*/ 	.byte	0x03, 0x5f
        /*0072*/ 	.short	0x0101


	//----- nvinfo : EIATTR_VRC_CTA_INIT_COUNT
	.align		4
        /*0074*/ 	.byte	0x02, 0x4a
	.zero		1
	.zero		1


	//----- nvinfo : EIATTR_EXIT_INSTR_OFFSETS
	.align		4
        /*0078*/ 	.byte	0x04, 0x1c
        /*007a*/ 	.short	(.L_199 - .L_198)


	//   ....[0]....
.L_198:
        /*007c*/ 	.word	0x00000100


	//   ....[1]....
        /*0080*/ 	.word	0x000002c0


	//   ....[2]....
        /*0084*/ 	.word	0x00000570


	//----- nvinfo : EIATTR_CRS_STACK_SIZE
	.align		4
.L_199:
        /*0088*/ 	.byte	0x04, 0x1e
        /*008a*/ 	.short	(.L_201 - .L_200)
.L_200:
        /*008c*/ 	.word	0x00000000


	//----- nvinfo : EIATTR_CBANK_PARAM_SIZE
	.align		4
.L_201:
        /*0090*/ 	.byte	0x03, 0x19
        /*0092*/ 	.short	0x002c


	//----- nvinfo : EIATTR_PARAM_CBANK
	.align		4
        /*0094*/ 	.byte	0x04, 0x0a
        /*0096*/ 	.short	(.L_203 - .L_202)
	.align		4
.L_202:
        /*0098*/ 	.word	index@(.nv.constant0._Z16kernel_makeTablePKlPKtS2_S0_Pti)
        /*009c*/ 	.short	0x0380
        /*009e*/ 	.short	0x002c


	//----- nvinfo : EIATTR_SW_WAR
	.align		4
.L_203:
        /*00a0*/ 	.byte	0x04, 0x36
        /*00a2*/ 	.short	(.L_205 - .L_204)
.L_204:
        /*00a4*/ 	.word	0x00000008
.L_205:


//--------------------- .nv.info._Z27kernel_updateRepresentativePiS_i --------------------------
	.section	.nv.info._Z27kernel_updateRepresentativePiS_i,"",@"SHT_CUDA_INFO"
	.sectionflags	@""
	.align	4


	//----- nvinfo : EIATTR_CUDA_API_VERSION
	.align		4
        /*0000*/ 	.byte	0x04, 0x37
        /*0002*/ 	.short	(.L_207 - .L_206)
.L_206:
        /*0004*/ 	.word	0x00000082


	//----- nvinfo : EIATTR_KPARAM_INFO
	.align		4
.L_207:
        /*0008*/ 	.byte	0x04, 0x17
        /*000a*/ 	.short	(.L_209 - .L_208)
.L_208:
        /*000c*/ 	.word	0x00000000
        /*0010*/ 	.short	0x0002
        /*0012*/ 	.short	0x0010
        /*0014*/ 	.byte	0x00, 0xf0, 0x11, 0x00


	//----- nvinfo : EIATTR_KPARAM_INFO
	.align		4
.L_209:
        /*0018*/ 	.byte	0x04, 0x17
        /*001a*/ 	.short	(.L_211 - .L_210)
.L_210:
        /*001c*/ 	.word	0x00000000
        /*0020*/ 	.short	0x0001
        /*0022*/ 	.short	0x0008
        /*0024*/ 	.byte	0x00, 0xf5, 0x21, 0x00


	//----- nvinfo : EIATTR_KPARAM_INFO
	.align		4
.L_211:
        /*0028*/ 	.byte	0x04, 0x17
        /*002a*/ 	.short	(.L_213 - .L_212)
.L_212:
        /*002c*/ 	.word	0x00000000
        /*0030*/ 	.short	0x0000
        /*0032*/ 	.short	0x0000
        /*0034*/ 	.byte	0x00, 0xf5, 0x21, 0x00


	//----- nvinfo : EIATTR_SPARSE_MMA_MASK
	.align		4
.L_213:
        /*0038*/ 	.byte	0x03, 0x50
        /*003a*/ 	.short	0x0000


	//----- nvinfo : EIATTR_MAXREG_COUNT
	.align		4
        /*003c*/ 	.byte	0x03, 0x1b
        /*003e*/ 	.short	0x00ff


	//----- nvinfo : EIATTR_MERCURY_ISA_VERSION
	.align		4
        /*0040*/ 	.byte	0x03, 0x5f
        /*0042*/ 	.short	0x0101


	//----- nvinfo : EIATTR_VRC_CTA_INIT_COUNT
	.align		4
        /*0044*/ 	.byte	0x02, 0x4a
	.zero		1
	.zero		1


	//----- nvinfo : EIATTR_EXIT_INSTR_OFFSETS
	.align		4
        /*0048*/ 	.byte	0x04, 0x1c
        /*004a*/ 	.short	(.L_215 - .L_214)


	//   ....[0]....
.L_214:
        /*004c*/ 	.word	0x00000140


	//----- nvinfo : EIATTR_CBANK_PARAM_SIZE
	.align		4
.L_215:
        /*0050*/ 	.byte	0x03, 0x19
        /*0052*/ 	.short	0x0014


	//----- nvinfo : EIATTR_PARAM_CBANK
	.align		4
        /*0054*/ 	.byte	0x04, 0x0a
        /*0056*/ 	.short	(.L_217 - .L_216)
	.align		4
.L_216:
        /*0058*/ 	.word	index@(.nv.constant0._Z27kernel_updateRepresentativePiS_i)
        /*005c*/ 	.short	0x0380
        /*005e*/ 	.short	0x0014


	//----- nvinfo : EIATTR_SW_WAR
	.align		4
.L_217:
        /*0060*/ 	.byte	0x04, 0x36
        /*0062*/ 	.short	(.L_219 - .L_218)
.L_218:
        /*0064*/ 	.word	0x00000008
.L_219:


//--------------------- .nv.info._Z17kernel_mergeIndexPKlPKtPtS0_i --------------------------
	.section	.nv.info._Z17kernel_mergeIndexPKlPKtPtS0_i,"",@"SHT_CUDA_INFO"
	.sectionflags	@""
	.align	4


	//----- nvinfo : EIATTR_CUDA_API_VERSION
	.align		4
        /*0000*/ 	.byte	0x04, 0x37
        /*0002*/ 	.short	(.L_221 - .L_220)
.L_220:
        /*0004*/ 	.word	0x00000082


	//----- nvinfo : EIATTR_KPARAM_INFO
	.align		4
.L_221:
        /*0008*/ 	.byte	0x04, 0x17
        /*000a*/ 	.short	(.L_223 - .L_222)
.L_222:
        /*000c*/ 	.word	0x00000000
        /*0010*/ 	.short	0x0004
        /*0012*/ 	.short	0x0020
        /*0014*/ 	.byte	0x00, 0xf0, 0x11, 0x00


	//----- nvinfo : EIATTR_KPARAM_INFO
	.align		4
.L_223:
        /*0018*/ 	.byte	0x04, 0x17
        /*001a*/ 	.short	(.L_225 - .L_224)
.L_224:
        /*001c*/ 	.word	0x00000000
        /*0020*/ 	.short	0x0003
        /*0022*/ 	.short	0x0018
        /*0024*/ 	.byte	0x00, 0xf5, 0x21, 0x00


	//----- nvinfo : EIATTR_KPARAM_INFO
	.align		4
.L_225:
        /*0028*/ 	.byte	0x04, 0x17
        /*002a*/ 	.short	(.L_227 - .L_226)
.L_226:
        /*002c*/ 	.word	0x00000000
        /*0030*/ 	.short	0x0002
        /*0032*/ 	.short	0x0010
        /*0034*/ 	.byte	0x00, 0xf5, 0x21, 0x00


	//----- nvinfo : EIATTR_KPARAM_INFO
	.align		4
.L_227:
        /*0038*/ 	.byte	0x04, 0x17
        /*003a*/ 	.short	(.L_229 - .L_228)
.L_228:
        /*003c*/ 	.word	0x00000000
        /*0040*/ 	.short	0x0001
        /*0042*/ 	.short	0x0008
        /*0044*/ 	.byte	0x00, 0xf5, 0x21, 0x00


	//----- nvinfo : EIATTR_KPARAM_INFO
	.align		4
.L_229:
        /*0048*/ 	.byte	0x04, 0x17
        /*004a*/ 	.short	(.L_231 - .L_230)
.L_230:
        /*004c*/ 	.word	0x00000000
        /*0050*/ 	.short	0x0000
        /*0052*/ 	.short	0x0000
        /*0054*/ 	.byte	0x00, 0xf5, 0x21, 0x00


	//----- nvinfo : EIATTR_SPARSE_MMA_MASK
	.align		4
.L_231:
        /*0058*/ 	.byte	0x03, 0x50
        /*005a*/ 	.short	0x0000


	//----- nvinfo : EIATTR_MAXREG_COUNT
	.align		4
        /*005c*/ 	.byte	0x03, 0x1b
        /*005e*/ 	.short	0x00ff


	//----- nvinfo : EIATTR_MERCURY_ISA_VERSION
	.align		4
        /*0060*/ 	.byte	0x03, 0x5f
        /*0062*/ 	.short	0x0101


	//----- nvinfo : EIATTR_VRC_CTA_INIT_COUNT
	.align		4
        /*0064*/ 	.byte	0x02, 0x4a
	.zero		1
	.zero		1


	//----- nvinfo : EIATTR_EXIT_INSTR_OFFSETS
	.align		4
        /*0068*/ 	.byte	0x04, 0x1c
        /*006a*/ 	.short	(.L_233 - .L_232)


	//   ....[0]....
.L_232:
        /*006c*/ 	.word	0x00000070


	//   ....[1]....
        /*0070*/ 	.word	0x00000770


	//----- nvinfo : EIATTR_CRS_STACK_SIZE
	.align		4
.L_233:
        /*0074*/ 	.byte	0x04, 0x1e
        /*0076*/ 	.short	(.L_235 - .L_234)
.L_234:
        /*0078*/ 	.word	0x00000000


	//----- nvinfo : EIATTR_CBANK_PARAM_SIZE
	.align		4
.L_235:
        /*007c*/ 	.byte	0x03, 0x19
        /*007e*/ 	.short	0x0024


	//----- nvinfo : EIATTR_PARAM_CBANK
	.align		4
        /*0080*/ 	.byte	0x04, 0x0a
        /*0082*/ 	.short	(.L_237 - .L_236)
	.align		4
.L_236:
        /*0084*/ 	.word	index@(.nv.constant0._Z17kernel_mergeIndexPKlPKtPtS0_i)
        /*0088*/ 	.short	0x0380
        /*008a*/ 	.short	0x0024


	//----- nvinfo : EIATTR_SW_WAR
	.align		4
.L_237:
        /*008c*/ 	.byte	0x04, 0x36
        /*008e*/ 	.short	(.L_239 - .L_238)
.L_238:
        /*0090*/ 	.word	0x00000008
.L_239:


//--------------------- .nv.info._Z19kernel_createCutofffiPKiPlPii --------------------------
	.section	.nv.info._Z19kernel_createCutofffiPKiPlPii,"",@"SHT_CUDA_INFO"
	.sectionflags	@""
	.align	4


	//----- nvinfo : EIATTR_CUDA_API_VERSION
	.align		4
        /*0000*/ 	.byte	0x04, 0x37
        /*0002*/ 	.short	(.L_241 - .L_240)
.L_240:
        /*0004*/ 	.word	0x00000082


	//----- nvinfo : EIATTR_KPARAM_INFO
	.align		4
.L_241:
        /*0008*/ 	.byte	0x04, 0x17
        /*000a*/ 	.short	(.L_243 - .L_242)
.L_242:
        /*000c*/ 	.word	0x00000000
        /*0010*/ 	.short	0x0005
        /*0012*/ 	.short	0x0020
        /*0014*/ 	.byte	0x00, 0xf0, 0x11, 0x00


	//----- nvinfo : EIATTR_KPARAM_INFO
	.align		4
.L_243:
        /*0018*/ 	.byte	0x04, 0x17
        /*001a*/ 	.short	(.L_245 - .L_244)
.L_244:
        /*001c*/ 	.word	0x00000000
        /*0020*/ 	.short	0x0004
        /*0022*/ 	.short	0x0018
        /*0024*/ 	.byte	0x00, 0xf5, 0x21, 0x00


	//----- nvinfo : EIATTR_KPARAM_INFO
	.align		4
.L_245:
        /*0028*/ 	.byte	0x04, 0x17
        /*002a*/ 	.short	(.L_247 - .L_246)
.L_246:
        /*002c*/ 	.word	0x00000000
        /*0030*/ 	.short	0x0003
        /*0032*/ 	.short	0x0010
        /*0034*/ 	.byte	0x00, 0xf5, 0x21, 0x00


	//----- nvinfo : EIATTR_KPARAM_INFO
	.align		4
.L_247:
        /*0038*/ 	.byte	0x04, 0x17
        /*003a*/ 	.short	(.L_249 - .L_248)
.L_248:
        /*003c*/ 	.word	0x00000000
        /*0040*/ 	.short	0x0002
        /*0042*/ 	.short	0x0008
        /*0044*/ 	.byte	0x00, 0xf5, 0x21, 0x00


	//----- nvinfo : EIATTR_KPARAM_INFO
	.align		4
.L_249:
        /*0048*/ 	.byte	0x04, 0x17
        /*004a*/ 	.short	(.L_251 - .L_250)
.L_250:
        /*004c*/ 	.word	0x00000000
        /*0050*/ 	.short	0x0001
        /*0052*/ 	.short	0x0004
        /*0054*/ 	.byte	0x00, 0xf0, 0x11, 0x00


	//----- nvinfo : EIATTR_KPARAM_INFO
	.align		4
.L_251:
        /*0058*/ 	.byte	0x04, 0x17
        /*005a*/ 	.short	(.L_253 - .L_252)
.L_252:
        /*005c*/ 	.word	0x00000000
        /*0060*/ 	.short	0x0000
        /*0062*/ 	.short	0x0000
        /*0064*/ 	.byte	0x00, 0xf0, 0x11, 0x00


	//----- nvinfo : EIATTR_SPARSE_MMA_MASK
	.align		4
.L_253:
        /*0068*/ 	.byte	0x03, 0x50
        /*006a*/ 	.short	0x0000


	//----- nvinfo : EIATTR_MAXREG_COUNT
	.align		4
        /*006c*/ 	.byte	0x03, 0x1b
        /*006e*/ 	.short	0x00ff


	//----- nvinfo : EIATTR_MERCURY_ISA_VERSION
	.align		4
        /*0070*/ 	.byte	0x03, 0x5f
        /*0072*/ 	.short	0x0101


	//----- nvinfo : EIATTR_VRC_CTA_INIT_COUNT
	.align		4
        /*0074*/ 	.byte	0x02, 0x4a
	.zero		1
	.zero		1


	//----- nvinfo : EIATTR_EXIT_INSTR_OFFSETS
	.align		4
        /*0078*/ 	.byte	0x04, 0x1c
        /*007a*/ 	.short	(.L_255 - .L_254)


	//   ....[0]....
.L_254:
        /*007c*/ 	.word	0x00000070


	//   ....[1]....
        /*0080*/ 	.word	0x00000180


	//----- nvinfo : EIATTR_CBANK_PARAM_SIZE
	.align		4
.L_255:
        /*0084*/ 	.byte	0x03, 0x19
        /*0086*/ 	.short	0x0024


	//----- nvinfo : EIATTR_PARAM_CBANK
	.align		4
        /*0088*/ 	.byte	0x04, 0x0a
        /*008a*/ 	.short	(.L_257 - .L_256)
	.align		4
.L_256:
        /*008c*/ 	.word	index@(.nv.constant0._Z19kernel_createCutofffiPKiPlPii)
        /*0090*/ 	.short	0x0380
        /*0092*/ 	.short	0x0024


	//----- nvinfo : EIATTR_SW_WAR
	.align		4
.L_257:
        /*0094*/ 	.byte	0x04, 0x36
        /*0096*/ 	.short	(.L_259 - .L_258)
.L_258:
        /*0098*/ 	.word	0x00000008
.L_259:


//--------------------- .nv.info._Z19kernel_createIndex7PKcPKiPKlPtS5_PlPii --------------------------
	.section	.nv.info._Z19kernel_createIndex7PKcPKiPKlPtS5_PlPii,"",@"SHT_CUDA_INFO"
	.sectionflags	@""
	.align	4


	//----- nvinfo : EIATTR_CUDA_API_VERSION
	.align		4
        /*0000*/ 	.byte	0x04, 0x37
        /*0002*/ 	.short	(.L_261 - .L_260)
.L_260:
        /*0004*/ 	.word	0x00000082


	//----- nvinfo : EIATTR_KPARAM_INFO
	.align		4
.L_261:
        /*0008*/ 	.byte	0x04, 0x17
        /*000a*/ 	.short	(.L_263 - .L_262)
.L_262:
        /*000c*/ 	.word	0x00000000
        /*0010*/ 	.short	0x0007
        /*0012*/ 	.short	0x0038
        /*0014*/ 	.byte	0x00, 0xf0, 0x11, 0x00


	//----- nvinfo : EIATTR_KPARAM_INFO
	.align		4
.L_263:
        /*0018*/ 	.byte	0x04, 0x17
        /*001a*/ 	.short	(.L_265 - .L_264)
.L_264:
        /*001c*/ 	.word	0x00000000
        /*0020*/ 	.short	0x0006
        /*0022*/ 	.short	0x0030
        /*0024*/ 	.byte	0x00, 0xf5, 0x21, 0x00


	//----- nvinfo : EIATTR_KPARAM_INFO
	.align		4
.L_265:
        /*0028*/ 	.byte	0x04, 0x17
        /*002a*/ 	.short	(.L_267 - .L_266)
.L_266:
        /*002c*/ 	.word	0x00000000
        /*0030*/ 	.short	0x0005
        /*0032*/ 	.short	0x0028
        /*0034*/ 	.byte	0x00, 0xf5, 0x21, 0x00


	//----- nvinfo : EIATTR_KPARAM_INFO
	.align		4
.L_267:
        /*0038*/ 	.byte	0x04, 0x17
        /*003a*/ 	.short	(.L_269 - .L_268)
.L_268:
        /*003c*/ 	.word	0x00000000
        /*0040*/ 	.short	0x0004
        /*0042*/ 	.short	0x0020
        /*0044*/ 	.byte	0x00, 0xf5, 0x21, 0x00


	//----- nvinfo : EIATTR_KPARAM_INFO
	.align		4
.L_269:
        /*0048*/ 	.byte	0x04, 0x17
        /*004a*/ 	.short	(.L_271 - .L_270)
.L_270:
        /*004c*/ 	.word	0x00000000
        /*0050*/ 	.short	0x0003
        /*0052*/ 	.short	0x0018
        /*0054*/ 	.byte	0x00, 0xf5, 0x21, 0x00


	//----- nvinfo : EIATTR_KPARAM_INFO
	.align		4
.L_271:
        /*0058*/ 	.byte	0x04, 0x17
        /*005a*/ 	.short	(.L_273 - .L_272)
.L_272:
        /*005c*/ 	.word	0x00000000
        /*0060*/ 	.short	0x0002
        /*0062*/ 	.short	0x0010
        /*0064*/ 	.byte	0x00, 0xf5, 0x21, 0x00


	//----- nvinfo : EIATTR_KPARAM_INFO
	.align		4
.L_273:
        /*0068*/ 	.byte	0x04, 0x17
        /*006a*/ 	.short	(.L_275 - .L_274)
.L_274:
        /*006c*/ 	.word	0x00000000
        /*0070*/ 	.short	0x0001
        /*0072*/ 	.short	0x0008
        /*0074*/ 	.byte	0x00, 0xf5, 0x21, 0x00


	//----- nvinfo : EIATTR_KPARAM_INFO
	.align		4
.L_275:
        /*0078*/ 	.byte	0x04, 0x17
        /*007a*/ 	.short	(.L_277 - .L_276)
.L_276:
        /*007c*/ 	.word	0x00000000
        /*0080*/ 	.short	0x0000
        /*0082*/ 	.short	0x0000
        /*0084*/ 	.byte	0x00, 0xf5, 0x21, 0x00


	//----- nvinfo : EIATTR_SPARSE_MMA_MASK
	.align		4
.L_277:
        /*0088*/ 	.byte	0x03, 0x50
        /*008a*/ 	.short	0x0000


	//----- nvinfo : EIATTR_MAXREG_COUNT
	.align		4
        /*008c*/ 	.byte	0x03, 0x1b
        /*008e*/ 	.short	0x00ff


	//----- nvinfo : EIATTR_MERCURY_ISA_VERSION
	.align		4
        /*0090*/ 	.byte	0x03, 0x5f
        /*0092*/ 	.short	0x0101


	//----- nvinfo : EIATTR_VRC_CTA_INIT_COUNT
	.align		4
        /*0094*/ 	.byte	0x02, 0x4a
	.zero		1
	.zero		1


	//----- nvinfo : EIATTR_EXIT_INSTR_OFFSETS
	.align		4
        /*0098*/ 	.byte	0x04, 0x1c
        /*009a*/ 	.short	(.L_279 - .L_278)


	//   ....[0]....
.L_278:
        /*009c*/ 	.word	0x00000070


	//   ....[1]....
        /*00a0*/ 	.word	0x00001160


	//----- nvinfo : EIATTR_CRS_STACK_SIZE
	.align		4
.L_279:
        /*00a4*/ 	.byte	0x04, 0x1e
        /*00a6*/ 	.short	(.L_281 - .L_280)
.L_280:
        /*00a8*/ 	.word	0x00000000


	//----- nvinfo : EIATTR_CBANK_PARAM_SIZE
	.align		4
.L_281:
        /*00ac*/ 	.byte	0x03, 0x19
        /*00ae*/ 	.short	0x003c


	//----- nvinfo : EIATTR_PARAM_CBANK
	.align		4
        /*00b0*/ 	.byte	0x04, 0x0a
        /*00b2*/ 	.short	(.L_283 - .L_282)
	.align		4
.L_282:
        /*00b4*/ 	.word	index@(.nv.constant0._Z19kernel_createIndex7PKcPKiPKlPtS5_PlPii)
        /*00b8*/ 	.short	0x0380
        /*00ba*/ 	.short	0x003c


	//----- nvinfo : EIATTR_SW_WAR
	.align		4
.L_283:
        /*00bc*/ 	.byte	0x04, 0x36
        /*00be*/ 	.short	(.L_285 - .L_284)
.L_284:
        /*00c0*/ 	.word	0x00000008
.L_285:


//--------------------- .nv.info._Z19kernel_createIndex6PKcPKiPKlPtS5_PlPii --------------------------
	.section	.nv.info._Z19kernel_createIndex6PKcPKiPKlPtS5_PlPii,"",@"SHT_CUDA_INFO"
	.sectionflags	@""
	.align	4


	//----- nvinfo : EIATTR_CUDA_API_VERSION
	.align		4
        /*0000*/ 	.byte	0x04, 0x37
        /*0002*/ 	.short	(.L_287 - .L_286)
.L_286:
        /*0004*/ 	.word	0x00000082


	//----- nvinfo : EIATTR_KPARAM_INFO
	.align		4
.L_287:
        /*0008*/ 	.byte	0x04, 0x17
        /*000a*/ 	.short	(.L_289 - .L_288)
.L_288:
        /*000c*/ 	.word	0x00000000
        /*0010*/ 	.short	0x0007
        /*0012*/ 	.short	0x0038
        /*0014*/ 	.byte	0x00, 0xf0, 0x11, 0x00


	//----- nvinfo : EIATTR_KPARAM_INFO
	.align		4
.L_289:
        /*0018*/ 	.byte	0x04, 0x17
        /*001a*/ 	.short	(.L_291 - .L_290)
.L_290:
        /*001c*/ 	.word	0x00000000
        /*0020*/ 	.short	0x0006
        /*0022*/ 	.short	0x0030
        /*0024*/ 	.byte	0x00, 0xf5, 0x21, 0x00


	//----- nvinfo : EIATTR_KPARAM_INFO
	.align		4
.L_291:
        /*0028*/ 	.byte	0x04, 0x17
        /*002a*/ 	.short	(.L_293 - .L_292)
.L_292:
        /*002c*/ 	.word	0x00000000
        /*0030*/ 	.short	0x0005
        /*0032*/ 	.short	0x0028
        /*0034*/ 	.byte	0x00, 0xf5, 0x21, 0x00


	//----- nvinfo : EIATTR_KPARAM_INFO
	.align		4
.L_293:
        /*0038*/ 	.byte	0x04, 0x17
        /*003a*/ 	.short	(.L_295 - .L_294)
.L_294:
        /*003c*/ 	.word	0x00000000
        /*0040*/ 	.short	0x0004
        /*0042*/ 	.short	0x0020
        /*0044*/ 	.byte	0x00, 0xf5, 0x21, 0x00


	//----- nvinfo : EIATTR_KPARAM_INFO
	.align		4
.L_295:
        /*0048*/ 	.byte	0x04, 0x17
        /*004a*/ 	.short	(.L_297 - .L_296)
.L_296:
        /*004c*/ 	.word	0x00000000
        /*0050*/ 	.short	0x0003
        /*0052*/ 	.short	0x0018
        /*0054*/ 	.byte	0x00, 0xf5, 0x21, 0x00


	//----- nvinfo : EIATTR_KPARAM_INFO
	.align		4
.L_297:
        /*0058*/ 	.byte	0x04, 0x17
        /*005a*/ 	.short	(.L_299 - .L_298)
.L_298:
        /*005c*/ 	.word	0x00000000
        /*0060*/ 	.short	0x0002
        /*0062*/ 	.short	0x0010
        /*0064*/ 	.byte	0x00, 0xf5, 0x21, 0x00


	//----- nvinfo : EIATTR_KPARAM_INFO
	.align		4
.L_299:
        /*0068*/ 	.byte	0x04, 0x17
        /*006a*/ 	.short	(.L_301 - .L_300)
.L_300:
        /*006c*/ 	.word	0x00000000
        /*0070*/ 	.short	0x0001
        /*0072*/ 	.short	0x0008
        /*0074*/ 	.byte	0x00, 0xf5, 0x21, 0x00


	//----- nvinfo : EIATTR_KPARAM_INFO
	.align		4
.L_301:
        /*0078*/ 	.byte	0x04, 0x17
        /*007a*/ 	.short	(.L_303 - .L_302)
.L_302:
        /*007c*/ 	.word	0x00000000
        /*0080*/ 	.short	0x0000
        /*0082*/ 	.short	0x0000
        /*0084*/ 	.byte	0x00, 0xf5, 0x21, 0x00


	//----- nvinfo : EIATTR_SPARSE_MMA_MASK
	.align		4
.L_303:
        /*0088*/ 	.byte	0x03, 0x50
        /*008a*/ 	.short	0x0000


	//----- nvinfo : EIATTR_MAXREG_COUNT
	.align		4
        /*008c*/ 	.byte	0x03, 0x1b
        /*008e*/ 	.short	0x00ff


	//----- nvinfo : EIATTR_MERCURY_ISA_VERSION
	.align		4
        /*0090*/ 	.byte	0x03, 0x5f
        /*0092*/ 	.short	0x0101


	//----- nvinfo : EIATTR_VRC_CTA_INIT_COUNT
	.align		4
        /*0094*/ 	.byte	0x02, 0x4a
	.zero		1
	.zero		1


	//----- nvinfo : EIATTR_EXIT_INSTR_OFFSETS
	.align		4
        /*0098*/ 	.byte	0x04, 0x1c
        /*009a*/ 	.short	(.L_305 - .L_304)


	//   ....[0]....
.L_304:
        /*009c*/ 	.word	0x00000070


	//   ....[1]....
        /*00a0*/ 	.word	0x000010a0


	//----- nvinfo : EIATTR_CRS_STACK_SIZE
	.align		4
.L_305:
        /*00a4*/ 	.byte	0x04, 0x1e
        /*00a6*/ 	.short	(.L_307 - .L_306)
.L_306:
        /*00a8*/ 	.word	0x00000000


	//----- nvinfo : EIATTR_CBANK_PARAM_SIZE
	.align		4
.L_307:
        /*00ac*/ 	.byte	0x03, 0x19
        /*00ae*/ 	.short	0x003c


	//----- nvinfo : EIATTR_PARAM_CBANK
	.align		4
        /*00b0*/ 	.byte	0x04, 0x0a
        /*00b2*/ 	.short	(.L_309 - .L_308)
	.align		4
.L_308:
        /*00b4*/ 	.word	index@(.nv.constant0._Z19kernel_createIndex6PKcPKiPKlPtS5_PlPii)
        /*00b8*/ 	.short	0x0380
        /*00ba*/ 	.short	0x003c


	//----- nvinfo : EIATTR_SW_WAR
	.align		4
.L_309:
        /*00bc*/ 	.byte	0x04, 0x36
        /*00be*/ 	.short	(.L_311 - .L_310)
.L_310:
        /*00c0*/ 	.word	0x00000008
.L_311:


//--------------------- .nv.info._Z19kernel_createIndex5PKcPKiPKlPtS5_PlPii --------------------------
	.section	.nv.info._Z19kernel_createIndex5PKcPKiPKlPtS5_PlPii,"",@"SHT_CUDA_INFO"
	.sectionflags	@""
	.align	4


	//----- nvinfo : EIATTR_CUDA_API_VERSION
	.align		4
        /*0000*/ 	.byte	0x04, 0x37
        /*0002*/ 	.short	(.L_313 - .L_312)
.L_312:
        /*0004*/ 	.word	0x00000082


	//----- nvinfo : EIATTR_KPARAM_INFO
	.align		4
.L_313:
        /*0008*/ 	.byte	0x04, 0x17
        /*000a*/ 	.short	(.L_315 - .L_314)
.L_314:
        /*000c*/ 	.word	0x00000000
        /*0010*/ 	.short	0x0007
        /*0012*/ 	.short	0x0038
        /*0014*/ 	.byte	0x00, 0xf0, 0x11, 0x00


	//----- nvinfo : EIATTR_KPARAM_INFO
	.align		4
.L_315:
        /*0018*/ 	.byte	0x04, 0x17
        /*001a*/ 	.short	(.L_317 - .L_316)
.L_316:
        /*001c*/ 	.word	0x00000000
        /*0020*/ 	.short	0x0006
        /*0022*/ 	.short	0x0030
        /*0024*/ 	.byte	0x00, 0xf5, 0x21, 0x00


	//----- nvinfo : EIATTR_KPARAM_INFO
	.align		4
.L_317:
        /*0028*/ 	.byte	0x04, 0x17
        /*002a*/ 	.short	(.L_319 - .L_318)
.L_318:
        /*002c*/ 	.word	0x00000000
        /*0030*/ 	.short	0x0005
        /*0032*/ 	.short	0x0028
        /*0034*/ 	.byte	0x00, 0xf5, 0x21, 0x00


	//----- nvinfo : EIATTR_KPARAM_INFO
	.align		4
.L_319:
        /*0038*/ 	.byte	0x04, 0x17
        /*003a*/ 	.short	(.L_321 - .L_320)
.L_320:
        /*003c*/ 	.word	0x00000000
        /*0040*/ 	.short	0x0004
        /*0042*/ 	.short	0x0020
        /*0044*/ 	.byte	0x00, 0xf5, 0x21, 0x00


	//----- nvinfo : EIATTR_KPARAM_INFO
	.align		4
.L_321:
        /*0048*/ 	.byte	0x04, 0x17
        /*004a*/ 	.short	(.L_323 - .L_322)
.L_322:
        /*004c*/ 	.word	0x00000000
        /*0050*/ 	.short	0x0003
        /*0052*/ 	.short	0x0018
        /*0054*/ 	.byte	0x00, 0xf5, 0x21, 0x00


	//----- nvinfo : EIATTR_KPARAM_INFO
	.align		4
.L_323:
        /*0058*/ 	.byte	0x04, 0x17
        /*005a*/ 	.short	(.L_325 - .L_324)
.L_324:
        /*005c*/ 	.word	0x00000000
        /*0060*/ 	.short	0x0002
        /*0062*/ 	.short	0x0010
        /*0064*/ 	.byte	0x00, 0xf5, 0x21, 0x00


	//----- nvinfo : EIATTR_KPARAM_INFO
	.align		4
.L_325:
        /*0068*/ 	.byte	0x04, 0x17
        /*006a*/ 	.short	(.L_327 - .L_326)
.L_326:
        /*006c*/ 	.word	0x00000000
        /*0070*/ 	.short	0x0001
        /*0072*/ 	.short	0x0008
        /*0074*/ 	.byte	0x00, 0xf5, 0x21, 0x00


	//----- nvinfo : EIATTR_KPARAM_INFO
	.align		4
.L_327:
        /*0078*/ 	.byte	0x04, 0x17
        /*007a*/ 	.short	(.L_329 - .L_328)
.L_328:
        /*007c*/ 	.word	0x00000000
        /*0080*/ 	.short	0x0000
        /*0082*/ 	.short	0x0000
        /*0084*/ 	.byte	0x00, 0xf5, 0x21, 0x00


	//----- nvinfo : EIATTR_SPARSE_MMA_MASK
	.align		4
.L_329:
        /*0088*/ 	.byte	0x03, 0x50
        /*008a*/ 	.short	0x0000


	//----- nvinfo : EIATTR_MAXREG_COUNT
	.align		4
        /*008c*/ 	.byte	0x03, 0x1b
        /*008e*/ 	.short	0x00ff


	//----- nvinfo : EIATTR_MERCURY_ISA_VERSION
	.align		4
        /*0090*/ 	.byte	0x03, 0x5f
        /*0092*/ 	.short	0x0101


	//----- nvinfo : EIATTR_VRC_CTA_INIT_COUNT
	.align		4
        /*0094*/ 	.byte	0x02, 0x4a
	.zero		1
	.zero		1


	//----- nvinfo : EIATTR_EXIT_INSTR_OFFSETS
	.align		4
        /*0098*/ 	.byte	0x04, 0x1c
        /*009a*/ 	.short	(.L_331 - .L_330)


	//   ....[0]....
.L_330:
        /*009c*/ 	.word	0x00000070


	//   ....[1]....
        /*00a0*/ 	.word	0x00000f50


	//----- nvinfo : EIATTR_CRS_STACK_SIZE
	.align		4
.L_331:
        /*00a4*/ 	.byte	0x04, 0x1e
        /*00a6*/ 	.short	(.L_333 - .L_332)
.L_332:
        /*00a8*/ 	.word	0x00000000


	//----- nvinfo : EIATTR_CBANK_PARAM_SIZE
	.align		4
.L_333:
        /*00ac*/ 	.byte	0x03, 0x19
        /*00ae*/ 	.short	0x003c


	//----- nvinfo : EIATTR_PARAM_CBANK
	.align		4
        /*00b0*/ 	.byte	0x04, 0x0a
        /*00b2*/ 	.short	(.L_335 - .L_334)
	.align		4
.L_334:
        /*00b4*/ 	.word	index@(.nv.constant0._Z19kernel_createIndex5PKcPKiPKlPtS5_PlPii)
        /*00b8*/ 	.short	0x0380
        /*00ba*/ 	.short	0x003c


	//----- nvinfo : EIATTR_SW_WAR
	.align		4
.L_335:
        /*00bc*/ 	.byte	0x04, 0x36
        /*00be*/ 	.short	(.L_337 - .L_336)
.L_336:
        /*00c0*/ 	.word	0x00000008
.L_337:


//--------------------- .nv.info._Z19kernel_createIndex4PKcPKiPKlPtS5_PlPii --------------------------
	.section	.nv.info._Z19kernel_createIndex4PKcPKiPKlPtS5_PlPii,"",@"SHT_CUDA_INFO"
	.sectionflags	@""
	.align	4


	//----- nvinfo : EIATTR_CUDA_API_VERSION
	.align		4
        /*0000*/ 	.byte	0x04, 0x37
        /*0002*/ 	.short	(.L_339 - .L_338)
.L_338:
        /*0004*/ 	.word	0x00000082


	//----- nvinfo : EIATTR_KPARAM_INFO
	.align		4
.L_339:
        /*0008*/ 	.byte	0x04, 0x17
        /*000a*/ 	.short	(.L_341 - .L_340)
.L_340:
        /*000c*/ 	.word	0x00000000
        /*0010*/ 	.short	0x0007
        /*0012*/ 	.short	0x0038
        /*0014*/ 	.byte	0x00, 0xf0, 0x11, 0x00


	//----- nvinfo : EIATTR_KPARAM_INFO
	.align		4
.L_341:
        /*0018*/ 	.byte	0x04, 0x17
        /*001a*/ 	.short	(.L_343 - .L_342)
.L_342:
        /*001c*/ 	.word	0x00000000
        /*0020*/ 	.short	0x0006
        /*0022*/ 	.short	0x0030
        /*0024*/ 	.byte	0x00, 0xf5, 0x21, 0x00


	//----- nvinfo : EIATTR_KPARAM_INFO
	.align		4
.L_343:
        /*0028*/ 	.byte	0x04, 0x17
        /*002a*/ 	.short	(.L_345 - .L_344)
.L_344:
        /*002c*/ 	.word	0x00000000
        /*0030*/ 	.short	0x0005
        /*0032*/ 	.short	0x0028
        /*0034*/ 	.byte	0x00, 0xf5, 0x21, 0x00


	//----- nvinfo : EIATTR_KPARAM_INFO
	.align		4
.L_345:
        /*0038*/ 	.byte	0x04, 0x17
        /*003a*/ 	.short	(.L_347 - .L_346)
.L_346:
        /*003c*/ 	.word	0x00000000
        /*0040*/ 	.short	0x0004
        /*0042*/ 	.short	0x0020
        /*0044*/ 	.byte	0x00, 0xf5, 0x21, 0x00


	//----- nvinfo : EIATTR_KPARAM_INFO
	.align		4
.L_347:
        /*0048*/ 	.byte	0x04, 0x17
        /*004a*/ 	.short	(.L_349 - .L_348)
.L_348:
        /*004c*/ 	.word	0x00000000
        /*0050*/ 	.short	0x0003
        /*0052*/ 	.short	0x0018
        /*0054*/ 	.byte	0x00, 0xf5, 0x21, 0x00


	//----- nvinfo : EIATTR_KPARAM_INFO
	.align		4
.L_349:
        /*0058*/ 	.byte	0x04, 0x17
        /*005a*/ 	.short	(.L_351 - .L_350)
.L_350:
        /*005c*/ 	.word	0x00000000
        /*0060*/ 	.short	0x0002
        /*0062*/ 	.short	0x0010
        /*0064*/ 	.byte	0x00, 0xf5, 0x21, 0x00


	//----- nvinfo : EIATTR_KPARAM_INFO
	.align		4
.L_351:
        /*0068*/ 	.byte	0x04, 0x17
        /*006a*/ 	.short	(.L_353 - .L_352)
.L_352:
        /*006c*/ 	.word	0x00000000
        /*0070*/ 	.short	0x0001
        /*0072*/ 	.short	0x0008
        /*0074*/ 	.byte	0x00, 0xf5, 0x21, 0x00


	//----- nvinfo : EIATTR_KPARAM_INFO
	.align		4
.L_353:
        /*0078*/ 	.byte	0x04, 0x17
        /*007a*/ 	.short	(.L_355 - .L_354)
.L_354:
        /*007c*/ 	.word	0x00000000
        /*0080*/ 	.short	0x0000
        /*0082*/ 	.short	0x0000
        /*0084*/ 	.byte	0x00, 0xf5, 0x21, 0x00


	//----- nvinfo : EIATTR_SPARSE_MMA_MASK
	.align		4
.L_355:
        /*0088*/ 	.byte	0x03, 0x50
        /*008a*/ 	.short	0x0000


	//----- nvinfo : EIATTR_MAXREG_COUNT
	.align		4
        /*008c*/ 	.byte	0x03, 0x1b
        /*008e*/ 	.short	0x00ff


	//----- nvinfo : EIATTR_MERCURY_ISA_VERSION
	.align		4
        /*0090*/ 	.byte	0x03, 0x5f
        /*0092*/ 	.short	0x0101


	//----- nvinfo : EIATTR_VRC_CTA_INIT_COUNT
	.align		4
        /*0094*/ 	.byte	0x02, 0x4a
	.zero		1
	.zero		1


	//----- nvinfo : EIATTR_EXIT_INSTR_OFFSETS
	.align		4
        /*0098*/ 	.byte	0x04, 0x1c
        /*009a*/ 	.short	(.L_357 - .L_356)


	//   ....[0]....
.L_356:
        /*009c*/ 	.word	0x00000070


	//   ....[1]....
        /*00a0*/ 	.word	0x000013e0


	//----- nvinfo : EIATTR_CRS_STACK_SIZE
	.align		4
.L_357:
        /*00a4*/ 	.byte	0x04, 0x1e
        /*00a6*/ 	.short	(.L_359 - .L_358)
.L_358:
        /*00a8*/ 	.word	0x00000000


	//----- nvinfo : EIATTR_CBANK_PARAM_SIZE
	.align		4
.L_359:
        /*00ac*/ 	.byte	0x03, 0x19
        /*00ae*/ 	.short	0x003c


	//----- nvinfo : EIATTR_PARAM_CBANK
	.align		4
        /*00b0*/ 	.byte	0x04, 0x0a
        /*00b2*/ 	.short	(.L_361 - .L_360)
	.align		4
.L_360:
        /*00b4*/ 	.word	index@(.nv.constant0._Z19kernel_createIndex4PKcPKiPKlPtS5_PlPii)
        /*00b8*/ 	.short	0x0380
        /*00ba*/ 	.short	0x003c


	//----- nvinfo : EIATTR_SW_WAR
	.align		4
.L_361:
        /*00bc*/ 	.byte	0x04, 0x36
        /*00be*/ 	.short	(.L_363 - .L_362)
.L_362:
        /*00c0*/ 	.word	0x00000008
.L_363:


//--------------------- .nv.info._Z19kernel_compressDataPKiPKlPKcPjPii --------------------------
	.section	.nv.info._Z19kernel_compressDataPKiPKlPKcPjPii,"",@"SHT_CUDA_INFO"
	.sectionflags	@""
	.align	4


	//----- nvinfo : EIATTR_CUDA_API_VERSION
	.align		4
        /*0000*/ 	.byte	0x04, 0x37
        /*0002*/ 	.short	(.L_365 - .L_364)
.L_364:
        /*0004*/ 	.word	0x00000082


	//----- nvinfo : EIATTR_KPARAM_INFO
	.align		4
.L_365:
        /*0008*/ 	.byte	0x04, 0x17
        /*000a*/ 	.short	(.L_367 - .L_366)
.L_366:
        /*000c*/ 	.word	0x00000000
        /*0010*/ 	.short	0x0005
        /*0012*/ 	.short	0x0028
        /*0014*/ 	.byte	0x00, 0xf0, 0x11, 0x00


	//----- nvinfo : EIATTR_KPARAM_INFO
	.align		4
.L_367:
        /*0018*/ 	.byte	0x04, 0x17
        /*001a*/ 	.short	(.L_369 - .L_368)
.L_368:
        /*001c*/ 	.word	0x00000000
        /*0020*/ 	.short	0x0004
        /*0022*/ 	.short	0x0020
        /*0024*/ 	.byte	0x00, 0xf5, 0x21, 0x00


	//----- nvinfo : EIATTR_KPARAM_INFO
	.align		4
.L_369:
        /*0028*/ 	.byte	0x04, 0x17
        /*002a*/ 	.short	(.L_371 - .L_370)
.L_370:
        /*002c*/ 	.word	0x00000000
        /*0030*/ 	.short	0x0003
        /*0032*/ 	.short	0x0018
        /*0034*/ 	.byte	0x00, 0xf5, 0x21, 0x00


	//----- nvinfo : EIATTR_KPARAM_INFO
	.align		4
.L_371:
        /*0038*/ 	.byte	0x04, 0x17
        /*003a*/ 	.short	(.L_373 - .L_372)
.L_372:
        /*003c*/ 	.word	0x00000000
        /*0040*/ 	.short	0x0002
        /*0042*/ 	.short	0x0010
        /*0044*/ 	.byte	0x00, 0xf5, 0x21, 0x00


	//----- nvinfo : EIATTR_KPARAM_INFO
	.align		4
.L_373:
        /*0048*/ 	.byte	0x04, 0x17
        /*004a*/ 	.short	(.L_375 - .L_374)
.L_374:
        /*004c*/ 	.word	0x00000000
        /*0050*/ 	.short	0x0001
        /*0052*/ 	.short	0x0008
        /*0054*/ 	.byte	0x00, 0xf5, 0x21, 0x00


	//----- nvinfo : EIATTR_KPARAM_INFO
	.align		4
.L_375:
        /*0058*/ 	.byte	0x04, 0x17
        /*005a*/ 	.short	(.L_377 - .L_376)
.L_376:
        /*005c*/ 	.word	0x00000000
        /*0060*/ 	.short	0x0000
        /*0062*/ 	.short	0x0000
        /*0064*/ 	.byte	0x00, 0xf5, 0x21, 0x00


	//----- nvinfo : EIATTR_SPARSE_MMA_MASK
	.align		4
.L_377:
        /*0068*/ 	.byte	0x03, 0x50
        /*006a*/ 	.short	0x0000


	//----- nvinfo : EIATTR_MAXREG_COUNT
	.align		4
        /*006c*/ 	.byte	0x03, 0x1b
        /*006e*/ 	.short	0x00ff


	//----- nvinfo : EIATTR_MERCURY_ISA_VERSION
	.align		4
        /*0070*/ 	.byte	0x03, 0x5f
        /*0072*/ 	.short	0x0101


	//----- nvinfo : EIATTR_VRC_CTA_INIT_COUNT
	.align		4
        /*0074*/ 	.byte	0x02, 0x4a
	.zero		1
	.zero		1


	//----- nvinfo : EIATTR_EXIT_INSTR_OFFSETS
	.align		4
        /*0078*/ 	.byte	0x04, 0x1c
        /*007a*/ 	.short	(.L_379 - .L_378)


	//   ....[0]....
.L_378:
        /*007c*/ 	.word	0x00000070


	//   ....[1]....
        /*0080*/ 	.word	0x00000bc0


	//----- nvinfo : EIATTR_CRS_STACK_SIZE
	.align		4
.L_379:
        /*0084*/ 	.byte	0x04, 0x1e
        /*0086*/ 	.short	(.L_381 - .L_380)
.L_380:
        /*0088*/ 	.word	0x00000000


	//----- nvinfo : EIATTR_CBANK_PARAM_SIZE
	.align		4
.L_381:
        /*008c*/ 	.byte	0x03, 0x19
        /*008e*/ 	.short	0x002c


	//----- nvinfo : EIATTR_PARAM_CBANK
	.align		4
        /*0090*/ 	.byte	0x04, 0x0a
        /*0092*/ 	.short	(.L_383 - .L_382)
	.align		4
.L_382:
        /*0094*/ 	.word	index@(.nv.constant0._Z19kernel_compressDataPKiPKlPKcPjPii)
        /*0098*/ 	.short	0x0380
        /*009a*/ 	.short	0x002c


	//----- nvinfo : EIATTR_SW_WAR
	.align		4
.L_383:
        /*009c*/ 	.byte	0x04, 0x36
        /*009e*/ 	.short	(.L_385 - .L_384)
.L_384:
        /*00a0*/ 	.word	0x00000008
.L_385:


//--------------------- .nv.info._Z19kernel_baseToNumberPcl --------------------------
	.section	.nv.info._Z19kernel_baseToNumberPcl,"",@"SHT_CUDA_INFO"
	.sectionflags	@""
	.align	4


	//----- nvinfo : EIATTR_CUDA_API_VERSION
	.align		4
        /*0000*/ 	.byte	0x04, 0x37
        /*0002*/ 	.short	(.L_387 - .L_386)
.L_386:
        /*0004*/ 	.word	0x00000082


	//----- nvinfo : EIATTR_KPARAM_INFO
	.align		4
.L_387:
        /*0008*/ 	.byte	0x04, 0x17
        /*000a*/ 	.short	(.L_389 - .L_388)
.L_388:
        /*000c*/ 	.word	0x00000000
        /*0010*/ 	.short	0x0001
        /*0012*/ 	.short	0x0008
        /*0014*/ 	.byte	0x00, 0xf0, 0x21, 0x00


	//----- nvinfo : EIATTR_KPARAM_INFO
	.align		4
.L_389:
        /*0018*/ 	.byte	0x04, 0x17
        /*001a*/ 	.short	(.L_391 - .L_390)
.L_390:
        /*001c*/ 	.word	0x00000000
        /*0020*/ 	.short	0x0000
        /*0022*/ 	.short	0x0000
        /*0024*/ 	.byte	0x00, 0xf5, 0x21, 0x00


	//----- nvinfo : EIATTR_SPARSE_MMA_MASK
	.align		4
.L_391:
        /*0028*/ 	.byte	0x03, 0x50
        /*002a*/ 	.short	0x0000


	//----- nvinfo : EIATTR_MAXREG_COUNT
	.align		4
        /*002c*/ 	.byte	0x03, 0x1b
        /*002e*/ 	.short	0x00ff


	//----- nvinfo : EIATTR_MERCURY_ISA_VERSION
	.align		4
        /*0030*/ 	.byte	0x03, 0x5f
        /*0032*/ 	.short	0x0101


	//----- nvinfo : EIATTR_VRC_CTA_INIT_COUNT
	.align		4
        /*0034*/ 	.byte	0x02, 0x4a
	.zero		1
	.zero		1


	//----- nvinfo : EIATTR_EXIT_INSTR_OFFSETS
	.align		4
        /*0038*/ 	.byte	0x04, 0x1c
        /*003a*/ 	.short	(.L_393 - .L_392)


	//   ....[0]....
.L_392:
        /*003c*/ 	.word	0x00000080


	//   ....[1]....
        /*0040*/ 	.word	0x000006e0


	//   ....[2]....
        /*0044*/ 	.word	0x000018f0


	//----- nvinfo : EIATTR_CRS_STACK_SIZE
	.align		4
.L_393:
        /*0048*/ 	.byte	0x04, 0x1e
        /*004a*/ 	.short	(.L_395 - .L_394)
.L_394:
        /*004c*/ 	.word	0x00000000


	//----- nvinfo : EIATTR_CBANK_PARAM_SIZE
	.align		4
.L_395:
        /*0050*/ 	.byte	0x03, 0x19
        /*0052*/ 	.short	0x0010


	//----- nvinfo : EIATTR_PARAM_CBANK
	.align		4
        /*0054*/ 	.byte	0x04, 0x0a
        /*0056*/ 	.short	(.L_397 - .L_396)
	.align		4
.L_396:
        /*0058*/ 	.word	index@(.nv.constant0._Z19kernel_baseToNumberPcl)
        /*005c*/ 	.short	0x0380
        /*005e*/ 	.short	0x0010


	//----- nvinfo : EIATTR_SW_WAR
	.align		4
.L_397:
        /*0060*/ 	.byte	0x04, 0x36
        /*0062*/ 	.short	(.L_399 - .L_398)
.L_398:
        /*0064*/ 	.word	0x00000008
.L_399:


//--------------------- .nv.callgraph             --------------------------
	.section	.nv.callgraph,"",@"SHT_CUDA_CALLGRAPH"
	.align	4
	.sectionentsize	8
	.align		4
        /*0000*/ 	.word	0x00000000
	.align		4
        /*0004*/ 	.word	0xffffffff
	.align		4
        /*0008*/ 	.word	0x00000000
	.align		4
        /*000c*/ 	.word	0xfffffffe
	.align		4
        /*0010*/ 	.word	0x00000000
	.align		4
        /*0014*/ 	.word	0xfffffffd
	.align		4
        /*0018*/ 	.word	0x00000000
	.align		4
        /*001c*/ 	.word	0xfffffffc


//--------------------- .text._Z12kernel_alignfPKiPKlPKjS0_iPii --------------------------
	.section	.text._Z12kernel_alignfPKiPKlPKjS0_iPii,"ax",@progbits
	.align	128
        .global         _Z12kernel_alignfPKiPKlPKjS0_iPii
        .type           _Z12kernel_alignfPKiPKlPKjS0_iPii,@function
        .size           _Z12kernel_alignfPKiPKlPKjS0_iPii,(.L_x_255 - _Z12kernel_alignfPKiPKlPKjS0_iPii)
        .other          _Z12kernel_alignfPKiPKlPKjS0_iPii,@"STO_CUDA_ENTRY STV_DEFAULT"
_Z12kernel_alignfPKiPKlPKjS0_iPii:
.text._Z12kernel_alignfPKiPKlPKjS0_iPii:
[----:B------:R-:W0:Y:S01]  /*0000*/  LDC R1, c[0x0][0x37c] ;  /* 0x0000df00ff017b82 */ /* 0x000e220000000800 */
[----:B------:R-:W1:Y:S07]  /*0010*/  S2R R0, SR_TID.X ;  /* 0x0000000000007919 */ /* 0x000e6e0000002100 */
[----:B------:R-:W1:Y:S01]  /*0020*/  S2UR UR4, SR_CTAID.X ;  /* 0x00000000000479c3 */ /* 0x000e620000002500 */
[----:B------:R-:W2:Y:S01]  /*0030*/  LDCU UR5, c[0x0][0x3b8] ;  /* 0x00007700ff0577ac */ /* 0x000ea20008000800 */
[----:B0-----:R-:W-:-:S05]  /*0040*/  VIADD R1, R1, 0xffffd090 ;  /* 0xffffd09001017836 */ /* 0x001fca0000000000 */
[C---:B------:R-:W-:Y:S01]  /*0050*/  R2UR UR8, R1.reuse ;  /* 0x00000000010872ca */ /* 0x040fe200000e0000 */
[----:B------:R-:W1:Y:S01]  /*0060*/  LDC R15, c[0x0][0x360] ;  /* 0x0000d800ff0f7b82 */ /* 0x000e620000000800 */
[----:B------:R-:W-:Y:S01]  /*0070*/  R2UR UR13, R1 ;  /* 0x00000000010d72ca */ /* 0x000fe200000e0000 */
[----:B-1----:R-:W-:-:S05]  /*0080*/  IMAD R15, R15, UR4, R0 ;  /* 0x000000040f0f7c24 */ /* 0x002fca000f8e0200 */
[----:B--2---:R-:W-:-:S13]  /*0090*/  ISETP.GE.AND P0, PT, R15, UR5, PT ;  /* 0x000000050f007c0c */ /* 0x004fda000bf06270 */
[----:B------:R-:W-:Y:S05]  /*00a0*/  @P0 EXIT ;  /* 0x000000000000094d */ /* 0x000fea0003800000 */
[----:B------:R-:W0:Y:S01]  /*00b0*/  LDC.64 R34, c[0x0][0x3b0] ;  /* 0x0000ec00ff227b82 */ /* 0x000e220000000a00 */
[----:B------:R-:W1:Y:S01]  /*00c0*/  LDCU.64 UR10, c[0x0][0x358] ;  /* 0x00006b00ff0a77ac */ /* 0x000e620008000a00 */
[----:B0-----:R-:W-:-:S05]  /*00d0*/  IMAD.WIDE R34, R15, 0x4, R34 ;  /* 0x000000040f227825 */ /* 0x001fca00078e0222 */
[----:B-1----:R-:W2:Y:S02]  /*00e0*/  LDG.E R0, desc[UR10][R34.64] ;  /* 0x0000000a22007981 */ /* 0x002ea4000c1e1900 */
[----:B--2---:R-:W-:-:S13]  /*00f0*/  ISETP.NE.AND P0, PT, R0, -0x3, PT ;  /* 0xfffffffd0000780c */ /* 0x004fda0003f05270 */
[----:B------:R-:W-:Y:S05]  /*0100*/  @P0 EXIT ;  /* 0x000000000000094d */ /* 0x000fea0003800000 */
[----:B------:R-:W0:Y:S01]  /*0110*/  LDC R11, c[0x0][0x3a8] ;  /* 0x0000ea00ff0b7b82 */ /* 0x000e220000000800 */
[----:B------:R1:W-:Y:S01]  /*0120*/  STL.128 [R1], RZ ;  /* 0x000000ff01007387 */ /* 0x0003e20000100c00 */
[----:B------:R-:W2:Y:S03]  /*0130*/  LDCU UR9, c[0x0][0x380] ;  /* 0x00007000ff0977ac */ /* 0x000ea60008000800 */
[----:B------:R1:W-:Y:S03]  /*0140*/  STL.128 [R1+0x10], RZ ;  /* 0x000010ff01007387 */ /* 0x0003e60000100c00 */
[----:B------:R-:W0:Y:S01]  /*0150*/  LDC.64 R2, c[0x0][0x388] ;  /* 0x0000e200ff027b82 */ /* 0x000e220000000a00 */
[----:B------:R1:W-:Y:S04]  /*0160*/  STL.128 [R1+0x20], RZ ;  /* 0x000020ff01007387 */ /* 0x0003e80000100c00 */
[----:B------:R1:W-:Y:S03]  /*0170*/  STL.128 [R1+0x30], RZ ;  /* 0x000030ff01007387 */ /* 0x0003e60000100c00 */
[----:B------:R-:W3:Y:S01]  /*0180*/  LDC.64 R8, c[0x0][0x3a0] ;  /* 0x0000e800ff087b82 */ /* 0x000ee20000000a00 */
[----:B------:R1:W-:Y:S04]  /*0190*/  STL.128 [R1+0x40], RZ ;  /* 0x000040ff01007387 */ /* 0x0003e80000100c00 */
[----:B------:R1:W-:Y:S03]  /*01a0*/  STL.128 [R1+0x50], RZ ;  /* 0x000050ff01007387 */ /* 0x0003e60000100c00 */
[----:B------:R-:W4:Y:S01]  /*01b0*/  LDC.64 R12, c[0x0][0x390] ;  /* 0x0000e400ff0c7b82 */ /* 0x000f220000000a00 */
[----:B------:R1:W-:Y:S04]  /*01c0*/  STL.128 [R1+0x60], RZ ;  /* 0x000060ff01007387 */ /* 0x0003e80000100c00 */
[----:B------:R1:W-:Y:S01]  /*01d0*/  STL.128 [R1+0x70], RZ ;  /* 0x000070ff01007387 */ /* 0x0003e20000100c00 */
[----:B0-----:R-:W-:-:S03]  /*01e0*/  IMAD.WIDE R4, R11, 0x4, R2 ;  /* 0x000000040b047825 */ /* 0x001fc600078e0202 */
[----:B------:R1:W-:Y:S04]  /*01f0*/  STL.128 [R1+0x80], RZ ;  /* 0x000080ff01007387 */ /* 0x0003e80000100c00 */
[----:B------:R1:W-:Y:S01]  /*0200*/  STL.128 [R1+0x90], RZ ;  /* 0x000090ff01007387 */ /* 0x0003e20000100c00 */
[----:B---3--:R-:W-:-:S03]  /*0210*/  IMAD.WIDE R6, R11, 0x4, R8 ;  /* 0x000000040b067825 */ /* 0x008fc600078e0208 */
[----:B------:R1:W-:Y:S04]  /*0220*/  STL.128 [R1+0xa0], RZ ;  /* 0x0000a0ff01007387 */ /* 0x0003e80000100c00 */
[----:B------:R1:W-:Y:S01]  /*0230*/  STL.128 [R1+0xb0], RZ ;  /* 0x0000b0ff01007387 */ /* 0x0003e20000100c00 */
[----:B----4-:R-:W-:-:S03]  /*0240*/  IMAD.WIDE R10, R11, 0x8, R12 ;  /* 0x000000080b0a7825 */ /* 0x010fc600078e020c */
[----:B------:R1:W-:Y:S01]  /*0250*/  STL.128 [R1+0xc0], RZ ;  /* 0x0000c0ff01007387 */ /* 0x0003e20000100c00 */
[----:B------:R-:W-:-:S03]  /*0260*/  IMAD.WIDE R12, R15, 0x8, R12 ;  /* 0x000000080f0c7825 */ /* 0x000fc600078e020c */
[----:B------:R1:W-:Y:S04]  /*0270*/  STL.128 [R1+0xd0], RZ ;  /* 0x0000d0ff01007387 */ /* 0x0003e80000100c00 */
        /* <DEDUP_REMOVED lines=185> */
[----:B------:R1:W-:Y:S01]  /*0e10*/  STL.128 [R1+0xc70], RZ ;  /* 0x000c70ff01007387 */ /* 0x0003e20000100c00 */
[----:B------:R-:W-:-:S03]  /*0e20*/  IMAD.WIDE R2, R15, 0x4, R2 ;  /* 0x000000040f027825 */ /* 0x000fc600078e0202 */
[----:B------:R-:W3:Y:S01]  /*0e30*/  LDG.E R4, desc[UR10][R4.64] ;  /* 0x0000000a04047981 */ /* 0x000ee2000c1e1900 */
[----:B------:R-:W-:-:S03]  /*0e40*/  IMAD.WIDE R8, R15, 0x4, R8 ;  /* 0x000000040f087825 */ /* 0x000fc600078e0208 */
[----:B------:R-:W4:Y:S04]  /*0e50*/  LDG.E R6, desc[UR10][R6.64] ;  /* 0x0000000a06067981 */ /* 0x000f28000c1e1900 */
[----:B------:R-:W5:Y:S04]  /*0e60*/  LDG.E.64 R10, desc[UR10][R10.64] ;  /* 0x0000000a0a0a7981 */ /* 0x000f68000c1e1b00 */
[----:B------:R-:W2:Y:S04]  /*0e70*/  LDG.E.64 R12, desc[UR10][R12.64] ;  /* 0x0000000a0c0c7981 */ /* 0x000ea8000c1e1b00 */
[----:B------:R-:W2:Y:S04]  /*0e80*/  LDG.E R2, desc[UR10][R2.64] ;  /* 0x0000000a02027981 */ /* 0x000ea8000c1e1900 */
[----:B------:R-:W2:Y:S04]  /*0e90*/  LDG.E R9, desc[UR10][R8.64] ;  /* 0x0000000a08097981 */ /* 0x000ea8000c1e1900 */
        /* <DEDUP_REMOVED lines=64> */
[----:B---3--:R-:W-:-:S02]  /*12a0*/  R2UR UR6, R4 ;  /* 0x00000000040672ca */ /* 0x008fc400000e0000 */
[----:B----4-:R-:W-:Y:S02]  /*12b0*/  R2UR UR7, R6 ;  /* 0x00000000060772ca */ /* 0x010fe400000e0000 */
[----:B-----5:R-:W-:Y:S02]  /*12c0*/  R2UR UR5, R11 ;  /* 0x000000000b0572ca */ /* 0x020fe400000e0000 */
[----:B------:R-:W-:Y:S02]  /*12d0*/  R2UR UR4, R10 ;  /* 0x000000000a0472ca */ /* 0x000fe400000e0000 */
[----:B--2---:R-:W-:-:S04]  /*12e0*/  SHF.R.S32.HI R5, RZ, 0x1f, R13 ;  /* 0x0000001fff057819 */ /* 0x004fc8000001140d */
[----:B------:R-:W-:Y:S01]  /*12f0*/  LEA.HI R40, P0, R5, R12, RZ, 0x4 ;  /* 0x0000000c05287211 */ /* 0x000fe200078120ff */
[----:B------:R-:W-:Y:S02]  /*1300*/  IMAD.IADD R37, R2, 0x1, -R9 ;  /* 0x0000000102257824 */ /* 0x000fe400078e0a09 */
[----:B------:R-:W-:Y:S02]  /*1310*/  UIADD3 UR6, UPT, UPT, UR6, -UR7, URZ ;  /* 0x8000000706067290 */ /* 0x000fe4000fffe0ff */
[----:B------:R-:W-:Y:S01]  /*1320*/  IMAD.X R13, RZ, RZ, R13, P0 ;  /* 0x000000ffff0d7224 */ /* 0x000fe200000e060d */
[----:B------:R-:W-:Y:S01]  /*1330*/  USHF.R.S32.HI UR7, URZ, 0x1f, UR5 ;  /* 0x0000001fff077899 */ /* 0x000fe20008011405 */
[----:B------:R-:W-:-:S03]  /*1340*/  ISETP.GE.AND P0, PT, R37, -0xf, PT ;  /* 0xfffffff12500780c */ /* 0x000fc60003f06270 */
[----:B------:R-:W-:Y:S01]  /*1350*/  ULEA.HI UR7, UP0, UR7, UR4, URZ, 0x4 ;  /* 0x0000000407077291 */ /* 0x000fe2000f8120ff */
[----:B------:R-:W-:Y:S01]  /*1360*/  I2FP.F32.S32 R36, R2 ;  /* 0x0000000200247245 */ /* 0x000fe20000201400 */
[----:B------:R1:W-:Y:S01]  /*1370*/  STL.128 [R1+0x1080], RZ ;  /* 0x001080ff01007387 */ /* 0x0003e20000100c00 */
[----:B------:R-:W-:Y:S02]  /*1380*/  USHF.R.S32.HI UR4, URZ, 0x1f, UR6 ;  /* 0x0000001fff047899 */ /* 0x000fe40008011406 */
[----:B------:R-:W-:Y:S01]  /*1390*/  UIADD3.X UR5, UPT, UPT, URZ, UR5, URZ, UP0, !UPT ;  /* 0x00000005ff057290 */ /* 0x000fe200087fe4ff */
[----:B------:R1:W-:Y:S01]  /*13a0*/  STL.128 [R1+0x1090], RZ ;  /* 0x001090ff01007387 */ /* 0x0003e20000100c00 */
[----:B------:R-:W-:-:S03]  /*13b0*/  SHF.R.S32.HI R0, RZ, 0x1f, R37 ;  /* 0x0000001fff007819 */ /* 0x000fc60000011425 */
        /* <DEDUP_REMOVED lines=135> */
[----:B------:R-:W-:-:S03]  /*1c30*/  FMUL R36, R36, UR9 ;  /* 0x0000000924247c20 */ /* 0x000fc60008400000 */
[----:B------:R1:W-:Y:S01]  /*1c40*/  STL.128 [R1+0x1910], RZ ;  /* 0x001910ff01007387 */ /* 0x0003e20000100c00 */
[----:B------:R-:W-:-:S03]  /*1c50*/  ULEA.HI UR4, UR4, UR6, URZ, 0x4 ;  /* 0x0000000604047291 */ /* 0x000fc6000f8f20ff */
[----:B------:R1:W-:Y:S01]  /*1c60*/  STL.128 [R1+0x1920], RZ ;  /* 0x001920ff01007387 */ /* 0x0003e20000100c00 */
[----:B------:R-:W-:-:S03]  /*1c70*/  USHF.R.U64 UR5, UR7, 0x4, UR5 ;  /* 0x0000000407057899 */ /* 0x000fc60008001205 */
        /* <DEDUP_REMOVED lines=200> */
[----:B------:R-:W-:-:S03]  /*2900*/  LEA.HI R0, R0, R37, RZ, 0x4 ;  /* 0x0000002500007211 */ /* 0x000fc600078f20ff */
        /* <DEDUP_REMOVED lines=151> */
[----:B------:R1:W-:Y:S04]  /*3280*/  STL.64 [R1+0x2f20], RZ ;  /* 0x002f20ff01007387 */ /* 0x0003e80000100a00 */
[----:B------:R1:W-:Y:S04]  /*3290*/  STL.128 [R1+0x2f30], RZ ;  /* 0x002f30ff01007387 */ /* 0x0003e80000100c00 */
[----:B------:R1:W-:Y:S04]  /*32a0*/  STL.128 [R1+0x2f40], RZ ;  /* 0x002f40ff01007387 */ /* 0x0003e80000100c00 */
[----:B------:R1:W-:Y:S04]  /*32b0*/  STL.128 [R1+0x2f50], RZ ;  /* 0x002f50ff01007387 */ /* 0x0003e80000100c00 */
[----:B------:R1:W-:Y:S01]  /*32c0*/  STL.64 [R1+0x2f60], RZ ;  /* 0x002f60ff01007387 */ /* 0x0003e20000100a00 */
[----:B------:R-:W-:Y:S05]  /*32d0*/  @!P0 EXIT ;  /* 0x000000000000894d */ /* 0x000fea0003800000 */
[----:B------:R-:W-:Y:S01]  /*32e0*/  UISETP.GE.AND UP0, UPT, UR6, -0xf, UPT ;  /* 0xfffffff10600788c */ /* 0x000fe2000bf06270 */
[----:B------:R-:W-:Y:S02]  /*32f0*/  SHF.R.U64 R40, R40, 0x4, R13 ;  /* 0x0000000428287819 */ /* 0x000fe4000000120d */
[----:B------:R-:W-:-:S06]  /*3300*/  SHF.R.S32.HI R38, RZ, 0x4, R0 ;  /* 0x00000004ff267819 */ /* 0x000fcc0000011400 */
[----:B------:R-:W-:Y:S05]  /*3310*/  BRA.U !UP0, `(.L_x_0) ;  /* 0x0000002108f47547 */ /* 0x000fea000b800000 */
[----:B------:R-:W0:Y:S01]  /*3320*/  F2I.CEIL.NTZ R36, R36 ;  /* 0x0000002400247305 */ /* 0x000e22000020b100 */
[----:B------:R-:W-:Y:S01]  /*3330*/  IMAD.MOV.U32 R33, RZ, RZ, RZ ;  /* 0x000000ffff217224 */ /* 0x000fe200078e00ff */
[----:B------:R-:W-:Y:S02]  /*3340*/  UIADD3 UR9, UPT, UPT, UR8, 0x1770, URZ ;  /* 0x0000177008097890 */ /* 0x000fe4000fffe0ff */
[----:B------:R-:W-:Y:S02]  /*3350*/  UIADD3 UR12, UPT, UPT, UR8, 0x2ee0, URZ ;  /* 0x00002ee0080c7890 */ /* 0x000fe4000fffe0ff */
[----:B------:R-:W-:Y:S02]  /*3360*/  UIADD3 UR7, UPT, UPT, UR8, 0x2f24, URZ ;  /* 0x00002f2408077890 */ /* 0x000fe4000fffe0ff */
[----:B------:R-:W-:-:S12]  /*3370*/  USHF.R.S32.HI UR4, URZ, 0x4, UR4 ;  /* 0x00000004ff047899 */ /* 0x000fd80008011404 */
.L_x_19:
[----:B--2---:R-:W2:Y:S01]  /*3380*/  LDC.64 R42, c[0x0][0x398] ;  /* 0x0000e600ff2a7b82 */ /* 0x004ea20000000a00 */
[----:B------:R-:W-:-:S04]  /*3390*/  IMAD.IADD R3, R33, 0x1, R40 ;  /* 0x0000000121037824 */ /* 0x000fc800078e0228 */
[----:B--2---:R-:W-:-:S05]  /*33a0*/  IMAD.WIDE R42, R3, 0x4, R42 ;  /* 0x00000004032a7825 */ /* 0x004fca00078e022a */
[----:B------:R-:W2:Y:S01]  /*33b0*/  LDG.E R39, desc[UR10][R42.64] ;  /* 0x0000000a2a277981 */ /* 0x000ea2000c1e1900 */
[----:B------:R-:W-:Y:S01]  /*33c0*/  BSSY.RECONVERGENT B0, `(.L_x_1) ;  /* 0x00000d9000007945 */ /* 0x000fe20003800200 */
[----:B------:R-:W-:Y:S01]  /*33d0*/  IMAD.MOV.U32 R67, RZ, RZ, RZ ;  /* 0x000000ffff437224 */ /* 0x000fe200078e00ff */
[----:B------:R-:W-:Y:S02]  /*33e0*/  CS2R R44, SRZ ;  /* 0x00000000002c7805 */ /* 0x000fe4000001ff00 */
[----:B------:R-:W-:Y:S02]  /*33f0*/  CS2R R10, SRZ ;  /* 0x00000000000a7805 */ /* 0x000fe4000001ff00 */
[----:B------:R-:W-:Y:S02]  /*3400*/  CS2R R8, SRZ ;  /* 0x0000000000087805 */ /* 0x000fe4000001ff00 */
[----:B------:R-:W-:Y:S02]  /*3410*/  CS2R R14, SRZ ;  /* 0x00000000000e7805 */ /* 0x000fe4000001ff00 */
[----:B------:R-:W-:-:S02]  /*3420*/  CS2R R12, SRZ ;  /* 0x00000000000c7805 */ /* 0x000fc4000001ff00 */
[----:B------:R-:W-:Y:S02]  /*3430*/  CS2R R18, SRZ ;  /* 0x0000000000127805 */ /* 0x000fe4000001ff00 */
[----:B------:R-:W-:Y:S02]  /*3440*/  CS2R R16, SRZ ;  /* 0x0000000000107805 */ /* 0x000fe4000001ff00 */
[----:B------:R-:W-:Y:S01]  /*3450*/  CS2R R22, SRZ ;  /* 0x0000000000167805 */ /* 0x000fe2000001ff00 */
[----:B------:R-:W-:Y:S01]  /*3460*/  IMAD.MOV.U32 R21, RZ, RZ, RZ ;  /* 0x000000ffff157224 */ /* 0x000fe200078e00ff */
[--C-:B--2---:R-:W-:Y:S02]  /*3470*/  SHF.R.U32.HI R50, RZ, 0x18, R39.reuse ;  /* 0x00000018ff327819 */ /* 0x104fe40000011627 */
[--C-:B------:R-:W-:Y:S02]  /*3480*/  SHF.R.U32.HI R51, RZ, 0x16, R39.reuse ;  /* 0x00000016ff337819 */ /* 0x100fe40000011627 */
[----:B------:R-:W-:-:S02]  /*3490*/  SHF.R.U32.HI R52, RZ, 0x14, R39 ;  /* 0x00000014ff347819 */ /* 0x000fc40000011627 */
[--C-:B------:R-:W-:Y:S02]  /*34a0*/  SHF.R.U32.HI R53, RZ, 0x12, R39.reuse ;  /* 0x00000012ff357819 */ /* 0x100fe40000011627 */
[--C-:B------:R-:W-:Y:S02]  /*34b0*/  SHF.R.U32.HI R54, RZ, 0x10, R39.reuse ;  /* 0x00000010ff367819 */ /* 0x100fe40000011627 */
[--C-:B------:R-:W-:Y:S02]  /*34c0*/  SHF.R.U32.HI R55, RZ, 0xe, R39.reuse ;  /* 0x0000000eff377819 */ /* 0x100fe40000011627 */
[--C-:B------:R-:W-:Y:S02]  /*34d0*/  SHF.R.U32.HI R56, RZ, 0xc, R39.reuse ;  /* 0x0000000cff387819 */ /* 0x100fe40000011627 */
[----:B------:R-:W-:-:S07]  /*34e0*/  SHF.R.U32.HI R57, RZ, 0xa, R39 ;  /* 0x0000000aff397819 */ /* 0x000fce0000011627 */
.L_x_8:
[----:B--2---:R-:W2:Y:S01]  /*34f0*/  LDC.64 R2, c[0x0][0x398] ;  /* 0x0000e600ff027b82 */ /* 0x004ea20000000a00 */
[----:B------:R-:W-:Y:S01]  /*3500*/  VIADD R5, R44, UR5 ;  /* 0x000000052c057c36 */ /* 0x000fe20008000000 */
[----:B------:R-:W-:-:S06]  /*3510*/  LEA R20, R45, UR9, 0x1 ;  /* 0x000000092d147c11 */ /* 0x000fcc000f8e08ff */
[----:B------:R-:W5:Y:S01]  /*3520*/  LDL.S16 R20, [R20] ;  /* 0x0000000014147983 */ /* 0x000f620000100600 */
[----:B--2---:R-:W-:-:S05]  /*3530*/  IMAD.WIDE R2, R5, 0x4, R2 ;  /* 0x0000000405027825 */ /* 0x004fca00078e0202 */
[----:B------:R2:W5:Y:S01]  /*3540*/  LDG.E R58, desc[UR10][R2.64] ;  /* 0x0000000a023a7981 */ /* 0x000562000c1e1900 */
[----:B------:R-:W-:Y:S01]  /*3550*/  IMAD.U32 R62, RZ, RZ, UR6 ;  /* 0x00000006ff3e7e24 */ /* 0x000fe2000f8e00ff */
[----:B------:R-:W-:Y:S01]  /*3560*/  BSSY.RECONVERGENT B1, `(.L_x_2) ;  /* 0x00000bb000017945 */ /* 0x000fe20003800200 */
[C---:B------:R-:W-:Y:S02]  /*3570*/  VIADD R59, R45.reuse, 0x1 ;  /* 0x000000012d3b7836 */ /* 0x040fe40000000000 */
[----:B------:R-:W-:Y:S01]  /*3580*/  VIADD R60, R45, -UR6 ;  /* 0x800000062d3c7c36 */ /* 0x000fe20008000000 */
[----:B------:R-:W-:Y:S01]  /*3590*/  IADD3 R62, PT, PT, R62, -0x2, -R45 ;  /* 0xfffffffe3e3e7810 */ /* 0x000fe20007ffe82d */
[----:B---3--:R-:W-:-:S07]  /*35a0*/  IMAD.MOV.U32 R61, RZ, RZ, RZ ;  /* 0x000000ffff3d7224 */ /* 0x008fce00078e00ff */
.L_x_5:
[----:B--23--:R-:W-:-:S05]  /*35b0*/  LEA R41, R45, UR13, 0x1 ;  /* 0x0000000d2d297c11 */ /* 0x00cfca000f8e08ff */
[----:B------:R-:W3:Y:S01]  /*35c0*/  LDL.S16 R0, [R41+0x1772] ;  /* 0x0017720029007983 */ /* 0x000ee20000100600 */
[----:B------:R-:W-:Y:S01]  /*35d0*/  VIADD R63, R61, 0x1e ;  /* 0x0000001e3d3f7836 */ /* 0x000fe20000000000 */
[--C-:B------:R-:W-:Y:S01]  /*35e0*/  SHF.R.U32.HI R66, RZ, 0x1e, R39.reuse ;  /* 0x0000001eff427819 */ /* 0x100fe20000011627 */
[----:B--2--5:R-:W-:Y:S01]  /*35f0*/  VIADD R2, R20, 0x1 ;  /* 0x0000000114027836 */ /* 0x024fe20000000000 */
[--C-:B------:R-:W-:Y:S01]  /*3600*/  SHF.R.U32.HI R65, RZ, 0x1c, R39.reuse ;  /* 0x0000001cff417819 */ /* 0x100fe20000011627 */
[----:B------:R-:W-:Y:S01]  /*3610*/  VIADD R24, R22, 0x1 ;  /* 0x0000000116187836 */ /* 0x000fe20000000000 */
[----:B------:R-:W-:Y:S01]  /*3620*/  SHF.R.U32.HI R4, RZ, R63, R58 ;  /* 0x0000003fff047219 */ /* 0x000fe2000001163a */
[----:B------:R-:W-:Y:S01]  /*3630*/  VIADD R25, R23, 0x1 ;  /* 0x0000000117197836 */ /* 0x000fe20000000000 */
[--C-:B------:R-:W-:Y:S01]  /*3640*/  SHF.R.U32.HI R64, RZ, 0x1a, R39.reuse ;  /* 0x0000001aff407819 */ /* 0x100fe20000011627 */
[----:B------:R-:W-:Y:S01]  /*3650*/  VIADD R26, R16, 0x1 ;  /* 0x00000001101a7836 */ /* 0x000fe20000000000 */
[----:B------:R-:W-:Y:S01]  /*3660*/  LOP3.LUT R3, R4, 0x3, RZ, 0xc0, !PT ;  /* 0x0000000304037812 */ /* 0x000fe200078ec0ff */
[----:B------:R-:W-:Y:S01]  /*3670*/  VIADD R27, R17, 0x1 ;  /* 0x00000001111b7836 */ /* 0x000fe20000000000 */
[--C-:B------:R-:W-:Y:S01]  /*3680*/  LOP3.LUT P1, RZ, R65, 0x3, R4.reuse, 0x48, !PT ;  /* 0x0000000341ff7812 */ /* 0x100fe20007824804 */
[----:B------:R-:W-:Y:S01]  /*3690*/  VIADD R28, R18, 0x1 ;  /* 0x00000001121c7836 */ /* 0x000fe20000000000 */
[----:B------:R-:W-:Y:S01]  /*36a0*/  ISETP.NE.AND P0, PT, R66, R3, PT ;  /* 0x000000034200720c */ /* 0x000fe20003f05270 */
[----:B------:R-:W-:Y:S01]  /*36b0*/  VIADD R3, R21, 0x1 ;  /* 0x0000000115037836 */ /* 0x000fe20000000000 */
[--C-:B------:R-:W-:Y:S01]  /*36c0*/  LOP3.LUT P2, RZ, R50, 0x3, R4.reuse, 0x48, !PT ;  /* 0x0000000332ff7812 */ /* 0x100fe20007844804 */
[----:B------:R-:W-:Y:S01]  /*36d0*/  VIADD R29, R19, 0x1 ;  /* 0x00000001131d7836 */ /* 0x000fe20000000000 */
[--C-:B------:R-:W-:Y:S01]  /*36e0*/  LOP3.LUT P3, RZ, R51, 0x3, R4.reuse, 0x48, !PT ;  /* 0x0000000333ff7812 */ /* 0x100fe20007864804 */
[----:B------:R-:W-:Y:S01]  /*36f0*/  VIADD R30, R12, 0x1 ;  /* 0x000000010c1e7836 */ /* 0x000fe20000000000 */
[--C-:B------:R-:W-:Y:S01]  /*3700*/  LOP3.LUT P4, RZ, R52, 0x3, R4.reuse, 0x48, !PT ;  /* 0x0000000334ff7812 */ /* 0x100fe20007884804 */
[----:B------:R-:W-:Y:S01]  /*3710*/  VIADD R31, R13, 0x1 ;  /* 0x000000010d1f7836 */ /* 0x000fe20000000000 */
[--C-:B------:R-:W-:Y:S01]  /*3720*/  LOP3.LUT P5, RZ, R53, 0x3, R4.reuse, 0x48, !PT ;  /* 0x0000000335ff7812 */ /* 0x100fe200078a4804 */
[----:B------:R-:W-:Y:S01]  /*3730*/  VIADD R5, R15, 0x1 ;  /* 0x000000010f057836 */ /* 0x000fe20000000000 */
[----:B------:R-:W-:Y:S01]  /*3740*/  SHF.R.U32.HI R49, RZ, 0x8, R39 ;  /* 0x00000008ff317819 */ /* 0x000fe20000011627 */
[----:B------:R-:W-:Y:S01]  /*3750*/  @P1 IMAD.MOV R3, RZ, RZ, R21 ;  /* 0x000000ffff031224 */ /* 0x000fe200078e0215 */
[----:B------:R-:W-:Y:S01]  /*3760*/  LOP3.LUT P1, RZ, R54, 0x3, R4, 0x48, !PT ;  /* 0x0000000336ff7812 */ /* 0x000fe20007824804 */
[----:B------:R-:W-:Y:S01]  /*3770*/  @P0 IMAD.MOV R2, RZ, RZ, R20 ;  /* 0x000000ffff020224 */ /* 0x000fe200078e0214 */
[--C-:B------:R-:W-:Y:S01]  /*3780*/  LOP3.LUT P0, RZ, R64, 0x3, R4.reuse, 0x48, !PT ;  /* 0x0000000340ff7812 */ /* 0x100fe20007804804 */
[----:B------:R-:W-:Y:S01]  /*3790*/  @P2 IMAD.MOV R25, RZ, RZ, R23 ;  /* 0x000000ffff192224 */ /* 0x000fe200078e0217 */
[----:B------:R-:W-:Y:S01]  /*37a0*/  LOP3.LUT P2, RZ, R56, 0x3, R4, 0x48, !PT ;  /* 0x0000000338ff7812 */ /* 0x000fe20007844804 */
[----:B------:R-:W-:Y:S01]  /*37b0*/  @P3 IMAD.MOV R26, RZ, RZ, R16 ;  /* 0x000000ffff1a3224 */ /* 0x000fe200078e0210 */
[----:B------:R-:W-:Y:S01]  /*37c0*/  SHF.R.U32.HI R48, RZ, 0x6, R39 ;  /* 0x00000006ff307819 */ /* 0x000fe20000011627 */
[----:B------:R-:W-:Y:S01]  /*37d0*/  @P4 IMAD.MOV R27, RZ, RZ, R17 ;  /* 0x000000ffff1b4224 */ /* 0x000fe200078e0211 */
[----:B------:R-:W-:Y:S01]  /*37e0*/  LOP3.LUT P4, RZ, R57, 0x3, R4, 0x48, !PT ;  /* 0x0000000339ff7812 */ /* 0x000fe20007884804 */
[----:B------:R-:W-:Y:S01]  /*37f0*/  @P5 IMAD.MOV R28, RZ, RZ, R18 ;  /* 0x000000ffff1c5224 */ /* 0x000fe200078e0212 */
[----:B------:R-:W-:Y:S01]  /*3800*/  LOP3.LUT P3, RZ, R49, 0x3, R4, 0x48, !PT ;  /* 0x0000000331ff7812 */ /* 0x000fe20007864804 */
[----:B------:R-:W-:Y:S01]  /*3810*/  VIADD R6, R8, 0x1 ;  /* 0x0000000108067836 */ /* 0x000fe20000000000 */
[----:B------:R-:W-:Y:S01]  /*3820*/  SHF.R.U32.HI R47, RZ, 0x4, R39 ;  /* 0x00000004ff2f7819 */ /* 0x000fe20000011627 */
[----:B------:R-:W-:Y:S01]  /*3830*/  @P1 IMAD.MOV R29, RZ, RZ, R19 ;  /* 0x000000ffff1d1224 */ /* 0x000fe200078e0213 */
[----:B------:R-:W-:Y:S01]  /*3840*/  SHF.R.U32.HI R46, RZ, 0x2, R39 ;  /* 0x00000002ff2e7819 */ /* 0x000fe20000011627 */
[----:B------:R-:W-:Y:S01]  /*3850*/  @P0 IMAD.MOV R24, RZ, RZ, R22 ;  /* 0x000000ffff180224 */ /* 0x000fe200078e0216 */
[--C-:B------:R-:W-:Y:S01]  /*3860*/  LOP3.LUT P0, RZ, R55, 0x3, R4.reuse, 0x48, !PT ;  /* 0x0000000337ff7812 */ /* 0x100fe20007804804 */
[----:B------:R-:W-:Y:S01]  /*3870*/  @P2 IMAD.MOV R31, RZ, RZ, R13 ;  /* 0x000000ffff1f2224 */ /* 0x000fe200078e020d */
[--C-:B------:R-:W-:Y:S01]  /*3880*/  LOP3.LUT P5, RZ, R48, 0x3, R4.reuse, 0x48, !PT ;  /* 0x0000000330ff7812 */ /* 0x100fe200078a4804 */
[----:B------:R-:W-:Y:S01]  /*3890*/  VIADD R7, R9, 0x1 ;  /* 0x0000000109077836 */ /* 0x000fe20000000000 */
[--C-:B------:R-:W-:Y:S01]  /*38a0*/  LOP3.LUT P1, RZ, R47, 0x3, R4.reuse, 0x48, !PT ;  /* 0x000000032fff7812 */ /* 0x100fe20007824804 */
[----:B------:R-:W-:Y:S01]  /*38b0*/  VIADD R32, R10, 0x1 ;  /* 0x000000010a207836 */ /* 0x000fe20000000000 */
[----:B------:R-:W-:Y:S01]  /*38c0*/  LOP3.LUT P6, RZ, R39, 0x3, R4, 0x48, !PT ;  /* 0x0000000327ff7812 */ /* 0x000fe200078c4804 */
[----:B------:R-:W-:-:S02]  /*38d0*/  @P3 IMAD.MOV R5, RZ, RZ, R15 ;  /* 0x000000ffff053224 */ /* 0x000fc400078e020f */
[----:B------:R-:W-:-:S04]  /*38e0*/  VIADD R68, R11, 0x1 ;  /* 0x000000010b447836 */ /* 0x000fc80000000000 */
[----:B------:R-:W-:Y:S01]  /*38f0*/  @P0 IMAD.MOV R30, RZ, RZ, R12 ;  /* 0x000000ffff1e0224 */ /* 0x000fe200078e020c */
[----:B------:R-:W-:Y:S01]  /*3900*/  LOP3.LUT P0, RZ, R46, 0x3, R4, 0x48, !PT ;  /* 0x000000032eff7812 */ /* 0x000fe20007804804 */
[----:B------:R-:W-:Y:S02]  /*3910*/  VIADD R4, R14, 0x1 ;  /* 0x000000010e047836 */ /* 0x000fe40000000000 */
[----:B------:R-:W-:Y:S02]  /*3920*/  @P4 IMAD.MOV R4, RZ, RZ, R14 ;  /* 0x000000ffff044224 */ /* 0x000fe400078e020e */
[----:B------:R-:W-:Y:S02]  /*3930*/  @P5 IMAD.MOV R6, RZ, RZ, R8 ;  /* 0x000000ffff065224 */ /* 0x000fe400078e0208 */
[----:B------:R-:W-:Y:S02]  /*3940*/  @P1 IMAD.MOV R7, RZ, RZ, R9 ;  /* 0x000000ffff071224 */ /* 0x000fe400078e0209 */
[----:B------:R-:W-:-:S04]  /*3950*/  @P6 IMAD.MOV R68, RZ, RZ, R11 ;  /* 0x000000ffff446224 */ /* 0x000fc800078e020b */
[----:B------:R-:W-:Y:S01]  /*3960*/  @P0 IMAD.MOV R32, RZ, RZ, R10 ;  /* 0x000000ffff200224 */ /* 0x000fe200078e020a */
[----:B------:R-:W-:Y:S02]  /*3970*/  ISETP.NE.AND P0, PT, R62, -0x1, PT ;  /* 0xffffffff3e00780c */ /* 0x000fe40003f05270 */
[----:B---3--:R-:W-:-:S04]  /*3980*/  VIMNMX3 R2, R2, R0, R21, !PT ;  /* 0x000000000202720f */ /* 0x008fc80007800115 */
[----:B------:R-:W-:-:S04]  /*3990*/  VIMNMX3 R3, R3, R2, R22, !PT ;  /* 0x000000020303720f */ /* 0x000fc80007800116 */
        /* <DEDUP_REMOVED lines=13> */
[----:B------:R-:W-:-:S05]  /*3a70*/  VIMNMX3 R68, R68, R32, R67, !PT ;  /* 0x000000204444720f */ /* 0x000fca0007800143 */
[----:B------:R2:W-:Y:S01]  /*3a80*/  STL.U16 [R41+0x2], R68 ;  /* 0x0000024429007387 */ /* 0x0005e20000100400 */
[----:B------:R-:W-:Y:S05]  /*3a90*/  @!P0 BRA `(.L_x_3) ;  /* 0x0000000400908947 */ /* 0x000fea0003800000 */
[----:B------:R-:W3:Y:S01]  /*3aa0*/  LDL.S16 R20, [R41+0x1774] ;  /* 0x0017740029147983 */ /* 0x000ee20000100600 */
[----:B------:R-:W-:Y:S02]  /*3ab0*/  VIADD R9, R61, 0x1c ;  /* 0x0000001c3d097836 */ /* 0x000fe40000000000 */
[----:B------:R-:W-:Y:S02]  /*3ac0*/  VIADD R21, R0, 0x1 ;  /* 0x0000000100157836 */ /* 0x000fe40000000000 */
[----:B------:R-:W-:Y:S01]  /*3ad0*/  VIADD R22, R2, 0x1 ;  /* 0x0000000102167836 */ /* 0x000fe20000000000 */
[----:B------:R-:W-:Y:S01]  /*3ae0*/  SHF.R.U32.HI R8, RZ, R9, R58 ;  /* 0x00000009ff087219 */ /* 0x000fe2000001163a */
[----:B------:R-:W-:Y:S02]  /*3af0*/  VIADD R23, R3, 0x1 ;  /* 0x0000000103177836 */ /* 0x000fe40000000000 */
        /* <DEDUP_REMOVED lines=9> */
[----:B------:R-:W-:Y:S01]  /*3b90*/  LOP3.LUT P3, RZ, R50, 0x3, R8, 0x48, !PT ;  /* 0x0000000332ff7812 */ /* 0x000fe20007864808 */
[----:B------:R-:W-:-:S02]  /*3ba0*/  VIADD R13, R29, 0x1 ;  /* 0x000000011d0d7836 */ /* 0x000fc40000000000 */
[----:B------:R-:W-:Y:S02]  /*3bb0*/  VIADD R14, R30, 0x1 ;  /* 0x000000011e0e7836 */ /* 0x000fe40000000000 */
[----:B------:R-:W-:Y:S02]  /*3bc0*/  VIADD R15, R31, 0x1 ;  /* 0x000000011f0f7836 */ /* 0x000fe40000000000 */
[----:B------:R-:W-:Y:S01]  /*3bd0*/  @P1 IMAD.MOV R22, RZ, RZ, R2 ;  /* 0x000000ffff161224 */ /* 0x000fe200078e0202 */
[----:B------:R-:W-:Y:S01]  /*3be0*/  LOP3.LUT P1, RZ, R52, 0x3, R8, 0x48, !PT ;  /* 0x0000000334ff7812 */ /* 0x000fe20007824808 */
[----:B------:R-:W-:Y:S01]  /*3bf0*/  @P0 IMAD.MOV R21, RZ, RZ, R0 ;  /* 0x000000ffff150224 */ /* 0x000fe200078e0200 */
[--C-:B------:R-:W-:Y:S01]  /*3c00*/  LOP3.LUT P0, RZ, R51, 0x3, R8.reuse, 0x48, !PT ;  /* 0x0000000333ff7812 */ /* 0x100fe20007804808 */
[----:B------:R-:W-:Y:S01]  /*3c10*/  @P2 IMAD.MOV R23, RZ, RZ, R3 ;  /* 0x000000ffff172224 */ /* 0x000fe200078e0203 */
[----:B------:R-:W-:Y:S01]  /*3c20*/  LOP3.LUT P2, RZ, R53, 0x3, R8, 0x48, !PT ;  /* 0x0000000335ff7812 */ /* 0x000fe20007844808 */
[----:B------:R-:W-:Y:S01]  /*3c30*/  @P3 IMAD.MOV R16, RZ, RZ, R24 ;  /* 0x000000ffff103224 */ /* 0x000fe200078e0218 */
[----:B------:R-:W-:Y:S01]  /*3c40*/  LOP3.LUT P3, RZ, R54, 0x3, R8, 0x48, !PT ;  /* 0x0000000336ff7812 */ /* 0x000fe20007864808 */
[----:B------:R-:W-:-:S02]  /*3c50*/  VIADD R0, R4, 0x1 ;  /* 0x0000000104007836 */ /* 0x000fc40000000000 */
[----:B------:R-:W-:Y:S02]  /*3c60*/  VIADD R9, R5, 0x1 ;  /* 0x0000000105097836 */ /* 0x000fe40000000000 */
[----:B------:R-:W-:Y:S02]  /*3c70*/  VIADD R10, R6, 0x1 ;  /* 0x00000001060a7836 */ /* 0x000fe40000000000 */
[----:B------:R-:W-:Y:S01]  /*3c80*/  @P1 IMAD.MOV R18, RZ, RZ, R26 ;  /* 0x000000ffff121224 */ /* 0x000fe200078e021a */
[--C-:B------:R-:W-:Y:S01]  /*3c90*/  LOP3.LUT P1, RZ, R56, 0x3, R8.reuse, 0x48, !PT ;  /* 0x0000000338ff7812 */ /* 0x100fe20007824808 */
[----:B------:R-:W-:Y:S01]  /*3ca0*/  @P0 IMAD.MOV R17, RZ, RZ, R25 ;  /* 0x000000ffff110224 */ /* 0x000fe200078e0219 */
[--C-:B------:R-:W-:Y:S01]  /*3cb0*/  LOP3.LUT P0, RZ, R55, 0x3, R8.reuse, 0x48, !PT ;  /* 0x0000000337ff7812 */ /* 0x100fe20007804808 */
[----:B------:R-:W-:Y:S01]  /*3cc0*/  @P2 IMAD.MOV R19, RZ, RZ, R27 ;  /* 0x000000ffff132224 */ /* 0x000fe200078e021b */
[----:B------:R-:W-:Y:S01]  /*3cd0*/  LOP3.LUT P2, RZ, R57, 0x3, R8, 0x48, !PT ;  /* 0x0000000339ff7812 */ /* 0x000fe20007844808 */
[----:B------:R-:W-:Y:S01]  /*3ce0*/  @P3 IMAD.MOV R12, RZ, RZ, R28 ;  /* 0x000000ffff0c3224 */ /* 0x000fe200078e021c */
[----:B------:R-:W-:Y:S01]  /*3cf0*/  LOP3.LUT P3, RZ, R49, 0x3, R8, 0x48, !PT ;  /* 0x0000000331ff7812 */ /* 0x000fe20007864808 */
[----:B------:R-:W-:-:S02]  /*3d00*/  VIADD R11, R7, 0x1 ;  /* 0x00000001070b7836 */ /* 0x000fc40000000000 */
[----:B------:R-:W-:-:S04]  /*3d10*/  VIADD R67, R32, 0x1 ;  /* 0x0000000120437836 */ /* 0x000fc80000000000 */
[----:B------:R-:W-:Y:S01]  /*3d20*/  @P1 IMAD.MOV R14, RZ, RZ, R30 ;  /* 0x000000ffff0e1224 */ /* 0x000fe200078e021e */
[--C-:B------:R-:W-:Y:S01]  /*3d30*/  LOP3.LUT P1, RZ, R47, 0x3, R8.reuse, 0x48, !PT ;  /* 0x000000032fff7812 */ /* 0x100fe20007824808 */
[----:B------:R-:W-:Y:S01]  /*3d40*/  @P0 IMAD.MOV R13, RZ, RZ, R29 ;  /* 0x000000ffff0d0224 */ /* 0x000fe200078e021d */
[--C-:B------:R-:W-:Y:S01]  /*3d50*/  LOP3.LUT P0, RZ, R48, 0x3, R8.reuse, 0x48, !PT ;  /* 0x0000000330ff7812 */ /* 0x100fe20007804808 */
[----:B------:R-:W-:Y:S01]  /*3d60*/  @P2 IMAD.MOV R15, RZ, RZ, R31 ;  /* 0x000000ffff0f2224 */ /* 0x000fe200078e021f */
[----:B------:R-:W-:Y:S01]  /*3d70*/  LOP3.LUT P2, RZ, R46, 0x3, R8, 0x48, !PT ;  /* 0x000000032eff7812 */ /* 0x000fe20007844808 */
[----:B------:R-:W-:Y:S01]  /*3d80*/  @P3 IMAD.MOV R0, RZ, RZ, R4 ;  /* 0x000000ffff003224 */ /* 0x000fe200078e0204 */
[----:B------:R-:W-:-:S07]  /*3d90*/  LOP3.LUT P3, RZ, R39, 0x3, R8, 0x48, !PT ;  /* 0x0000000327ff7812 */ /* 0x000fce0007864808 */
[----:B------:R-:W-:Y:S02]  /*3da0*/  @P1 IMAD.MOV R10, RZ, RZ, R6 ;  /* 0x000000ffff0a1224 */ /* 0x000fe400078e0206 */
[----:B------:R-:W-:Y:S01]  /*3db0*/  @P0 IMAD.MOV R9, RZ, RZ, R5 ;  /* 0x000000ffff090224 */ /* 0x000fe200078e0205 */
[----:B------:R-:W-:Y:S01]  /*3dc0*/  ISETP.NE.AND P0, PT, R60, -0x2, PT ;  /* 0xfffffffe3c00780c */ /* 0x000fe20003f05270 */
[----:B------:R-:W-:Y:S02]  /*3dd0*/  @P2 IMAD.MOV R11, RZ, RZ, R7 ;  /* 0x000000ffff0b2224 */ /* 0x000fe400078e0207 */
[----:B------:R-:W-:Y:S01]  /*3de0*/  @P3 IMAD.MOV R67, RZ, RZ, R32 ;  /* 0x000000ffff433224 */ /* 0x000fe200078e0220 */
        /* <DEDUP_REMOVED lines=18> */
[----:B------:R-:W-:Y:S01]  /*3f10*/  ISETP.GE.U32.AND P0, PT, R63, 0x4, PT ;  /* 0x000000043f00780c */ /* 0x000fe20003f06070 */
[----:B------:R-:W-:Y:S02]  /*3f20*/  VIADD R61, R61, 0xfffffffc ;  /* 0xfffffffc3d3d7836 */ /* 0x000fe40000000000 */
[----:B------:R-:W-:Y:S02]  /*3f30*/  VIADD R59, R59, 0x2 ;  /* 0x000000023b3b7836 */ /* 0x000fe40000000000 */
[----:B------:R-:W-:Y:S02]  /*3f40*/  VIADD R60, R60, 0x2 ;  /* 0x000000023c3c7836 */ /* 0x000fe40000000000 */
[----:B------:R-:W-:Y:S02]  /*3f50*/  VIADD R62, R62, 0xfffffffe ;  /* 0xfffffffe3e3e7836 */ /* 0x000fe40000000000 */
[----:B------:R-:W-:-:S04]  /*3f60*/  VIADD R45, R45, 0x2 ;  /* 0x000000022d2d7836 */ /* 0x000fc80000000000 */
[----:B------:R-:W-:Y:S05]  /*3f70*/  @P0 BRA `(.L_x_5) ;  /* 0xfffffff4008c0947 */ /* 0x000fea000383ffff */
[----:B------:R-:W-:Y:S01]  /*3f80*/  VIADD R45, R59, 0xffffffff ;  /* 0xffffffff3b2d7836 */ /* 0x000fe20000000000 */
[----:B------:R-:W-:Y:S06]  /*3f90*/  BRA `(.L_x_6) ;  /* 0x00000000005c7947 */ /* 0x000fec0003800000 */
.L_x_4:
[----:B------:R-:W-:Y:S01]  /*3fa0*/  ISETP.NE.AND P0, PT, R33, R38, PT ;  /* 0x000000262100720c */ /* 0x000fe20003f05270 */
[----:B------:R-:W-:-:S12]  /*3fb0*/  IMAD.U32 R45, RZ, RZ, UR6 ;  /* 0x00000006ff2d7e24 */ /* 0x000fd8000f8e00ff */
[----:B------:R-:W-:Y:S05]  /*3fc0*/  @P0 BRA `(.L_x_6) ;  /* 0x0000000000500947 */ /* 0x000fea0003800000 */
[----:B------:R-:W-:Y:S01]  /*3fd0*/  SHF.R.S32.HI R0, RZ, 0x1f, R37 ;  /* 0x0000001fff007819 */ /* 0x000fe20000011425 */
[----:B------:R4:W-:Y:S03]  /*3fe0*/  STL.128 [R1+0x2ee0], R20 ;  /* 0x002ee01401007387 */ /* 0x0009e60000100c00 */
[----:B------:R-:W-:Y:S01]  /*3ff0*/  LEA.HI R0, R0, R37, RZ, 0x4 ;  /* 0x0000002500007211 */ /* 0x000fe200078f20ff */
[----:B------:R4:W-:Y:S03]  /*4000*/  STL.128 [R1+0x2ef0], R16 ;  /* 0x002ef01001007387 */ /* 0x0009e60000100c00 */
[----:B------:R-:W-:Y:S01]  /*4010*/  LOP3.LUT R0, R0, 0xfffffff0, RZ, 0xc0, !PT ;  /* 0xfffffff000007812 */ /* 0x000fe200078ec0ff */
[----:B------:R4:W-:Y:S04]  /*4020*/  STL.128 [R1+0x2f00], R12 ;  /* 0x002f000c01007387 */ /* 0x0009e80000100c00 */
[----:B------:R-:W-:Y:S01]  /*4030*/  IMAD.IADD R0, R37, 0x1, -R0 ;  /* 0x0000000125007824 */ /* 0x000fe200078e0a00 */
[----:B------:R4:W-:Y:S04]  /*4040*/  STL.128 [R1+0x2f10], R8 ;  /* 0x002f100801007387 */ /* 0x0009e80000100c00 */
[----:B------:R-:W-:-:S05]  /*4050*/  LEA R0, R0, UR12, 0x2 ;  /* 0x0000000c00007c11 */ /* 0x000fca000f8e10ff */
[----:B------:R-:W0:Y:S02]  /*4060*/  LDL R3, [R0] ;  /* 0x0000000000037983 */ /* 0x000e240000100800 */
[----:B0-----:R-:W-:-:S13]  /*4070*/  ISETP.GE.AND P0, PT, R3, R36, PT ;  /* 0x000000240300720c */ /* 0x001fda0003f06270 */
[----:B------:R-:W0:Y:S02]  /*4080*/  @P0 LDC R3, c[0x0][0x3a8] ;  /* 0x0000ea00ff030b82 */ /* 0x000e240000000800 */
[----:B0-----:R4:W-:Y:S01]  /*4090*/  @P0 STG.E desc[UR10][R34.64], R3 ;  /* 0x0000000322000986 */ /* 0x0019e2000c10190a */
[----:B------:R-:W-:Y:S05]  /*40a0*/  @P0 EXIT ;  /* 0x000000000000094d */ /* 0x000fea0003800000 */
[----:B----4-:R-:W-:-:S05]  /*40b0*/  IMAD.MOV.U32 R3, RZ, RZ, -0x1 ;  /* 0xffffffffff037424 */ /* 0x010fca00078e00ff */
[----:B------:R-:W-:Y:S01]  /*40c0*/  STG.E desc[UR10][R34.64], R3 ;  /* 0x0000000322007986 */ /* 0x000fe2000c10190a */
[----:B------:R-:W-:Y:S05]  /*40d0*/  EXIT ;  /* 0x000000000000794d */ /* 0x000fea0003800000 */
.L_x_3:
[----:B------:R-:W-:-:S13]  /*40e0*/  ISETP.NE.AND P0, PT, R33, R38, PT ;  /* 0x000000262100720c */ /* 0x000fda0003f05270 */
[----:B------:R-:W-:Y:S05]  /*40f0*/  @!P0 BRA `(.L_x_7) ;  /* 0x0000001400308947 */ /* 0x000fea0003800000 */
[----:B------:R-:W-:-:S07]  /*4100*/  IMAD.U32 R45, RZ, RZ, UR6 ;  /* 0x00000006ff2d7e24 */ /* 0x000fce000f8e00ff */
.L_x_6:
[----:B------:R-:W-:Y:S05]  /*4110*/  BSYNC.RECONVERGENT B1 ;  /* 0x0000000000017941 */ /* 0x000fea0003800200 */
.L_x_2:
[C---:B------:R-:W-:Y:S01]  /*4120*/  ISETP.NE.AND P0, PT, R44.reuse, UR4, PT ;  /* 0x000000042c007c0c */ /* 0x040fe2000bf05270 */
[----:B------:R-:W-:-:S12]  /*4130*/  VIADD R44, R44, 0x1 ;  /* 0x000000012c2c7836 */ /* 0x000fd80000000000 */
[----:B------:R-:W-:Y:S05]  /*4140*/  @P0 BRA `(.L_x_8) ;  /* 0xfffffff000e80947 */ /* 0x000fea000383ffff */
[----:B------:R-:W-:Y:S05]  /*4150*/  BSYNC.RECONVERGENT B0 ;  /* 0x0000000000007941 */ /* 0x000fea0003800200 */
.L_x_1:
[----:B------:R-:W4:Y:S01]  /*4160*/  LDG.E R42, desc[UR10][R42.64+0x4] ;  /* 0x0000040a2a2a7981 */ /* 0x000f22000c1e1900 */
[----:B------:R-:W-:Y:S01]  /*4170*/  BSSY.RECONVERGENT B0, `(.L_x_9) ;  /* 0x000012d000007945 */ /* 0x000fe20003800200 */
[----:B------:R-:W-:Y:S01]  /*4180*/  CS2R R44, SRZ ;  /* 0x00000000002c7805 */ /* 0x000fe2000001ff00 */
[----:B------:R-:W-:Y:S01]  /*4190*/  IMAD.MOV.U32 R46, RZ, RZ, RZ ;  /* 0x000000ffff2e7224 */ /* 0x000fe200078e00ff */
[----:B------:R-:W-:Y:S02]  /*41a0*/  CS2R R26, SRZ ;  /* 0x00000000001a7805 */ /* 0x000fe4000001ff00 */
[----:B------:R-:W-:Y:S02]  /*41b0*/  CS2R R24, SRZ ;  /* 0x0000000000187805 */ /* 0x000fe4000001ff00 */
[----:B------:R-:W-:Y:S02]  /*41c0*/  CS2R R22, SRZ ;  /* 0x0000000000167805 */ /* 0x000fe4000001ff00 */
[----:B------:R-:W-:-:S02]  /*41d0*/  CS2R R20, SRZ ;  /* 0x0000000000147805 */ /* 0x000fc4000001ff00 */
[----:B------:R-:W-:Y:S02]  /*41e0*/  CS2R R18, SRZ ;  /* 0x0000000000127805 */ /* 0x000fe4000001ff00 */
[----:B------:R-:W-:Y:S02]  /*41f0*/  CS2R R16, SRZ ;  /* 0x0000000000107805 */ /* 0x000fe4000001ff00 */
[----:B------:R-:W-:Y:S02]  /*4200*/  CS2R R14, SRZ ;  /* 0x00000000000e7805 */ /* 0x000fe4000001ff00 */
[----:B------:R-:W-:Y:S02]  /*4210*/  CS2R R12, SRZ ;  /* 0x00000000000c7805 */ /* 0x000fe4000001ff00 */
[--C-:B----4-:R-:W-:Y:S02]  /*4220*/  SHF.R.U32.HI R43, RZ, 0x1c, R42.reuse ;  /* 0x0000001cff2b7819 */ /* 0x110fe4000001162a */
[----:B------:R-:W-:-:S02]  /*4230*/  SHF.R.U32.HI R47, RZ, 0x14, R42 ;  /* 0x00000014ff2f7819 */ /* 0x000fc4000001162a */
[--C-:B------:R-:W-:Y:S02]  /*4240*/  SHF.R.U32.HI R48, RZ, 0xe, R42.reuse ;  /* 0x0000000eff307819 */ /* 0x100fe4000001162a */
[--C-:B------:R-:W-:Y:S02]  /*4250*/  SHF.R.U32.HI R49, RZ, 0xc, R42.reuse ;  /* 0x0000000cff317819 */ /* 0x100fe4000001162a */
[--C-:B------:R-:W-:Y:S02]  /*4260*/  SHF.R.U32.HI R50, RZ, 0x6, R42.reuse ;  /* 0x00000006ff327819 */ /* 0x100fe4000001162a */
[----:B------:R-:W-:-:S07]  /*4270*/  SHF.R.U32.HI R51, RZ, 0x2, R42 ;  /* 0x00000002ff337819 */ /* 0x000fce000001162a */
.L_x_18:
[----:B------:R-:W4:Y:S01]  /*4280*/  LDC.64 R2, c[0x0][0x398] ;  /* 0x0000e600ff027b82 */ /* 0x000f220000000a00 */
[----:B------:R-:W-:Y:S01]  /*4290*/  VIADD R5, R44, UR5 ;  /* 0x000000052c057c36 */ /* 0x000fe20008000000 */
[----:B------:R-:W-:-:S05]  /*42a0*/  LEA R53, R46, UR13, 0x1 ;  /* 0x0000000d2e357c11 */ /* 0x000fca000f8e08ff */
[----:B------:R-:W5:Y:S01]  /*42b0*/  LDL.S16 R0, [R53+0x2] ;  /* 0x0000020035007983 */ /* 0x000f620000100600 */
[----:B----4-:R-:W-:-:S05]  /*42c0*/  IMAD.WIDE R2, R5, 0x4, R2 ;  /* 0x0000000405027825 */ /* 0x010fca00078e0202 */
[----:B------:R-:W4:Y:S01]  /*42d0*/  LDG.E R52, desc[UR10][R2.64] ;  /* 0x0000000a02347981 */ /* 0x000f22000c1e1900 */
[--C-:B------:R-:W-:Y:S02]  /*42e0*/  SHF.R.U32.HI R56, RZ, 0x1e, R42.reuse ;  /* 0x0000001eff387819 */ /* 0x100fe4000001162a */
[--C-:B------:R-:W-:Y:S02]  /*42f0*/  SHF.R.U32.HI R57, RZ, 0x1a, R42.reuse ;  /* 0x0000001aff397819 */ /* 0x100fe4000001162a */
[--C-:B------:R-:W-:Y:S01]  /*4300*/  SHF.R.U32.HI R58, RZ, 0x18, R42.reuse ;  /* 0x00000018ff3a7819 */ /* 0x100fe2000001162a */
[----:B------:R-:W-:Y:S01]  /*4310*/  VIADD R4, R12, 0x1 ;  /* 0x000000010c047836 */ /* 0x000fe20000000000 */
[--C-:B------:R-:W-:Y:S01]  /*4320*/  SHF.R.U32.HI R59, RZ, 0x16, R42.reuse ;  /* 0x00000016ff3b7819 */ /* 0x100fe2000001162a */
[----:B------:R-:W-:Y:S01]  /*4330*/  VIADD R5, R13, 0x1 ;  /* 0x000000010d057836 */ /* 0x000fe20000000000 */
[--C-:B------:R-:W-:Y:S01]  /*4340*/  SHF.R.U32.HI R60, RZ, 0x12, R42.reuse ;  /* 0x00000012ff3c7819 */ /* 0x100fe2000001162a */
[----:B------:R-:W-:Y:S01]  /*4350*/  VIADD R8, R14, 0x1 ;  /* 0x000000010e087836 */ /* 0x000fe20000000000 */
[----:B------:R-:W-:Y:S01]  /*4360*/  SHF.R.U32.HI R61, RZ, 0x10, R42 ;  /* 0x00000010ff3d7819 */ /* 0x000fe2000001162a */
[----:B------:R-:W-:-:S02]  /*4370*/  VIADD R9, R15, 0x1 ;  /* 0x000000010f097836 */ /* 0x000fc40000000000 */
[----:B------:R-:W-:Y:S02]  /*4380*/  VIADD R10, R16, 0x1 ;  /* 0x00000001100a7836 */ /* 0x000fe40000000000 */
[----:B------:R-:W-:Y:S01]  /*4390*/  VIADD R11, R17, 0x1 ;  /* 0x00000001110b7836 */ /* 0x000fe20000000000 */
[--C-:B------:R-:W-:Y:S01]  /*43a0*/  SHF.R.U32.HI R62, RZ, 0xa, R42.reuse ;  /* 0x0000000aff3e7819 */ /* 0x100fe2000001162a */
[----:B------:R-:W-:Y:S01]  /*43b0*/  VIADD R28, R18, 0x1 ;  /* 0x00000001121c7836 */ /* 0x000fe20000000000 */
[--C-:B--23--:R-:W-:Y:S01]  /*43c0*/  SHF.R.U32.HI R41, RZ, 0x8, R42.reuse ;  /* 0x00000008ff297819 */ /* 0x10cfe2000001162a */
[----:B------:R-:W-:Y:S02]  /*43d0*/  VIADD R29, R19, 0x1 ;  /* 0x00000001131d7836 */ /* 0x000fe40000000000 */
[----:B------:R-:W-:Y:S01]  /*43e0*/  VIADD R30, R20, 0x1 ;  /* 0x00000001141e7836 */ /* 0x000fe20000000000 */
[----:B------:R-:W-:Y:S01]  /*43f0*/  SHF.R.U32.HI R39, RZ, 0x4, R42 ;  /* 0x00000004ff277819 */ /* 0x000fe2000001162a */
[----:B------:R-:W-:-:S02]  /*4400*/  VIADD R31, R21, 0x1 ;  /* 0x00000001151f7836 */ /* 0x000fc40000000000 */
[----:B------:R-:W-:Y:S02]  /*4410*/  VIADD R32, R24, 0x1 ;  /* 0x0000000118207836 */ /* 0x000fe40000000000 */
[----:B------:R-:W-:Y:S02]  /*4420*/  VIADD R7, R25, 0x1 ;  /* 0x0000000119077836 */ /* 0x000fe40000000000 */
[----:B------:R-:W-:Y:S02]  /*4430*/  VIADD R54, R26, 0x1 ;  /* 0x000000011a367836 */ /* 0x000fe40000000000 */
[----:B------:R-:W-:Y:S01]  /*4440*/  VIADD R55, R27, 0x1 ;  /* 0x000000011b377836 */ /* 0x000fe20000000000 */
[----:B------:R-:W-:Y:S04]  /*4450*/  BSSY.RECONVERGENT B1, `(.L_x_10) ;  /* 0x00000fb000017945 */ /* 0x000fe80003800200 */
[----:B------:R-:W-:Y:S01]  /*4460*/  BSSY.RELIABLE B2, `(.L_x_11) ;  /* 0x00000f6000027945 */ /* 0x000fe20003800100 */
[----:B----4-:R-:W-:-:S04]  /*4470*/  SHF.R.U32.HI R6, RZ, 0x1e, R52 ;  /* 0x0000001eff067819 */ /* 0x010fc80000011634 */
[----:B------:R-:W-:Y:S02]  /*4480*/  ISETP.NE.AND P0, PT, R56, R6, PT ;  /* 0x000000063800720c */ /* 0x000fe40003f05270 */
[--C-:B------:R-:W-:Y:S02]  /*4490*/  LOP3.LUT P1, RZ, R43, 0x3, R6.reuse, 0x48, !PT ;  /* 0x000000032bff7812 */ /* 0x100fe40007824806 */
[--C-:B------:R-:W-:Y:S02]  /*44a0*/  LOP3.LUT P2, RZ, R57, 0x3, R6.reuse, 0x48, !PT ;  /* 0x0000000339ff7812 */ /* 0x100fe40007844806 */
[----:B------:R-:W-:-:S07]  /*44b0*/  LOP3.LUT P3, RZ, R58, 0x3, R6, 0x48, !PT ;  /* 0x000000033aff7812 */ /* 0x000fce0007864806 */
[----:B------:R-:W-:Y:S01]  /*44c0*/  @P0 IMAD.MOV R4, RZ, RZ, R12 ;  /* 0x000000ffff040224 */ /* 0x000fe200078e020c */
[--C-:B------:R-:W-:Y:S01]  /*44d0*/  LOP3.LUT P0, RZ, R59, 0x3, R6.reuse, 0x48, !PT ;  /* 0x000000033bff7812 */ /* 0x100fe20007804806 */
[--C-:B------:R-:W-:Y:S01]  /*44e0*/  @P1 IMAD.MOV R5, RZ, RZ, R13.reuse ;  /* 0x000000ffff051224 */ /* 0x100fe200078e020d */
[----:B------:R-:W-:Y:S02]  /*44f0*/  LOP3.LUT P1, RZ, R47, 0x3, R6, 0x48, !PT ;  /* 0x000000032fff7812 */ /* 0x000fe40007824806 */
[----:B-----5:R-:W-:Y:S01]  /*4500*/  VIMNMX3 R2, R4, R0, R13, !PT ;  /* 0x000000000402720f */ /* 0x020fe2000780010d */
[----:B------:R-:W-:Y:S01]  /*4510*/  @P2 IMAD.MOV R8, RZ, RZ, R14 ;  /* 0x000000ffff082224 */ /* 0x000fe200078e020e */
[----:B------:R-:W-:Y:S02]  /*4520*/  LOP3.LUT P2, RZ, R60, 0x3, R6, 0x48, !PT ;  /* 0x000000033cff7812 */ /* 0x000fe40007844806 */
[----:B------:R-:W-:Y:S01]  /*4530*/  VIMNMX3 R3, R5, R2, R14, !PT ;  /* 0x000000020503720f */ /* 0x000fe2000780010e */
[----:B------:R-:W-:Y:S01]  /*4540*/  @P3 IMAD.MOV R9, RZ, RZ, R15 ;  /* 0x000000ffff093224 */ /* 0x000fe200078e020f */
[----:B------:R-:W-:-:S02]  /*4550*/  LOP3.LUT P3, RZ, R61, 0x3, R6, 0x48, !PT ;  /* 0x000000033dff7812 */ /* 0x000fc40007864806 */
[----:B------:R-:W-:Y:S01]  /*4560*/  VIMNMX3 R8, R8, R3, R15, !PT ;  /* 0x000000030808720f */ /* 0x000fe2000780010f */
[----:B------:R-:W-:Y:S01]  /*4570*/  @P0 IMAD.MOV R10, RZ, RZ, R16 ;  /* 0x000000ffff0a0224 */ /* 0x000fe200078e0210 */
[----:B------:R-:W-:Y:S02]  /*4580*/  LOP3.LUT P0, RZ, R48, 0x3, R6, 0x48, !PT ;  /* 0x0000000330ff7812 */ /* 0x000fe40007804806 */
[----:B------:R-:W-:Y:S01]  /*4590*/  VIMNMX3 R9, R9, R8, R16, !PT ;  /* 0x000000080909720f */ /* 0x000fe20007800110 */
[--C-:B------:R-:W-:Y:S01]  /*45a0*/  @P1 IMAD.MOV R11, RZ, RZ, R17.reuse ;  /* 0x000000ffff0b1224 */ /* 0x100fe200078e0211 */
[----:B------:R-:W-:Y:S02]  /*45b0*/  LOP3.LUT P1, RZ, R49, 0x3, R6, 0x48, !PT ;  /* 0x0000000331ff7812 */ /* 0x000fe40007824806 */
[----:B------:R-:W-:Y:S01]  /*45c0*/  VIMNMX3 R10, R10, R9, R17, !PT ;  /* 0x000000090a0a720f */ /* 0x000fe20007800111 */
[----:B------:R-:W-:Y:S01]  /*45d0*/  @P2 IMAD.MOV R28, RZ, RZ, R18 ;  /* 0x000000ffff1c2224 */ /* 0x000fe200078e0212 */
[----:B------:R-:W-:-:S02]  /*45e0*/  LOP3.LUT P2, RZ, R62, 0x3, R6, 0x48, !PT ;  /* 0x000000033eff7812 */ /* 0x000fc40007844806 */
[----:B------:R-:W-:Y:S01]  /*45f0*/  VIMNMX3 R11, R11, R10, R18, !PT ;  /* 0x0000000a0b0b720f */ /* 0x000fe20007800112 */
[--C-:B------:R-:W-:Y:S01]  /*4600*/  @P3 IMAD.MOV R29, RZ, RZ, R19.reuse ;  /* 0x000000ffff1d3224 */ /* 0x100fe200078e0213 */
[----:B------:R-:W-:Y:S02]  /*4610*/  LOP3.LUT P3, RZ, R41, 0x3, R6, 0x48, !PT ;  /* 0x0000000329ff7812 */ /* 0x000fe40007864806 */
[----:B------:R-:W-:Y:S01]  /*4620*/  VIMNMX3 R28, R28, R11, R19, !PT ;  /* 0x0000000b1c1c720f */ /* 0x000fe20007800113 */
[----:B------:R-:W-:Y:S01]  /*4630*/  @P0 IMAD.MOV R30, RZ, RZ, R20 ;  /* 0x000000ffff1e0224 */ /* 0x000fe200078e0214 */
[----:B------:R-:W-:Y:S02]  /*4640*/  LOP3.LUT P0, RZ, R50, 0x3, R6, 0x48, !PT ;  /* 0x0000000332ff7812 */ /* 0x000fe40007804806 */
[----:B------:R-:W-:Y:S01]  /*4650*/  VIMNMX3 R29, R29, R28, R20, !PT ;  /* 0x0000001c1d1d720f */ /* 0x000fe20007800114 */
[----:B------:R-:W-:Y:S01]  /*4660*/  @P1 IMAD.MOV R31, RZ, RZ, R21 ;  /* 0x000000ffff1f1224 */ /* 0x000fe200078e0215 */
[----:B------:R-:W-:-:S02]  /*4670*/  LOP3.LUT P1, RZ, R39, 0x3, R6, 0x48, !PT ;  /* 0x0000000327ff7812 */ /* 0x000fc40007824806 */
[----:B------:R-:W-:Y:S01]  /*4680*/  VIMNMX3 R30, R30, R29, R21, !PT ;  /* 0x0000001d1e1e720f */ /* 0x000fe20007800115 */
[----:B------:R-:W-:Y:S02]  /*4690*/  VIADD R4, R22, 0x1 ;  /* 0x0000000116047836 */ /* 0x000fe40000000000 */
[--C-:B------:R-:W-:Y:S01]  /*46a0*/  @P2 IMAD.MOV R4, RZ, RZ, R22.reuse ;  /* 0x000000ffff042224 */ /* 0x100fe200078e0216 */
[----:B------:R-:W-:Y:S01]  /*46b0*/  VIMNMX3 R31, R31, R30, R22, !PT ;  /* 0x0000001e1f1f720f */ /* 0x000fe20007800116 */
[----:B------:R-:W-:Y:S01]  /*46c0*/  VIADD R5, R23, 0x1 ;  /* 0x0000000117057836 */ /* 0x000fe20000000000 */
[----:B------:R-:W-:Y:S01]  /*46d0*/  LOP3.LUT P2, RZ, R51, 0x3, R6, 0x48, !PT ;  /* 0x0000000333ff7812 */ /* 0x000fe20007844806 */
[--C-:B------:R-:W-:Y:S01]  /*46e0*/  @P3 IMAD.MOV R5, RZ, RZ, R23.reuse ;  /* 0x000000ffff053224 */ /* 0x100fe200078e0217 */
[----:B------:R-:W-:Y:S01]  /*46f0*/  VIMNMX3 R4, R4, R31, R23, !PT ;  /* 0x0000001f0404720f */ /* 0x000fe20007800117 */
[----:B------:R-:W-:Y:S01]  /*4700*/  @P0 IMAD.MOV R32, RZ, RZ, R24 ;  /* 0x000000ffff200224 */ /* 0x000fe200078e0218 */
[----:B------:R-:W-:-:S02]  /*4710*/  LOP3.LUT P3, RZ, R42, 0x3, R6, 0x48, !PT ;  /* 0x000000032aff7812 */ /* 0x000fc40007864806 */
[----:B------:R-:W-:Y:S01]  /*4720*/  VIMNMX3 R5, R5, R4, R24, !PT ;  /* 0x000000040505720f */ /* 0x000fe20007800118 */
[----:B------:R-:W-:-:S03]  /*4730*/  @P1 IMAD.MOV R7, RZ, RZ, R25 ;  /* 0x000000ffff071224 */ /* 0x000fc600078e0219 */
[----:B------:R-:W-:-:S03]  /*4740*/  VIMNMX3 R6, R32, R5, R25, !PT ;  /* 0x000000052006720f */ /* 0x000fc60007800119 */
[--C-:B------:R-:W-:Y:S01]  /*4750*/  @P2 IMAD.MOV R54, RZ, RZ, R26.reuse ;  /* 0x000000ffff362224 */ /* 0x100fe200078e021a */
[----:B------:R-:W-:-:S03]  /*4760*/  VIMNMX3 R7, R7, R6, R26, !PT ;  /* 0x000000060707720f */ /* 0x000fc6000780011a */
[--C-:B------:R-:W-:Y:S01]  /*4770*/  @P3 IMAD.MOV R55, RZ, RZ, R27.reuse ;  /* 0x000000ffff373224 */ /* 0x100fe200078e021b */
[----:B------:R-:W-:-:S04]  /*4780*/  VIMNMX3 R32, R54, R7, R27, !PT ;  /* 0x000000073620720f */ /* 0x000fc8000780011b */
[----:B------:R-:W-:Y:S01]  /*4790*/  VIMNMX3 R54, R55, R32, R45, !PT ;  /* 0x000000203736720f */ /* 0x000fe2000780012d */
[----:B------:R-:W-:-:S04]  /*47a0*/  VIADD R55, R46, 0x1 ;  /* 0x000000012e377836 */ /* 0x000fc80000000000 */
[----:B------:R2:W-:Y:S01]  /*47b0*/  STL.U16 [R53+0x1772], R54 ;  /* 0x0017723635007387 */ /* 0x0005e20000100400 */
[----:B------:R-:W-:Y:S01]  /*47c0*/  ISETP.NE.AND P0, PT, R55, UR6, PT ;  /* 0x0000000637007c0c */ /* 0x000fe2000bf05270 */
[----:B------:R-:W-:-:S12]  /*47d0*/  VIADD R55, R33, 0x1 ;  /* 0x0000000121377836 */ /* 0x000fd80000000000 */
[----:B--2---:R-:W-:Y:S05]  /*47e0*/  @!P0 BRA `(.L_x_12) ;  /* 0x0000000800f48947 */ /* 0x004fea0003800000 */
[----:B------:R-:W-:Y:S01]  /*47f0*/  IMAD.MOV.U32 R64, RZ, RZ, R54 ;  /* 0x000000ffff407224 */ /* 0x000fe200078e0036 */
[----:B------:R-:W-:Y:S01]  /*4800*/  BSSY.RELIABLE B3, `(.L_x_13) ;  /* 0x00000a6000037945 */ /* 0x000fe20003800100 */
[----:B------:R-:W-:Y:S02]  /*4810*/  VIADD R54, R53, 0x1770 ;  /* 0x0000177035367836 */ /* 0x000fe40000000000 */
[----:B------:R-:W-:Y:S02]  /*4820*/  IMAD.MOV.U32 R63, RZ, RZ, R53 ;  /* 0x000000ffff3f7224 */ /* 0x000fe400078e0035 */
[----:B------:R-:W-:-:S07]  /*4830*/  IMAD.MOV.U32 R53, RZ, RZ, 0x1e ;  /* 0x0000001eff357424 */ /* 0x000fce00078e00ff */
.L_x_16:
[----:B------:R-:W2:Y:S01]  /*4840*/  LDL.S16 R12, [R63+0x4] ;  /* 0x000004003f0c7983 */ /* 0x000ea20000100600 */
        /* <DEDUP_REMOVED lines=50> */
[----:B------:R-:W-:Y:S01]  /*4b70*/  ISETP.NE.AND P0, PT, R46, UR6, PT ;  /* 0x000000062e007c0c */ /* 0x000fe2000bf05270 */
[----:B------:R-:W-:Y:S02]  /*4b80*/  @P2 IMAD.MOV R27, RZ, RZ, R7 ;  /* 0x000000ffff1b2224 */ /* 0x000fe400078e0207 */
[----:B------:R-:W-:-:S10]  /*4b90*/  @P3 IMAD.MOV R45, RZ, RZ, R32 ;  /* 0x000000ffff2d3224 */ /* 0x000fd400078e0220 */
[----:B------:R-:W-:Y:S05]  /*4ba0*/  @!P0 BREAK.RELIABLE B3 ;  /* 0x0000000000038942 */ /* 0x000fea0003800100 */
[----:B------:R-:W-:Y:S05]  /*4bb0*/  @!P0 BREAK.RELIABLE B2 ;  /* 0x0000000000028942 */ /* 0x000fea0003800100 */
[----:B--2---:R-:W-:-:S04]  /*4bc0*/  VIMNMX3 R13, R13, R12, R2, !PT ;  /* 0x0000000c0d0d720f */ /* 0x004fc80007800102 */
        /* <DEDUP_REMOVED lines=17> */
[----:B------:R-:W-:-:S13]  /*4ce0*/  ISETP.GE.U32.AND P0, PT, R53, 0x4, PT ;  /* 0x000000043500780c */ /* 0x000fda0003f06070 */
[----:B------:R-:W-:Y:S05]  /*4cf0*/  @!P0 BREAK.RELIABLE B3 ;  /* 0x0000000000038942 */ /* 0x000fea0003800100 */
[----:B------:R-:W-:Y:S05]  /*4d00*/  @!P0 BREAK.RELIABLE B2 ;  /* 0x0000000000028942 */ /* 0x000fea0003800100 */
[----:B------:R-:W-:Y:S05]  /*4d10*/  @!P0 BRA `(.L_x_15) ;  /* 0x0000000400b88947 */ /* 0x000fea0003800000 */
[----:B------:R-:W-:-:S05]  /*4d20*/  LEA R63, R46, UR13, 0x1 ;  /* 0x0000000d2e3f7c11 */ /* 0x000fca000f8e08ff */
[----:B------:R-:W3:Y:S01]  /*4d30*/  LDL.S16 R0, [R63+0x2] ;  /* 0x000002003f007983 */ /* 0x000ee20000100600 */
[----:B------:R-:W-:Y:S01]  /*4d40*/  VIADD R53, R53, 0xfffffffc ;  /* 0xfffffffc35357836 */ /* 0x000fe20000000000 */
[--C-:B------:R-:W-:Y:S01]  /*4d50*/  SHF.R.U32.HI R56, RZ, 0x1e, R42.reuse ;  /* 0x0000001eff387819 */ /* 0x100fe2000001162a */
[----:B------:R-:W-:Y:S01]  /*4d60*/  VIADD R2, R12, 0x1 ;  /* 0x000000010c027836 */ /* 0x000fe20000000000 */
[----:B------:R-:W-:Y:S01]  /*4d70*/  SHF.R.U32.HI R57, RZ, 0x1a, R42 ;  /* 0x0000001aff397819 */ /* 0x000fe2000001162a */
[----:B------:R-:W-:Y:S01]  /*4d80*/  VIADD R8, R14, 0x1 ;  /* 0x000000010e087836 */ /* 0x000fe20000000000 */
[----:B------:R-:W-:Y:S01]  /*4d90*/  SHF.R.U32.HI R6, RZ, R53, R52 ;  /* 0x00000035ff067219 */ /* 0x000fe20000011634 */
[----:B------:R-:W-:Y:S01]  /*4da0*/  VIADD R9, R15, 0x1 ;  /* 0x000000010f097836 */ /* 0x000fe20000000000 */
[----:B------:R-:W-:Y:S01]  /*4db0*/  SHF.R.U32.HI R58, RZ, 0x18, R42 ;  /* 0x00000018ff3a7819 */ /* 0x000fe2000001162a */
[----:B------:R-:W-:Y:S01]  /*4dc0*/  VIADD R10, R16, 0x1 ;  /* 0x00000001100a7836 */ /* 0x000fe20000000000 */
[----:B------:R-:W-:Y:S01]  /*4dd0*/  LOP3.LUT R3, R6, 0x3, RZ, 0xc0, !PT ;  /* 0x0000000306037812 */ /* 0x000fe200078ec0ff */
[----:B------:R-:W-:Y:S01]  /*4de0*/  VIADD R11, R17, 0x1 ;  /* 0x00000001110b7836 */ /* 0x000fe20000000000 */
[--C-:B------:R-:W-:Y:S01]  /*4df0*/  LOP3.LUT P1, RZ, R43, 0x3, R6.reuse, 0x48, !PT ;  /* 0x000000032bff7812 */ /* 0x100fe20007824806 */
[----:B------:R-:W-:Y:S01]  /*4e00*/  VIADD R28, R18, 0x1 ;  /* 0x00000001121c7836 */ /* 0x000fe20000000000 */
[----:B------:R-:W-:Y:S01]  /*4e10*/  ISETP.NE.AND P0, PT, R56, R3, PT ;  /* 0x000000033800720c */ /* 0x000fe20003f05270 */
[----:B------:R-:W-:Y:S01]  /*4e20*/  VIADD R3, R13, 0x1 ;  /* 0x000000010d037836 */ /* 0x000fe20000000000 */
[----:B------:R-:W-:Y:S01]  /*4e30*/  LOP3.LUT P2, RZ, R57, 0x3, R6, 0x48, !PT ;  /* 0x0000000339ff7812 */ /* 0x000fe20007844806 */
[----:B------:R-:W-:Y:S01]  /*4e40*/  VIADD R29, R19, 0x1 ;  /* 0x00000001131d7836 */ /* 0x000fe20000000000 */
[----:B------:R-:W-:Y:S01]  /*4e50*/  SHF.R.U32.HI R59, RZ, 0x16, R42 ;  /* 0x00000016ff3b7819 */ /* 0x000fe2000001162a */
[----:B------:R-:W-:Y:S01]  /*4e60*/  VIADD R30, R20, 0x1 ;  /* 0x00000001141e7836 */ /* 0x000fe20000000000 */
[----:B------:R-:W-:Y:S01]  /*4e70*/  LOP3.LUT P3, RZ, R58, 0x3, R6, 0x48, !PT ;  /* 0x000000033aff7812 */ /* 0x000fe20007864806 */
[----:B------:R-:W-:Y:S01]  /*4e80*/  VIADD R31, R21, 0x1 ;  /* 0x00000001151f7836 */ /* 0x000fe20000000000 */
[--C-:B------:R-:W-:Y:S01]  /*4e90*/  SHF.R.U32.HI R60, RZ, 0x12, R42.reuse ;  /* 0x00000012ff3c7819 */ /* 0x100fe2000001162a */
[----:B------:R-:W-:Y:S01]  /*4ea0*/  VIADD R4, R22, 0x1 ;  /* 0x0000000116047836 */ /* 0x000fe20000000000 */
[----:B------:R-:W-:Y:S01]  /*4eb0*/  SHF.R.U32.HI R61, RZ, 0x10, R42 ;  /* 0x00000010ff3d7819 */ /* 0x000fe2000001162a */
[----:B------:R-:W-:Y:S01]  /*4ec0*/  @P1 IMAD.MOV R3, RZ, RZ, R13 ;  /* 0x000000ffff031224 */ /* 0x000fe200078e020d */
[----:B------:R-:W-:Y:S01]  /*4ed0*/  LOP3.LUT P1, RZ, R47, 0x3, R6, 0x48, !PT ;  /* 0x000000032fff7812 */ /* 0x000fe20007824806 */
[----:B------:R-:W-:Y:S01]  /*4ee0*/  @P0 IMAD.MOV R2, RZ, RZ, R12 ;  /* 0x000000ffff020224 */ /* 0x000fe200078e020c */
[----:B------:R-:W-:Y:S01]  /*4ef0*/  LOP3.LUT P0, RZ, R59, 0x3, R6, 0x48, !PT ;  /* 0x000000033bff7812 */ /* 0x000fe20007804806 */
[----:B------:R-:W-:Y:S01]  /*4f00*/  @P2 IMAD.MOV R8, RZ, RZ, R14 ;  /* 0x000000ffff082224 */ /* 0x000fe200078e020e */
[----:B------:R-:W-:Y:S01]  /*4f10*/  LOP3.LUT P2, RZ, R60, 0x3, R6, 0x48, !PT ;  /* 0x000000033cff7812 */ /* 0x000fe20007844806 */
[----:B------:R-:W-:Y:S01]  /*4f20*/  VIADD R5, R23, 0x1 ;  /* 0x0000000117057836 */ /* 0x000fe20000000000 */
[----:B------:R-:W-:Y:S01]  /*4f30*/  SHF.R.U32.HI R62, RZ, 0xa, R42 ;  /* 0x0000000aff3e7819 */ /* 0x000fe2000001162a */
[----:B------:R-:W-:Y:S01]  /*4f40*/  @P3 IMAD.MOV R9, RZ, RZ, R15 ;  /* 0x000000ffff093224 */ /* 0x000fe200078e020f */
        /* <DEDUP_REMOVED lines=11> */
[----:B--2---:R-:W-:-:S02]  /*5000*/  VIADD R54, R26, 0x1 ;  /* 0x000000011a367836 */ /* 0x004fc40000000000 */
[----:B------:R-:W-:Y:S01]  /*5010*/  @P3 IMAD.MOV R29, RZ, RZ, R19 ;  /* 0x000000ffff1d3224 */ /* 0x000fe200078e0213 */
[--C-:B------:R-:W-:Y:S01]  /*5020*/  LOP3.LUT P3, RZ, R41, 0x3, R6.reuse, 0x48, !PT ;  /* 0x0000000329ff7812 */ /* 0x100fe20007864806 */
[----:B------:R-:W-:Y:S02]  /*5030*/  VIADD R64, R27, 0x1 ;  /* 0x000000011b407836 */ /* 0x000fe40000000000 */
[----:B------:R-:W-:Y:S02]  /*5040*/  VIADD R55, R33, 0x1 ;  /* 0x0000000121377836 */ /* 0x000fe40000000000 */
[----:B------:R-:W-:Y:S01]  /*5050*/  @P1 IMAD.MOV R31, RZ, RZ, R21 ;  /* 0x000000ffff1f1224 */ /* 0x000fe200078e0215 */
[----:B------:R-:W-:Y:S01]  /*5060*/  LOP3.LUT P1, RZ, R39, 0x3, R6, 0x48, !PT ;  /* 0x0000000327ff7812 */ /* 0x000fe20007824806 */
[----:B------:R-:W-:Y:S01]  /*5070*/  @P0 IMAD.MOV R30, RZ, RZ, R20 ;  /* 0x000000ffff1e0224 */ /* 0x000fe200078e0214 */
[----:B------:R-:W-:Y:S01]  /*5080*/  LOP3.LUT P0, RZ, R50, 0x3, R6, 0x48, !PT ;  /* 0x0000000332ff7812 */ /* 0x000fe20007804806 */
[----:B------:R-:W-:Y:S01]  /*5090*/  @P2 IMAD.MOV R4, RZ, RZ, R22 ;  /* 0x000000ffff042224 */ /* 0x000fe200078e0216 */
[----:B------:R-:W-:-:S03]  /*50a0*/  LOP3.LUT P2, RZ, R51, 0x3, R6, 0x48, !PT ;  /* 0x0000000333ff7812 */ /* 0x000fc60007844806 */
[----:B------:R-:W-:Y:S01]  /*50b0*/  @P3 IMAD.MOV R5, RZ, RZ, R23 ;  /* 0x000000ffff053224 */ /* 0x000fe200078e0217 */
[----:B------:R-:W-:-:S05]  /*50c0*/  LOP3.LUT P3, RZ, R42, 0x3, R6, 0x48, !PT ;  /* 0x000000032aff7812 */ /* 0x000fca0007864806 */
[----:B------:R-:W-:Y:S02]  /*50d0*/  @P1 IMAD.MOV R7, RZ, RZ, R25 ;  /* 0x000000ffff071224 */ /* 0x000fe400078e0219 */
[----:B------:R-:W-:Y:S02]  /*50e0*/  @P0 IMAD.MOV R32, RZ, RZ, R24 ;  /* 0x000000ffff200224 */ /* 0x000fe400078e0218 */
[----:B------:R-:W-:-:S04]  /*50f0*/  @P2 IMAD.MOV R54, RZ, RZ, R26 ;  /* 0x000000ffff362224 */ /* 0x000fc800078e021a */
        /* <DEDUP_REMOVED lines=15> */
[----:B------:R-:W-:Y:S01]  /*51f0*/  VIMNMX3 R32, R54, R7, R27, !PT ;  /* 0x000000073620720f */ /* 0x000fe2000780011b */
[----:B------:R-:W-:-:S03]  /*5200*/  VIADD R54, R46, 0x1 ;  /* 0x000000012e367836 */ /* 0x000fc60000000000 */
[----:B------:R-:W-:Y:S02]  /*5210*/  VIMNMX3 R64, R64, R32, R45, !PT ;  /* 0x000000204040720f */ /* 0x000fe4000780012d */
[----:B------:R-:W-:Y:S01]  /*5220*/  ISETP.NE.AND P0, PT, R54, UR6, PT ;  /* 0x0000000636007c0c */ /* 0x000fe2000bf05270 */
[----:B------:R-:W-:Y:S02]  /*5230*/  VIADD R54, R63, 0x1770 ;  /* 0x000017703f367836 */ /* 0x000fe40000000000 */
[----:B------:R2:W-:Y:S10]  /*5240*/  STL.U16 [R63+0x1772], R64 ;  /* 0x001772403f007387 */ /* 0x0005f40000100400 */
[----:B--2---:R-:W-:Y:S05]  /*5250*/  @P0 BRA `(.L_x_16) ;  /* 0xfffffff400780947 */ /* 0x004fea000383ffff */
[----:B------:R-:W-:Y:S05]  /*5260*/  BSYNC.RELIABLE B3 ;  /* 0x0000000000037941 */ /* 0x000fea0003800100 */
.L_x_13:
[----:B------:R-:W-:Y:S05]  /*5270*/  BRA `(.L_x_12) ;  /* 0x0000000000507947 */ /* 0x000fea0003800000 */
.L_x_14:
        /* <DEDUP_REMOVED lines=17> */
[----:B---3--:R-:W-:-:S05]  /*5390*/  IMAD.MOV.U32 R3, RZ, RZ, -0x1 ;  /* 0xffffffffff037424 */ /* 0x008fca00078e00ff */
[----:B------:R-:W-:Y:S01]  /*53a0*/  STG.E desc[UR10][R34.64], R3 ;  /* 0x0000000322007986 */ /* 0x000fe2000c10190a */
[----:B------:R-:W-:Y:S05]  /*53b0*/  EXIT ;  /* 0x000000000000794d */ /* 0x000fea0003800000 */
.L_x_12:
[----:B------:R-:W-:Y:S05]  /*53c0*/  BSYNC.RELIABLE B2 ;  /* 0x0000000000027941 */ /* 0x000fea0003800100 */
.L_x_11:
[----:B------:R-:W-:-:S13]  /*53d0*/  ISETP.NE.AND P0, PT, R55, R38, PT ;  /* 0x000000263700720c */ /* 0x000fda0003f05270 */
[----:B------:R-:W-:Y:S05]  /*53e0*/  @!P0 BRA `(.L_x_17) ;  /* 0x0000000000288947 */ /* 0x000fea0003800000 */
[----:B------:R-:W-:-:S07]  /*53f0*/  IMAD.U32 R46, RZ, RZ, UR6 ;  /* 0x00000006ff2e7e24 */ /* 0x000fce000f8e00ff */
.L_x_15:
[----:B------:R-:W-:Y:S05]  /*5400*/  BSYNC.RECONVERGENT B1 ;  /* 0x0000000000017941 */ /* 0x000fea0003800200 */
.L_x_10:
[C---:B------:R-:W-:Y:S01]  /*5410*/  ISETP.NE.AND P0, PT, R44.reuse, UR4, PT ;  /* 0x000000042c007c0c */ /* 0x040fe2000bf05270 */
[----:B------:R-:W-:-:S12]  /*5420*/  VIADD R44, R44, 0x1 ;  /* 0x000000012c2c7836 */ /* 0x000fd80000000000 */
[----:B------:R-:W-:Y:S05]  /*5430*/  @P0 BRA `(.L_x_18) ;  /* 0xffffffec00900947 */ /* 0x000fea000383ffff */
[----:B------:R-:W-:Y:S05]  /*5440*/  BSYNC.RECONVERGENT B0 ;  /* 0x0000000000007941 */ /* 0x000fea0003800200 */
.L_x_9:
[----:B------:R-:W-:-:S05]  /*5450*/  VIADD R33, R33, 0x2 ;  /* 0x0000000221217836 */ /* 0x000fca0000000000 */
[----:B------:R-:W-:-:S13]  /*5460*/  ISETP.GT.AND P0, PT, R33, R38, PT ;  /* 0x000000262100720c */ /* 0x000fda0003f04270 */
[----:B------:R-:W-:Y:S05]  /*5470*/  @!P0 BRA `(.L_x_19) ;  /* 0xffffffdc00c08947 */ /* 0x000fea000383ffff */
[----:B------:R-:W-:Y:S05]  /*5480*/  EXIT ;  /* 0x000000000000794d */ /* 0x000fea0003800000 */
.L_x_17:
[----:B------:R-:W-:Y:S01]  /*5490*/  SHF.R.S32.HI R12, RZ, 0x1f, R37 ;  /* 0x0000001fff0c7819 */ /* 0x000fe20000011425 */
[----:B------:R2:W-:Y:S03]  /*54a0*/  STL.128 [R1+0x2f30], R8 ;  /* 0x002f300801007387 */ /* 0x0005e60000100c00 */
[----:B------:R-:W-:Y:S01]  /*54b0*/  LEA.HI R12, R12, R37, RZ, 0x4 ;  /* 0x000000250c0c7211 */ /* 0x000fe200078f20ff */
[----:B------:R2:W-:Y:S03]  /*54c0*/  STL.128 [R1+0x2f40], R28 ;  /* 0x002f401c01007387 */ /* 0x0005e60000100c00 */
[----:B------:R-:W-:Y:S01]  /*54d0*/  LOP3.LUT R12, R12, 0xfffffff0, RZ, 0xc0, !PT ;  /* 0xfffffff00c0c7812 */ /* 0x000fe200078ec0ff */
[----:B------:R2:W-:Y:S04]  /*54e0*/  STL.128 [R1+0x2f50], R4 ;  /* 0x002f500401007387 */ /* 0x0005e80000100c00 */
[----:B------:R-:W-:Y:S01]  /*54f0*/  IMAD.IADD R12, R37, 0x1, -R12 ;  /* 0x00000001250c7824 */ /* 0x000fe200078e0a0c */
[----:B------:R2:W-:Y:S04]  /*5500*/  STL.64 [R1+0x2f28], R2 ;  /* 0x002f280201007387 */ /* 0x0005e80000100a00 */
[----:B------:R-:W-:Y:S01]  /*5510*/  LEA R12, R12, UR7, 0x2 ;  /* 0x000000070c0c7c11 */ /* 0x000fe2000f8e10ff */
[----:B------:R2:W-:Y:S04]  /*5520*/  STL [R1+0x2f24], R0 ;  /* 0x002f240001007387 */ /* 0x0005e80000100800 */
[----:B------:R2:W-:Y:S04]  /*5530*/  STL [R1+0x2f60], R32 ;  /* 0x002f602001007387 */ /* 0x0005e80000100800 */
[----:B------:R-:W0:Y:S02]  /*5540*/  LDL R13, [R12] ;  /* 0x000000000c0d7983 */ /* 0x000e240000100800 */
[----:B0-----:R-:W-:-:S13]  /*5550*/  ISETP.GE.AND P0, PT, R13, R36, PT ;  /* 0x000000240d00720c */ /* 0x001fda0003f06270 */
[----:B------:R-:W0:Y:S02]  /*5560*/  @P0 LDC R13, c[0x0][0x3a8] ;  /* 0x0000ea00ff0d0b82 */ /* 0x000e240000000800 */
[----:B0-----:R2:W-:Y:S01]  /*5570*/  @P0 STG.E desc[UR10][R34.64], R13 ;  /* 0x0000000d22000986 */ /* 0x0015e2000c10190a */
[----:B------:R-:W-:Y:S05]  /*5580*/  @P0 EXIT ;  /* 0x000000000000094d */ /* 0x000fea0003800000 */
[----:B--2---:R-:W-:-:S05]  /*5590*/  IMAD.MOV.U32 R3, RZ, RZ, -0x1 ;  /* 0xffffffffff037424 */ /* 0x004fca00078e00ff */
[----:B------:R-:W-:Y:S01]  /*55a0*/  STG.E desc[UR10][R34.64], R3 ;  /* 0x0000000322007986 */ /* 0x000fe2000c10190a */
[----:B------:R-:W-:Y:S05]  /*55b0*/  EXIT ;  /* 0x000000000000794d */ /* 0x000fea0003800000 */
.L_x_7:
        /* <DEDUP_REMOVED lines=19> */
.L_x_0:
[----:B------:R-:W-:-:S13]  /*56f0*/  ISETP.GE.U32.AND P0, PT, R38, 0xe, PT ;  /* 0x0000000e2600780c */ /* 0x000fda0003f06070 */
[----:B------:R-:W-:Y:S05]  /*5700*/  @!P0 EXIT ;  /* 0x000000000000894d */ /* 0x000fea0003800000 */
[----:B------:R-:W-:-:S04]  /*5710*/  LEA.HI R38, R38, 0x1, RZ, 0x1f ;  /* 0x0000000126267811 */ /* 0x000fc800078ff8ff */
[----:B------:R-:W-:-:S05]  /*5720*/  LOP3.LUT R38, R38, 0xfffffff8, RZ, 0xc0, !PT ;  /* 0xfffffff826267812 */ /* 0x000fca00078ec0ff */
[----:B------:R-:W-:-:S07]  /*5730*/  IMAD.MOV R38, RZ, RZ, -R38 ;  /* 0x000000ffff267224 */ /* 0x000fce00078e0a26 */
.L_x_20:
[----:B------:R-:W-:-:S05]  /*5740*/  VIADD R38, R38, 0x8 ;  /* 0x0000000826267836 */ /* 0x000fca0000000000 */
[----:B------:R-:W-:-:S13]  /*5750*/  ISETP.NE.AND P0, PT, R38, RZ, PT ;  /* 0x000000ff2600720c */ /* 0x000fda0003f05270 */
[----:B------:R-:W-:Y:S05]  /*5760*/  @!P0 EXIT ;  /* 0x000000000000894d */ /* 0x000fea0003800000 */
[----:B------:R-:W-:Y:S05]  /*5770*/  BRA `(.L_x_20) ;  /* 0xfffffffc00f07947 */ /* 0x000fea000383ffff */
.L_x_21:
[----:B------:R-:W-:-:S00]  /*5780*/  BRA `(.L_x_21) ;  /* 0xfffffffc00fc7947 */ /* 0x000fc0000383ffff */
[----:B------:R-:W-:-:S00]  /*5790*/  NOP ;  /* 0x0000000000007918 */ /* 0x000fc00000000000 */
        /* <DEDUP_REMOVED lines=14> */
.L_x_255:


//--------------------- .text._Z13kernel_filterfiPKiPKlPKtS4_S2_S0_PiS4_i --------------------------
	.section	.text._Z13kernel_filterfiPKiPKlPKtS4_S2_S0_PiS4_i,"ax",@progbits
	.align	128
        .global         _Z13kernel_filterfiPKiPKlPKtS4_S2_S0_PiS4_i
        .type           _Z13kernel_filterfiPKiPKlPKtS4_S2_S0_PiS4_i,@function
        .size           _Z13kernel_filterfiPKiPKlPKtS4_S2_S0_PiS4_i,(.L_x_256 - _Z13kernel_filterfiPKiPKlPKtS4_S2_S0_PiS4_i)
        .other          _Z13kernel_filterfiPKiPKlPKtS4_S2_S0_PiS4_i,@"STO_CUDA_ENTRY STV_DEFAULT"
_Z13kernel_filterfiPKiPKlPKtS4_S2_S0_PiS4_i:
.text._Z13kernel_filterfiPKiPKlPKtS4_S2_S0_PiS4_i:
[----:B------:R-:W-:Y:S01]  /*0000*/  LDC R1, c[0x0][0x37c] ;  /* 0x0000df00ff017b82 */ /* 0x000fe20000000800 */
[----:B------:R-:W0:Y:S01]  /*0010*/  S2R R25, SR_CTAID.X ;  /* 0x0000000000197919 */ /* 0x000e220000002500 */
[----:B------:R-:W0:Y:S02]  /*0020*/  LDCU UR4, c[0x0][0x3c8] ;  /* 0x00007900ff0477ac */ /* 0x000e240008000800 */
[----:B0-----:R-:W-:-:S13]  /*0030*/  ISETP.GE.AND P0, PT, R25, UR4, PT ;  /* 0x0000000419007c0c */ /* 0x001fda000bf06270 */
[----:B------:R-:W-:Y:S05]  /*0040*/  @P0 EXIT ;  /* 0x000000000000094d */ /* 0x000fea0003800000 */
[----:B------:R-:W0:Y:S01]  /*0050*/  LDC.64 R2, c[0x0][0x3b8] ;  /* 0x0000ee00ff027b82 */ /* 0x000e220000000a00 */
[----:B------:R-:W1:Y:S01]  /*0060*/  LDCU.64 UR6, c[0x0][0x358] ;  /* 0x00006b00ff0677ac */ /* 0x000e620008000a00 */
[----:B0-----:R-:W-:-:S05]  /*0070*/  IMAD.WIDE.U32 R2, R25, 0x4, R2 ;  /* 0x0000000419027825 */ /* 0x001fca00078e0002 */
[----:B-1----:R-:W2:Y:S02]  /*0080*/  LDG.E R0, desc[UR6][R2.64] ;  /* 0x0000000602007981 */ /* 0x002ea4000c1e1900 */
[----:B--2---:R-:W-:-:S13]  /*0090*/  ISETP.NE.AND P0, PT, R0, -0x2, PT ;  /* 0xfffffffe0000780c */ /* 0x004fda0003f05270 */
[----:B------:R-:W-:Y:S05]  /*00a0*/  @P0 EXIT ;  /* 0x000000000000094d */ /* 0x000fea0003800000 */
[----:B------:R-:W0:Y:S08]  /*00b0*/  LDC.64 R4, c[0x0][0x390] ;  /* 0x0000e400ff047b82 */ /* 0x000e300000000a00 */
[----:B------:R-:W1:Y:S01]  /*00c0*/  LDC.64 R6, c[0x0][0x3a8] ;  /* 0x0000ea00ff067b82 */ /* 0x000e620000000a00 */
[----:B0-----:R-:W-:-:S06]  /*00d0*/  IMAD.WIDE.U32 R4, R25, 0x8, R4 ;  /* 0x0000000819047825 */ /* 0x001fcc00078e0004 */
[----:B------:R-:W2:Y:S01]  /*00e0*/  LDG.E R4, desc[UR6][R4.64] ;  /* 0x0000000604047981 */ /* 0x000ea2000c1e1900 */
[----:B-1----:R-:W-:-:S06]  /*00f0*/  IMAD.WIDE.U32 R6, R25, 0x8, R6 ;  /* 0x0000000819067825 */ /* 0x002fcc00078e0006 */
[----:B------:R-:W3:Y:S01]  /*0100*/  LDG.E R7, desc[UR6][R6.64] ;  /* 0x0000000606077981 */ /* 0x000ee2000c1e1900 */
[----:B------:R-:W0:Y:S01]  /*0110*/  S2UR UR5, SR_CgaCtaId ;  /* 0x00000000000579c3 */ /* 0x000e220000008800 */
[----:B------:R-:W1:Y:S01]  /*0120*/  S2R R15, SR_TID.X ;  /* 0x00000000000f7919 */ /* 0x000e620000002100 */
[----:B------:R-:W-:Y:S02]  /*0130*/  UMOV UR4, 0x400 ;  /* 0x0000040000047882 */ /* 0x000fe40000000000 */
[----:B0-----:R-:W-:-:S06]  /*0140*/  ULEA UR4, UR5, UR4, 0x18 ;  /* 0x0000000405047291 */ /* 0x001fcc000f8ec0ff */
[----:B-1----:R-:W-:-:S05]  /*0150*/  LEA R13, R15, UR4, 0x2 ;  /* 0x000000040f0d7c11 */ /* 0x002fca000f8e10ff */
[----:B------:R0:W-:Y:S01]  /*0160*/  STS [R13], RZ ;  /* 0x000000ff0d007388 */ /* 0x0001e20000000800 */
[----:B------:R-:W-:Y:S01]  /*0170*/  BSSY.RECONVERGENT B0, `(.L_x_22) ;  /* 0x0000105000007945 */ /* 0x000fe20003800200 */
[C---:B--2---:R-:W-:Y:S02]  /*0180*/  IMAD.IADD R11, R4.reuse, 0x1, R15 ;  /* 0x00000001040b7824 */ /* 0x044fe400078e020f */
[----:B---3--:R-:W-:-:S05]  /*0190*/  IMAD.IADD R0, R4, 0x1, R7 ;  /* 0x0000000104007824 */ /* 0x008fca00078e0207 */
[----:B------:R-:W-:-:S13]  /*01a0*/  ISETP.GE.AND P0, PT, R11, R0, PT ;  /* 0x000000000b00720c */ /* 0x000fda0003f06270 */
[----:B0-----:R-:W-:Y:S05]  /*01b0*/  @P0 BRA `(.L_x_23) ;  /* 0x0000001000000947 */ /* 0x001fea0003800000 */
[----:B------:R-:W-:Y:S01]  /*01c0*/  LOP3.LUT R6, RZ, R15, RZ, 0x33, !PT ;  /* 0x0000000fff067212 */ /* 0x000fe200078e33ff */
[----:B------:R-:W-:Y:S01]  /*01d0*/  BSSY.RECONVERGENT B1, `(.L_x_24) ;  /* 0x0000081000017945 */ /* 0x000fe20003800200 */
[----:B------:R-:W-:Y:S01]  /*01e0*/  VIADDMNMX R5, R11, 0x80, R0, !PT ;  /* 0x000000800b057846 */ /* 0x000fe20007800100 */
[----:B------:R-:W-:-:S03]  /*01f0*/  IMAD.MOV.U32 R26, RZ, RZ, RZ ;  /* 0x000000ffff1a7224 */ /* 0x000fc600078e00ff */
[----:B------:R-:W-:-:S04]  /*0200*/  IADD3 R6, PT, PT, -R4, R5, R6 ;  /* 0x0000000504067210 */ /* 0x000fc80007ffe106 */
[C---:B------:R-:W-:Y:S02]  /*0210*/  ISETP.GE.U32.AND P1, PT, R6.reuse, 0x780, PT ;  /* 0x000007800600780c */ /* 0x040fe40003f26070 */
[----:B------:R-:W-:-:S04]  /*0220*/  LEA.HI R9, R6, 0x1, RZ, 0x19 ;  /* 0x0000000106097811 */ /* 0x000fc800078fc8ff */
[----:B------:R-:W-:-:S04]  /*0230*/  LOP3.LUT R5, R9, 0xf, RZ, 0xc0, !PT ;  /* 0x0000000f09057812 */ /* 0x000fc800078ec0ff */
[----:B------:R-:W-:-:S03]  /*0240*/  ISETP.NE.AND P0, PT, R5, RZ, PT ;  /* 0x000000ff0500720c */ /* 0x000fc60003f05270 */
[----:B------:R-:W-:Y:S10]  /*0250*/  @!P1 BRA `(.L_x_25) ;  /* 0x0000000400e09947 */ /* 0x000ff40003800000 */
[----:B------:R-:W0:Y:S01]  /*0260*/  LDC.64 R20, c[0x0][0x398] ;  /* 0x0000e600ff147b82 */ /* 0x000e220000000a00 */
[----:B------:R-:W-:Y:S01]  /*0270*/  LOP3.LUT R7, R9, 0x3fffff0, RZ, 0xc0, !PT ;  /* 0x03fffff009077812 */ /* 0x000fe200078ec0ff */
[----:B------:R-:W-:-:S04]  /*0280*/  IMAD.MOV.U32 R26, RZ, RZ, RZ ;  /* 0x000000ffff1a7224 */ /* 0x000fc800078e00ff */
[----:B------:R-:W-:Y:S02]  /*0290*/  IMAD.MOV R7, RZ, RZ, -R7 ;  /* 0x000000ffff077224 */ /* 0x000fe400078e0a07 */
[----:B------:R-:W1:Y:S01]  /*02a0*/  LDC.64 R16, c[0x0][0x3a0] ;  /* 0x0000e800ff107b82 */ /* 0x000e620000000a00 */
[----:B0-----:R-:W-:-:S05]  /*02b0*/  IADD3 R20, P1, PT, R20, 0x800, RZ ;  /* 0x0000080014147810 */ /* 0x001fca0007f3e0ff */
[----:B------:R-:W-:Y:S01]  /*02c0*/  IMAD.X R21, RZ, RZ, R21, P1 ;  /* 0x000000ffff157224 */ /* 0x000fe200008e0615 */
[----:B-1----:R-:W-:-:S05]  /*02d0*/  IADD3 R16, P2, PT, R16, 0x800, RZ ;  /* 0x0000080010107810 */ /* 0x002fca0007f5e0ff */
[----:B------:R-:W-:-:S08]  /*02e0*/  IMAD.X R17, RZ, RZ, R17, P2 ;  /* 0x000000ffff117224 */ /* 0x000fd000010e0611 */
.L_x_26:
[C---:B------:R-:W-:Y:S01]  /*02f0*/  IMAD.WIDE R30, R11.reuse, 0x2, R20 ;  /* 0x000000020b1e7825 */ /* 0x040fe200078e0214 */
[----:B------:R-:W0:Y:S04]  /*0300*/  LDC.64 R22, c[0x0][0x3c0] ;  /* 0x0000f000ff167b82 */ /* 0x000e280000000a00 */
[----:B------:R-:W0:Y:S04]  /*0310*/  LDG.E.U16 R35, desc[UR6][R30.64+-0x700] ;  /* 0xfff900061e237981 */ /* 0x000e28000c1e1500 */
[----:B------:R-:W2:Y:S01]  /*0320*/  LDG.E.U16 R37, desc[UR6][R30.64+-0x800] ;  /* 0xfff800061e257981 */ /* 0x000ea2000c1e1500 */
[----:B------:R-:W-:-:S03]  /*0330*/  IMAD.WIDE R28, R11, 0x2, R16 ;  /* 0x000000020b1c7825 */ /* 0x000fc600078e0210 */
[----:B------:R-:W3:Y:S04]  /*0340*/  LDG.E.U16 R19, desc[UR6][R30.64+-0x500] ;  /* 0xfffb00061e137981 */ /* 0x000ee8000c1e1500 */
[----:B------:R-:W4:Y:S04]  /*0350*/  LDG.E.U16 R33, desc[UR6][R30.64+-0x600] ;  /* 0xfffa00061e217981 */ /* 0x000f28000c1e1500 */
[----:B------:R-:W5:Y:S04]  /*0360*/  LDG.E.U16 R4, desc[UR6][R28.64+-0x700] ;  /* 0xfff900061c047981 */ /* 0x000f68000c1e1500 */
[----:B------:R-:W5:Y:S04]  /*0370*/  LDG.E.U16 R6, desc[UR6][R28.64+-0x800] ;  /* 0xfff800061c067981 */ /* 0x000f68000c1e1500 */
[----:B------:R-:W5:Y:S01]  /*0380*/  LDG.E.U16 R27, desc[UR6][R30.64+-0x400] ;  /* 0xfffc00061e1b7981 */ /* 0x000f62000c1e1500 */
[----:B0-----:R-:W-:-:S04]  /*0390*/  IMAD.WIDE.U32 R34, R35, 0x2, R22 ;  /* 0x0000000223227825 */ /* 0x001fc800078e0016 */
[--C-:B--2---:R-:W-:Y:S01]  /*03a0*/  IMAD.WIDE.U32 R36, R37, 0x2, R22.reuse ;  /* 0x0000000225247825 */ /* 0x104fe200078e0016 */
[----:B------:R-:W5:Y:S04]  /*03b0*/  LDG.E.U16 R0, desc[UR6][R34.64] ;  /* 0x0000000622007981 */ /* 0x000f68000c1e1500 */
[----:B------:R-:W2:Y:S01]  /*03c0*/  LDG.E.U16 R8, desc[UR6][R36.64] ;  /* 0x0000000624087981 */ /* 0x000ea2000c1e1500 */
[----:B---3--:R-:W-:-:S04]  /*03d0*/  IMAD.WIDE.U32 R18, R19, 0x2, R22 ;  /* 0x0000000213127825 */ /* 0x008fc800078e0016 */
[----:B----4-:R-:W-:Y:S01]  /*03e0*/  IMAD.WIDE.U32 R32, R33, 0x2, R22 ;  /* 0x0000000221207825 */ /* 0x010fe200078e0016 */
[----:B------:R-:W3:Y:S04]  /*03f0*/  LDG.E.U16 R35, desc[UR6][R30.64+-0x300] ;  /* 0xfffd00061e237981 */ /* 0x000ee8000c1e1500 */
[----:B------:R-:W4:Y:S01]  /*0400*/  LDG.E.U16 R37, desc[UR6][R30.64+0x400] ;  /* 0x000400061e257981 */ /* 0x000f22000c1e1500 */
[----:B-----5:R-:W-:-:S03]  /*0410*/  VIMNMX.U16x2 R12, PT, PT, R0, R4, PT ;  /* 0x00000004000c7248 */ /* 0x020fc60003fe0200 */
[----:B------:R-:W5:Y:S01]  /*0420*/  LDG.E.U16 R0, desc[UR6][R18.64] ;  /* 0x0000000612007981 */ /* 0x000f62000c1e1500 */
[----:B--2---:R-:W-:-:S03]  /*0430*/  VIMNMX.U16x2 R10, PT, PT, R8, R6, PT ;  /* 0x00000006080a7248 */ /* 0x004fc60003fe0200 */
[----:B------:R-:W5:Y:S04]  /*0440*/  LDG.E.U16 R4, desc[UR6][R28.64+-0x500] ;  /* 0xfffb00061c047981 */ /* 0x000f68000c1e1500 */
[----:B------:R0:W2:Y:S04]  /*0450*/  LDG.E.U16 R6, desc[UR6][R32.64] ;  /* 0x0000000620067981 */ /* 0x0000a8000c1e1500 */
[----:B------:R-:W2:Y:S01]  /*0460*/  LDG.E.U16 R8, desc[UR6][R28.64+-0x600] ;  /* 0xfffa00061c087981 */ /* 0x000ea2000c1e1500 */
[----:B------:R-:W-:Y:S02]  /*0470*/  LOP3.LUT R12, R12, 0xffff, RZ, 0xc0, !PT ;  /* 0x0000ffff0c0c7812 */ /* 0x000fe400078ec0ff */
[----:B0-----:R-:W-:Y:S01]  /*0480*/  LOP3.LUT R33, R10, 0xffff, RZ, 0xc0, !PT ;  /* 0x0000ffff0a217812 */ /* 0x001fe200078ec0ff */
[----:B---3--:R-:W-:-:S03]  /*0490*/  IMAD.WIDE.U32 R34, R35, 0x2, R22 ;  /* 0x0000000223227825 */ /* 0x008fc600078e0016 */
[----:B------:R-:W-:Y:S01]  /*04a0*/  IADD3 R14, PT, PT, R12, R26, R33 ;  /* 0x0000001a0c0e7210 */ /* 0x000fe20007ffe021 */
[----:B------:R-:W-:Y:S01]  /*04b0*/  IMAD.WIDE.U32 R26, R27, 0x2, R22 ;  /* 0x000000021b1a7825 */ /* 0x000fe200078e0016 */
[----:B------:R-:W3:Y:S01]  /*04c0*/  LDG.E.U16 R33, desc[UR6][R30.64+-0x200] ;  /* 0xfffe00061e217981 */ /* 0x000ee2000c1e1500 */
[----:B-----5:R-:W-:-:S03]  /*04d0*/  VIMNMX.U16x2 R0, PT, PT, R0, R4, PT ;  /* 0x0000000400007248 */ /* 0x020fc60003fe0200 */
[----:B------:R-:W5:Y:S01]  /*04e0*/  LDG.E.U16 R4, desc[UR6][R28.64+-0x400] ;  /* 0xfffc00061c047981 */ /* 0x000f62000c1e1500 */
[----:B------:R-:W-:Y:S02]  /*04f0*/  LOP3.LUT R0, R0, 0xffff, RZ, 0xc0, !PT ;  /* 0x0000ffff00007812 */ /* 0x000fe400078ec0ff */
[----:B--2---:R-:W-:Y:S02]  /*0500*/  VIMNMX.U16x2 R6, PT, PT, R6, R8, PT ;  /* 0x0000000806067248 */ /* 0x004fe40003fe0200 */
[----:B------:R-:W2:Y:S02]  /*0510*/  LDG.E.U16 R8, desc[UR6][R28.64+-0x300] ;  /* 0xfffd00061c087981 */ /* 0x000ea4000c1e1500 */
[----:B------:R-:W-:Y:S02]  /*0520*/  LOP3.LUT R19, R6, 0xffff, RZ, 0xc0, !PT ;  /* 0x0000ffff06137812 */ /* 0x000fe400078ec0ff */
[----:B------:R-:W2:Y:S02]  /*0530*/  LDG.E.U16 R6, desc[UR6][R34.64] ;  /* 0x0000000622067981 */ /* 0x000ea4000c1e1500 */
[----:B------:R-:W-:-:S02]  /*0540*/  IADD3 R14, PT, PT, R0, R14, R19 ;  /* 0x0000000e000e7210 */ /* 0x000fc40007ffe013 */
[----:B------:R-:W5:Y:S04]  /*0550*/  LDG.E.U16 R0, desc[UR6][R26.64] ;  /* 0x000000061a007981 */ /* 0x000f68000c1e1500 */
[----:B------:R-:W4:Y:S01]  /*0560*/  LDG.E.U16 R19, desc[UR6][R30.64+-0x100] ;  /* 0xffff00061e137981 */ /* 0x000f22000c1e1500 */
[----:B---3--:R-:W-:-:S03]  /*0570*/  IMAD.WIDE.U32 R32, R33, 0x2, R22 ;  /* 0x0000000221207825 */ /* 0x008fc600078e0016 */
[----:B------:R-:W3:Y:S01]  /*0580*/  LDG.E.U16 R27, desc[UR6][R30.64] ;  /* 0x000000061e1b7981 */ /* 0x000ee2000c1e1500 */
[----:B-----5:R-:W-:Y:S02]  /*0590*/  VIMNMX.U16x2 R0, PT, PT, R0, R4, PT ;  /* 0x0000000400007248 */ /* 0x020fe40003fe0200 */
[----:B--2---:R-:W-:Y:S02]  /*05a0*/  VIMNMX.U16x2 R4, PT, PT, R6, R8, PT ;  /* 0x0000000806047248 */ /* 0x004fe40003fe0200 */
[----:B------:R-:W-:Y:S01]  /*05b0*/  LOP3.LUT R35, R0, 0xffff, RZ, 0xc0, !PT ;  /* 0x0000ffff00237812 */ /* 0x000fe200078ec0ff */
[----:B------:R-:W2:Y:S01]  /*05c0*/  LDG.E.U16 R6, desc[UR6][R32.64] ;  /* 0x0000000620067981 */ /* 0x000ea2000c1e1500 */
[----:B------:R-:W-:-:S03]  /*05d0*/  LOP3.LUT R4, R4, 0xffff, RZ, 0xc0, !PT ;  /* 0x0000ffff04047812 */ /* 0x000fc600078ec0ff */
[----:B------:R-:W2:Y:S01]  /*05e0*/  LDG.E.U16 R8, desc[UR6][R28.64+-0x200] ;  /* 0xfffe00061c087981 */ /* 0x000ea2000c1e1500 */
[----:B------:R-:W-:Y:S01]  /*05f0*/  IADD3 R14, PT, PT, R4, R14, R35 ;  /* 0x0000000e040e7210 */ /* 0x000fe20007ffe023 */
[--C-:B----4-:R-:W-:Y:S02]  /*0600*/  IMAD.WIDE.U32 R34, R19, 0x2, R22.reuse ;  /* 0x0000000213227825 */ /* 0x110fe400078e0016 */
[----:B------:R-:W4:Y:S04]  /*0610*/  LDG.E.U16 R19, desc[UR6][R30.64+0x100] ;  /* 0x000100061e137981 */ /* 0x000f28000c1e1500 */
[----:B------:R-:W5:Y:S04]  /*0620*/  LDG.E.U16 R0, desc[UR6][R34.64] ;  /* 0x0000000622007981 */ /* 0x000f68000c1e1500 */
[----:B------:R-:W5:Y:S01]  /*0630*/  LDG.E.U16 R4, desc[UR6][R28.64+-0x100] ;  /* 0xffff00061c047981 */ /* 0x000f62000c1e1500 */
[----:B---3--:R-:W-:-:S03]  /*0640*/  IMAD.WIDE.U32 R26, R27, 0x2, R22 ;  /* 0x000000021b1a7825 */ /* 0x008fc600078e0016 */
[----:B------:R-:W3:Y:S04]  /*0650*/  LDG.E.U16 R33, desc[UR6][R30.64+0x200] ;  /* 0x000200061e217981 */ /* 0x000ee8000c1e1500 */
[----:B------:R-:W3:Y:S01]  /*0660*/  LDG.E.U16 R35, desc[UR6][R30.64+0x300] ;  /* 0x000300061e237981 */ /* 0x000ee2000c1e1500 */
[----:B----4-:R-:W-:Y:S01]  /*0670*/  IMAD.WIDE.U32 R18, R19, 0x2, R22 ;  /* 0x0000000213127825 */ /* 0x010fe200078e0016 */
[----:B--2---:R-:W-:Y:S02]  /*0680*/  VIMNMX.U16x2 R10, PT, PT, R6, R8, PT ;  /* 0x00000008060a7248 */ /* 0x004fe40003fe0200 */
[----:B------:R0:W2:Y:S04]  /*0690*/  LDG.E.U16 R6, desc[UR6][R26.64] ;  /* 0x000000061a067981 */ /* 0x0000a8000c1e1500 */
[----:B------:R-:W2:Y:S01]  /*06a0*/  LDG.E.U16 R8, desc[UR6][R28.64] ;  /* 0x000000061c087981 */ /* 0x000ea2000c1e1500 */
[----:B-----5:R-:W-:-:S03]  /*06b0*/  VIMNMX.U16x2 R12, PT, PT, R0, R4, PT ;  /* 0x00000004000c7248 */ /* 0x020fc60003fe0200 */
[----:B------:R-:W4:Y:S04]  /*06c0*/  LDG.E.U16 R0, desc[UR6][R18.64] ;  /* 0x0000000612007981 */ /* 0x000f28000c1e1500 */
[----:B------:R-:W4:Y:S01]  /*06d0*/  LDG.E.U16 R4, desc[UR6][R28.64+0x100] ;  /* 0x000100061c047981 */ /* 0x000f22000c1e1500 */
[----:B0-----:R-:W-:Y:S02]  /*06e0*/  LOP3.LUT R27, R10, 0xffff, RZ, 0xc0, !PT ;  /* 0x0000ffff0a1b7812 */ /* 0x001fe400078ec0ff */
[----:B------:R-:W-:Y:S01]  /*06f0*/  LOP3.LUT R12, R12, 0xffff, RZ, 0xc0, !PT ;  /* 0x0000ffff0c0c7812 */ /* 0x000fe200078ec0ff */
[----:B---3--:R-:W-:Y:S01]  /*0700*/  IMAD.WIDE.U32 R32, R33, 0x2, R22 ;  /* 0x0000000221207825 */ /* 0x008fe200078e0016 */
[----:B------:R-:W3:Y:S02]  /*0710*/  LDG.E.U16 R10, desc[UR6][R28.64+0x400] ;  /* 0x000400061c0a7981 */ /* 0x000ee4000c1e1500 */
[----:B------:R-:W-:-:S02]  /*0720*/  IADD3 R14, PT, PT, R12, R14, R27 ;  /* 0x0000000e0c0e7210 */ /* 0x000fc40007ffe01b */
[----:B--2---:R-:W-:Y:S02]  /*0730*/  VIMNMX.U16x2 R6, PT, PT, R6, R8, PT ;  /* 0x0000000806067248 */ /* 0x004fe40003fe0200 */
[----:B------:R-:W2:Y:S01]  /*0740*/  LDG.E.U16 R8, desc[UR6][R28.64+0x200] ;  /* 0x000200061c087981 */ /* 0x000ea2000c1e1500 */
[----:B----4-:R-:W-:Y:S02]  /*0750*/  VIMNMX.U16x2 R0, PT, PT, R0, R4, PT ;  /* 0x0000000400007248 */ /* 0x010fe40003fe0200 */
[----:B------:R-:W-:Y:S02]  /*0760*/  LOP3.LUT R19, R6, 0xffff, RZ, 0xc0, !PT ;  /* 0x0000ffff06137812 */ /* 0x000fe400078ec0ff */
[----:B------:R-:W-:Y:S01]  /*0770*/  LOP3.LUT R0, R0, 0xffff, RZ, 0xc0, !PT ;  /* 0x0000ffff00007812 */ /* 0x000fe200078ec0ff */
[----:B------:R-:W-:Y:S01]  /*0780*/  IMAD.WIDE.U32 R26, R35, 0x2, R22 ;  /* 0x00000002231a7825 */ /* 0x000fe200078e0016 */
[----:B------:R-:W4:Y:S02]  /*0790*/  LDG.E.U16 R6, desc[UR6][R28.64+0x300] ;  /* 0x000300061c067981 */ /* 0x000f24000c1e1500 */
[----:B------:R-:W-:-:S02]  /*07a0*/  IADD3 R24, PT, PT, R0, R14, R19 ;  /* 0x0000000e00187210 */ /* 0x000fc40007ffe013 */
[----:B------:R-:W2:Y:S04]  /*07b0*/  LDG.E.U16 R0, desc[UR6][R32.64] ;  /* 0x0000000620007981 */ /* 0x000ea8000c1e1500 */
[----:B------:R-:W5:Y:S01]  /*07c0*/  LDG.E.U16 R19, desc[UR6][R30.64+0x500] ;  /* 0x000500061e137981 */ /* 0x000f62000c1e1500 */
[----:B------:R-:W-:-:S03]  /*07d0*/  IMAD.WIDE.U32 R36, R37, 0x2, R22 ;  /* 0x0000000225247825 */ /* 0x000fc600078e0016 */
[----:B------:R-:W4:Y:S04]  /*07e0*/  LDG.E.U16 R4, desc[UR6][R26.64] ;  /* 0x000000061a047981 */ /* 0x000f28000c1e1500 */
[----:B------:R-:W3:Y:S04]  /*07f0*/  LDG.E.U16 R33, desc[UR6][R30.64+0x700] ;  /* 0x000700061e217981 */ /* 0x000ee8000c1e1500 */
[----:B------:R-:W3:Y:S01]  /*0800*/  LDG.E.U16 R27, desc[UR6][R30.64+0x600] ;  /* 0x000600061e1b7981 */ /* 0x000ee2000c1e1500 */
[----:B--2---:R-:W-:-:S03]  /*0810*/  VIMNMX.U16x2 R0, PT, PT, R0, R8, PT ;  /* 0x0000000800007248 */ /* 0x004fc60003fe0200 */
[----:B------:R-:W2:Y:S01]  /*0820*/  LDG.E.U16 R8, desc[UR6][R36.64] ;  /* 0x0000000624087981 */ /* 0x000ea2000c1e1500 */
[----:B-----5:R-:W-:Y:S01]  /*0830*/  IMAD.WIDE.U32 R34, R19, 0x2, R22 ;  /* 0x0000000213227825 */ /* 0x020fe200078e0016 */
[----:B----4-:R-:W-:-:S04]  /*0840*/  VIMNMX.U16x2 R18, PT, PT, R4, R6, PT ;  /* 0x0000000604127248 */ /* 0x010fc80003fe0200 */
[----:B------:R-:W4:Y:S04]  /*0850*/  LDG.E.U16 R4, desc[UR6][R34.64] ;  /* 0x0000000622047981 */ /* 0x000f28000c1e1500 */
[----:B------:R-:W4:Y:S01]  /*0860*/  LDG.E.U16 R6, desc[UR6][R28.64+0x500] ;  /* 0x000500061c067981 */ /* 0x000f22000c1e1500 */
[----:B---3--:R-:W-:-:S04]  /*0870*/  IMAD.WIDE.U32 R26, R27, 0x2, R22 ;  /* 0x000000021b1a7825 */ /* 0x008fc800078e0016 */
[----:B------:R-:W-:Y:S01]  /*0880*/  IMAD.WIDE.U32 R22, R33, 0x2, R22 ;  /* 0x0000000221167825 */ /* 0x000fe200078e0016 */
[----:B------:R-:W3:Y:S04]  /*0890*/  LDG.E.U16 R12, desc[UR6][R26.64] ;  /* 0x000000061a0c7981 */ /* 0x000ee8000c1e1500 */
[----:B------:R-:W5:Y:S01]  /*08a0*/  LDG.E.U16 R14, desc[UR6][R22.64] ;  /* 0x00000006160e7981 */ /* 0x000f62000c1e1500 */
[----:B--2---:R-:W-:-:S03]  /*08b0*/  VIMNMX.U16x2 R19, PT, PT, R8, R10, PT ;  /* 0x0000000a08137248 */ /* 0x004fc60003fe0200 */
[----:B------:R-:W3:Y:S04]  /*08c0*/  LDG.E.U16 R8, desc[UR6][R28.64+0x600] ;  /* 0x000600061c087981 */ /* 0x000ee8000c1e1500 */
[----:B------:R-:W5:Y:S01]  /*08d0*/  LDG.E.U16 R10, desc[UR6][R28.64+0x700] ;  /* 0x000700061c0a7981 */ /* 0x000f62000c1e1500 */
[----:B------:R-:W-:Y:S01]  /*08e0*/  VIADD R7, R7, 0x10 ;  /* 0x0000001007077836 */ /* 0x000fe20000000000 */
[----:B------:R-:W-:Y:S02]  /*08f0*/  LOP3.LUT R31, R0, 0xffff, RZ, 0xc0, !PT ;  /* 0x0000ffff001f7812 */ /* 0x000fe400078ec0ff */
[----:B------:R-:W-:Y:S02]  /*0900*/  LOP3.LUT R18, R18, 0xffff, RZ, 0xc0, !PT ;  /* 0x0000ffff12127812 */ /* 0x000fe400078ec0ff */
[----:B------:R-:W-:-:S02]  /*0910*/  ISETP.NE.AND P1, PT, R7, RZ, PT ;  /* 0x000000ff0700720c */ /* 0x000fc40003f25270 */
[----:B----4-:R-:W-:Y:S02]  /*0920*/  VIMNMX.U16x2 R4, PT, PT, R4, R6, PT ;  /* 0x0000000604047248 */ /* 0x010fe40003fe0200 */
[----:B------:R-:W-:Y:S02]  /*0930*/  IADD3 R18, PT, PT, R18, R24, R31 ;  /* 0x0000001812127210 */ /* 0x000fe40007ffe01f */
[----:B------:R-:W-:Y:S02]  /*0940*/  LOP3.LUT R19, R19, 0xffff, RZ, 0xc0, !PT ;  /* 0x0000ffff13137812 */ /* 0x000fe400078ec0ff */
[----:B------:R-:W-:-:S04]  /*0950*/  LOP3.LUT R4, R4, 0xffff, RZ, 0xc0, !PT ;  /* 0x0000ffff04047812 */ /* 0x000fc800078ec0ff */
[----:B------:R-:W-:Y:S01]  /*0960*/  IADD3 R4, PT, PT, R4, R18, R19 ;  /* 0x0000001204047210 */ /* 0x000fe20007ffe013 */
[----:B------:R-:W-:Y:S01]  /*0970*/  VIADD R11, R11, 0x800 ;  /* 0x000008000b0b7836 */ /* 0x000fe20000000000 */
[----:B---3--:R-:W-:Y:S02]  /*0980*/  VIMNMX.U16x2 R0, PT, PT, R12, R8, PT ;  /* 0x000000080c007248 */ /* 0x008fe40003fe0200 */
[----:B-----5:R-:W-:Y:S02]  /*0990*/  VIMNMX.U16x2 R6, PT, PT, R14, R10, PT ;  /* 0x0000000a0e067248 */ /* 0x020fe40003fe0200 */
[----:B------:R-:W-:Y:S02]  /*09a0*/  LOP3.LUT R19, R0, 0xffff, RZ, 0xc0, !PT ;  /* 0x0000ffff00137812 */ /* 0x000fe400078ec0ff */
[----:B------:R-:W-:-:S04]  /*09b0*/  LOP3.LUT R6, R6, 0xffff, RZ, 0xc0, !PT ;  /* 0x0000ffff06067812 */ /* 0x000fc800078ec0ff */
[----:B------:R-:W-:Y:S01]  /*09c0*/  IADD3 R26, PT, PT, R6, R4, R19 ;  /* 0x00000004061a7210 */ /* 0x000fe20007ffe013 */
[----:B------:R-:W-:Y:S06]  /*09d0*/  @P1 BRA `(.L_x_26) ;  /* 0xfffffff800441947 */ /* 0x000fec000383ffff */
.L_x_25:
[----:B------:R-:W-:Y:S05]  /*09e0*/  BSYNC.RECONVERGENT B1 ;  /* 0x0000000000017941 */ /* 0x000fea0003800200 */
.L_x_24:
[----:B------:R-:W-:Y:S04]  /*09f0*/  BSSY.RECONVERGENT B1, `(.L_x_27) ;  /* 0x000007b000017945 */ /* 0x000fe80003800200 */
[----:B------:R-:W-:Y:S05]  /*0a00*/  @!P0 BRA `(.L_x_28) ;  /* 0x0000000400e48947 */ /* 0x000fea0003800000 */
[----:B------:R-:W-:Y:S01]  /*0a10*/  ISETP.GE.U32.AND P0, PT, R5, 0x8, PT ;  /* 0x000000080500780c */ /* 0x000fe20003f06070 */
[----:B------:R-:W-:Y:S01]  /*0a20*/  BSSY.RECONVERGENT B2, `(.L_x_29) ;  /* 0x000003e000027945 */ /* 0x000fe20003800200 */
[----:B------:R-:W-:-:S04]  /*0a30*/  LOP3.LUT R17, R9, 0x7, RZ, 0xc0, !PT ;  /* 0x0000000709117812 */ /* 0x000fc800078ec0ff */
[----:B------:R-:W-:-:S07]  /*0a40*/  ISETP.NE.AND P1, PT, R17, RZ, PT ;  /* 0x000000ff1100720c */ /* 0x000fce0003f25270 */
[----:B------:R-:W-:Y:S06]  /*0a50*/  @!P0 BRA `(.L_x_30) ;  /* 0x0000000000e88947 */ /* 0x000fec0003800000 */
[----:B------:R-:W0:Y:S08]  /*0a60*/  LDC.64 R36, c[0x0][0x398] ;  /* 0x0000e600ff247b82 */ /* 0x000e300000000a00 */
[----:B------:R-:W1:Y:S08]  /*0a70*/  LDC.64 R34, c[0x0][0x3a0] ;  /* 0x0000e800ff227b82 */ /* 0x000e700000000a00 */
[----:B------:R-:W2:Y:S01]  /*0a80*/  LDC.64 R22, c[0x0][0x3c0] ;  /* 0x0000f000ff167b82 */ /* 0x000ea20000000a00 */
[----:B0-----:R-:W-:-:S05]  /*0a90*/  IMAD.WIDE R36, R11, 0x2, R36 ;  /* 0x000000020b247825 */ /* 0x001fca00078e0224 */
[----:B------:R-:W2:Y:S04]  /*0aa0*/  LDG.E.U16 R19, desc[UR6][R36.64+0x100] ;  /* 0x0001000624137981 */ /* 0x000ea8000c1e1500 */
[----:B------:R-:W3:Y:S01]  /*0ab0*/  LDG.E.U16 R21, desc[UR6][R36.64] ;  /* 0x0000000624157981 */ /* 0x000ee2000c1e1500 */
[----:B-1----:R-:W-:-:S03]  /*0ac0*/  IMAD.WIDE R34, R11, 0x2, R34 ;  /* 0x000000020b227825 */ /* 0x002fc600078e0222 */
[----:B------:R-:W4:Y:S04]  /*0ad0*/  LDG.E.U16 R33, desc[UR6][R36.64+0x200] ;  /* 0x0002000624217981 */ /* 0x000f28000c1e1500 */
[----:B------:R-:W5:Y:S04]  /*0ae0*/  LDG.E.U16 R31, desc[UR6][R36.64+0x300] ;  /* 0x00030006241f7981 */ /* 0x000f68000c1e1500 */
[----:B------:R-:W5:Y:S04]  /*0af0*/  LDG.E.U16 R4, desc[UR6][R34.64+0x100] ;  /* 0x0001000622047981 */ /* 0x000f68000c1e1500 */
[----:B------:R-:W5:Y:S04]  /*0b00*/  LDG.E.U16 R29, desc[UR6][R36.64+0x400] ;  /* 0x00040006241d7981 */ /* 0x000f68000c1e1500 */
[----:B------:R-:W5:Y:S04]  /*0b10*/  LDG.E.U16 R27, desc[UR6][R36.64+0x500] ;  /* 0x00050006241b7981 */ /* 0x000f68000c1e1500 */
[----:B------:R-:W5:Y:S04]  /*0b20*/  LDG.E.U16 R6, desc[UR6][R34.64] ;  /* 0x0000000622067981 */ /* 0x000f68000c1e1500 */
[----:B------:R-:W5:Y:S04]  /*0b30*/  LDG.E.U16 R10, desc[UR6][R34.64+0x600] ;  /* 0x00060006220a7981 */ /* 0x000f68000c1e1500 */
[----:B------:R-:W5:Y:S01]  /*0b40*/  LDG.E.U16 R12, desc[UR6][R34.64+0x700] ;  /* 0x00070006220c7981 */ /* 0x000f62000c1e1500 */
[----:B--2---:R-:W-:-:S05]  /*0b50*/  IMAD.WIDE.U32 R18, R19, 0x2, R22 ;  /* 0x0000000213127825 */ /* 0x004fca00078e0016 */
[----:B------:R-:W2:Y:S01]  /*0b60*/  LDG.E.U16 R0, desc[UR6][R18.64] ;  /* 0x0000000612007981 */ /* 0x000ea2000c1e1500 */
[----:B---3--:R-:W-:-:S05]  /*0b70*/  IMAD.WIDE.U32 R20, R21, 0x2, R22 ;  /* 0x0000000215147825 */ /* 0x008fca00078e0016 */
[----:B------:R-:W3:Y:S04]  /*0b80*/  LDG.E.U16 R8, desc[UR6][R20.64] ;  /* 0x0000000614087981 */ /* 0x000ee8000c1e1500 */
[----:B------:R-:W3:Y:S04]  /*0b90*/  LDG.E.U16 R19, desc[UR6][R36.64+0x600] ;  /* 0x0006000624137981 */ /* 0x000ee8000c1e1500 */
[----:B------:R0:W3:Y:S01]  /*0ba0*/  LDG.E.U16 R21, desc[UR6][R36.64+0x700] ;  /* 0x0007000624157981 */ /* 0x0000e2000c1e1500 */
[----:B----4-:R-:W-:-:S04]  /*0bb0*/  IMAD.WIDE.U32 R32, R33, 0x2, R22 ;  /* 0x0000000221207825 */ /* 0x010fc800078e0016 */
[--C-:B-----5:R-:W-:Y:S01]  /*0bc0*/  IMAD.WIDE.U32 R30, R31, 0x2, R22.reuse ;  /* 0x000000021f1e7825 */ /* 0x120fe200078e0016 */
[----:B------:R1:W4:Y:S04]  /*0bd0*/  LDG.E.U16 R14, desc[UR6][R32.64] ;  /* 0x00000006200e7981 */ /* 0x000328000c1e1500 */
[----:B------:R5:W4:Y:S01]  /*0be0*/  LDG.E.U16 R16, desc[UR6][R30.64] ;  /* 0x000000061e107981 */ /* 0x000b22000c1e1500 */
[----:B0-----:R-:W-:-:S04]  /*0bf0*/  IMAD.WIDE.U32 R36, R29, 0x2, R22 ;  /* 0x000000021d247825 */ /* 0x001fc800078e0016 */
[----:B-1----:R-:W-:Y:S01]  /*0c00*/  IMAD.WIDE.U32 R32, R27, 0x2, R22 ;  /* 0x000000021b207825 */ /* 0x002fe200078e0016 */
[----:B------:R-:W4:Y:S04]  /*0c10*/  LDG.E.U16 R18, desc[UR6][R36.64] ;  /* 0x0000000624127981 */ /* 0x000f28000c1e1500 */
[----:B------:R-:W4:Y:S01]  /*0c20*/  LDG.E.U16 R20, desc[UR6][R32.64] ;  /* 0x0000000620147981 */ /* 0x000f22000c1e1500 */
[----:B--2---:R-:W-:-:S03]  /*0c30*/  VIMNMX.U16x2 R5, PT, PT, R0, R4, PT ;  /* 0x0000000400057248 */ /* 0x004fc60003fe0200 */
[----:B------:R-:W4:Y:S04]  /*0c40*/  LDG.E.U16 R0, desc[UR6][R34.64+0x200] ;  /* 0x0002000622007981 */ /* 0x000f28000c1e1500 */
[----:B------:R-:W2:Y:S01]  /*0c50*/  LDG.E.U16 R4, desc[UR6][R34.64+0x300] ;  /* 0x0003000622047981 */ /* 0x000ea2000c1e1500 */
[----:B---3--:R-:W-:-:S03]  /*0c60*/  VIMNMX.U16x2 R7, PT, PT, R8, R6, PT ;  /* 0x0000000608077248 */ /* 0x008fc60003fe0200 */
[----:B------:R-:W3:Y:S01]  /*0c70*/  LDG.E.U16 R6, desc[UR6][R34.64+0x400] ;  /* 0x0004000622067981 */ /* 0x000ee2000c1e1500 */
[----:B------:R-:W-:-:S03]  /*0c80*/  IMAD.WIDE.U32 R28, R19, 0x2, R22 ;  /* 0x00000002131c7825 */ /* 0x000fc600078e0016 */
[----:B------:R-:W3:Y:S01]  /*0c90*/  LDG.E.U16 R8, desc[UR6][R34.64+0x500] ;  /* 0x0005000622087981 */ /* 0x000ee2000c1e1500 */
[----:B-----5:R-:W-:-:S03]  /*0ca0*/  IMAD.WIDE.U32 R30, R21, 0x2, R22 ;  /* 0x00000002151e7825 */ /* 0x020fc600078e0016 */
[----:B------:R-:W5:Y:S04]  /*0cb0*/  LDG.E.U16 R22, desc[UR6][R28.64] ;  /* 0x000000061c167981 */ /* 0x000f68000c1e1500 */
[----:B------:R-:W5:Y:S01]  /*0cc0*/  LDG.E.U16 R24, desc[UR6][R30.64] ;  /* 0x000000061e187981 */ /* 0x000f62000c1e1500 */
[----:B------:R-:W-:Y:S02]  /*0cd0*/  LOP3.LUT R7, R7, 0xffff, RZ, 0xc0, !PT ;  /* 0x0000ffff07077812 */ /* 0x000fe400078ec0ff */
[----:B------:R-:W-:-:S04]  /*0ce0*/  LOP3.LUT R5, R5, 0xffff, RZ, 0xc0, !PT ;  /* 0x0000ffff05057812 */ /* 0x000fc800078ec0ff */
[----:B------:R-:W-:Y:S01]  /*0cf0*/  IADD3 R5, PT, PT, R5, R26, R7 ;  /* 0x0000001a05057210 */ /* 0x000fe20007ffe007 */
[----:B------:R-:W-:Y:S01]  /*0d00*/  VIADD R11, R11, 0x400 ;  /* 0x000004000b0b7836 */ /* 0x000fe20000000000 */
[----:B----4-:R-:W-:Y:S02]  /*0d10*/  VIMNMX.U16x2 R0, PT, PT, R14, R0, PT ;  /* 0x000000000e007248 */ /* 0x010fe40003fe0200 */
[----:B--2---:R-:W-:Y:S02]  /*0d20*/  VIMNMX.U16x2 R4, PT, PT, R16, R4, PT ;  /* 0x0000000410047248 */ /* 0x004fe40003fe0200 */
[----:B------:R-:W-:Y:S02]  /*0d30*/  LOP3.LUT R0, R0, 0xffff, RZ, 0xc0, !PT ;  /* 0x0000ffff00007812 */ /* 0x000fe400078ec0ff */
[----:B------:R-:W-:-:S04]  /*0d40*/  LOP3.LUT R4, R4, 0xffff, RZ, 0xc0, !PT ;  /* 0x0000ffff04047812 */ /* 0x000fc800078ec0ff */
[----:B------:R-:W-:Y:S02]  /*0d50*/  IADD3 R0, PT, PT, R4, R5, R0 ;  /* 0x0000000504007210 */ /* 0x000fe40007ffe000 */
[----:B---3--:R-:W-:Y:S02]  /*0d60*/  VIMNMX.U16x2 R4, PT, PT, R18, R6, PT ;  /* 0x0000000612047248 */ /* 0x008fe40003fe0200 */
[----:B------:R-:W-:Y:S02]  /*0d70*/  VIMNMX.U16x2 R6, PT, PT, R20, R8, PT ;  /* 0x0000000814067248 */ /* 0x000fe40003fe0200 */
[----:B-----5:R-:W-:Y:S02]  /*0d80*/  VIMNMX.U16x2 R7, PT, PT, R22, R10, PT ;  /* 0x0000000a16077248 */ /* 0x020fe40003fe0200 */
[----:B------:R-:W-:Y:S02]  /*0d90*/  VIMNMX.U16x2 R8, PT, PT, R24, R12, PT ;  /* 0x0000000c18087248 */ /* 0x000fe40003fe0200 */
[----:B------:R-:W-:-:S02]  /*0da0*/  LOP3.LUT R5, R4, 0xffff, RZ, 0xc0, !PT ;  /* 0x0000ffff04057812 */ /* 0x000fc400078ec0ff */
[----:B------:R-:W-:Y:S02]  /*0db0*/  LOP3.LUT R6, R6, 0xffff, RZ, 0xc0, !PT ;  /* 0x0000ffff06067812 */ /* 0x000fe400078ec0ff */
[----:B------:R-:W-:Y:S02]  /*0dc0*/  LOP3.LUT R7, R7, 0xffff, RZ, 0xc0, !PT ;  /* 0x0000ffff07077812 */ /* 0x000fe400078ec0ff */
[----:B------:R-:W-:Y:S02]  /*0dd0*/  LOP3.LUT R8, R8, 0xffff, RZ, 0xc0, !PT ;  /* 0x0000ffff08087812 */ /* 0x000fe400078ec0ff */
[----:B------:R-:W-:-:S04]  /*0de0*/  IADD3 R0, PT, PT, R6, R0, R5 ;  /* 0x0000000006007210 */ /* 0x000fc80007ffe005 */
[----:B------:R-:W-:-:S07]  /*0df0*/  IADD3 R26, PT, PT, R8, R0, R7 ;  /* 0x00000000081a7210 */ /* 0x000fce0007ffe007 */
.L_x_30:
[----:B------:R-:W-:Y:S05]  /*0e00*/  BSYNC.RECONVERGENT B2 ;  /* 0x0000000000027941 */ /* 0x000fea0003800200 */
.L_x_29:
        /* <DEDUP_REMOVED lines=10> */
[----:B------:R-:W1:Y:S04]  /*0eb0*/  LDG.E.U16 R29, desc[UR6][R30.64] ;  /* 0x000000061e1d7981 */ /* 0x000e68000c1e1500 */
[----:B------:R-:W3:Y:S04]  /*0ec0*/  LDG.E.U16 R21, desc[UR6][R30.64+0x100] ;  /* 0x000100061e157981 */ /* 0x000ee8000c1e1500 */
[----:B------:R-:W4:Y:S04]  /*0ed0*/  LDG.E.U16 R19, desc[UR6][R30.64+0x200] ;  /* 0x000200061e137981 */ /* 0x000f28000c1e1500 */
[----:B------:R-:W5:Y:S01]  /*0ee0*/  LDG.E.U16 R5, desc[UR6][R30.64+0x300] ;  /* 0x000300061e057981 */ /* 0x000f62000c1e1500 */
[----:B--2---:R-:W-:-:S05]  /*0ef0*/  IMAD.WIDE R22, R11, 0x2, R22 ;  /* 0x000000020b167825 */ /* 0x004fca00078e0216 */
[----:B------:R-:W2:Y:S04]  /*0f00*/  LDG.E.U16 R4, desc[UR6][R22.64] ;  /* 0x0000000616047981 */ /* 0x000ea8000c1e1500 */
[----:B------:R-:W2:Y:S04]  /*0f10*/  LDG.E.U16 R6, desc[UR6][R22.64+0x100] ;  /* 0x0001000616067981 */ /* 0x000ea8000c1e1500 */
[----:B------:R-:W2:Y:S04]  /*0f20*/  LDG.E.U16 R8, desc[UR6][R22.64+0x200] ;  /* 0x0002000616087981 */ /* 0x000ea8000c1e1500 */
[----:B------:R-:W2:Y:S01]  /*0f30*/  LDG.E.U16 R10, desc[UR6][R22.64+0x300] ;  /* 0x00030006160a7981 */ /* 0x000ea2000c1e1500 */
[----:B-1----:R-:W-:-:S04]  /*0f40*/  IMAD.WIDE.U32 R28, R29, 0x2, R16 ;  /* 0x000000021d1c7825 */ /* 0x002fc800078e0010 */
[--C-:B---3--:R-:W-:Y:S01]  /*0f50*/  IMAD.WIDE.U32 R20, R21, 0x2, R16.reuse ;  /* 0x0000000215147825 */ /* 0x108fe200078e0010 */
[----:B------:R-:W2:Y:S03]  /*0f60*/  LDG.E.U16 R0, desc[UR6][R28.64] ;  /* 0x000000061c007981 */ /* 0x000ea6000c1e1500 */
[--C-:B----4-:R-:W-:Y:S01]  /*0f70*/  IMAD.WIDE.U32 R18, R19, 0x2, R16.reuse ;  /* 0x0000000213127825 */ /* 0x110fe200078e0010 */
[----:B------:R-:W3:Y:S03]  /*0f80*/  LDG.E.U16 R12, desc[UR6][R20.64] ;  /* 0x00000006140c7981 */ /* 0x000ee6000c1e1500 */
[----:B-----5:R-:W-:Y:S01]  /*0f90*/  IMAD.WIDE.U32 R16, R5, 0x2, R16 ;  /* 0x0000000205107825 */ /* 0x020fe200078e0010 */
[----:B------:R-:W4:Y:S05]  /*0fa0*/  LDG.E.U16 R14, desc[UR6][R18.64] ;  /* 0x00000006120e7981 */ /* 0x000f2a000c1e1500 */
[----:B------:R-:W5:Y:S01]  /*0fb0*/  LDG.E.U16 R16, desc[UR6][R16.64] ;  /* 0x0000000610107981 */ /* 0x000f62000c1e1500 */
[----:B------:R-:W-:Y:S01]  /*0fc0*/  VIADD R11, R11, 0x200 ;  /* 0x000002000b0b7836 */ /* 0x000fe20000000000 */
[----:B--2---:R-:W-:-:S02]  /*0fd0*/  VIMNMX.U16x2 R0, PT, PT, R0, R4, PT ;  /* 0x0000000400007248 */ /* 0x004fc40003fe0200 */
[----:B---3--:R-:W-:Y:S02]  /*0fe0*/  VIMNMX.U16x2 R4, PT, PT, R12, R6, PT ;  /* 0x000000060c047248 */ /* 0x008fe40003fe0200 */
[----:B------:R-:W-:Y:S02]  /*0ff0*/  LOP3.LUT R5, R0, 0xffff, RZ, 0xc0, !PT ;  /* 0x0000ffff00057812 */ /* 0x000fe400078ec0ff */
[----:B----4-:R-:W-:Y:S02]  /*1000*/  VIMNMX.U16x2 R6, PT, PT, R14, R8, PT ;  /* 0x000000080e067248 */ /* 0x010fe40003fe0200 */
[----:B------:R-:W-:Y:S02]  /*1010*/  LOP3.LUT R4, R4, 0xffff, RZ, 0xc0, !PT ;  /* 0x0000ffff04047812 */ /* 0x000fe400078ec0ff */
[----:B-----5:R-:W-:Y:S02]  /*1020*/  VIMNMX.U16x2 R8, PT, PT, R16, R10, PT ;  /* 0x0000000a10087248 */ /* 0x020fe40003fe0200 */
[----:B------:R-:W-:-:S02]  /*1030*/  LOP3.LUT R7, R6, 0xffff, RZ, 0xc0, !PT ;  /* 0x0000ffff06077812 */ /* 0x000fc400078ec0ff */
[----:B------:R-:W-:Y:S02]  /*1040*/  LOP3.LUT R8, R8, 0xffff, RZ, 0xc0, !PT ;  /* 0x0000ffff08087812 */ /* 0x000fe400078ec0ff */
[----:B------:R-:W-:-:S04]  /*1050*/  IADD3 R4, PT, PT, R4, R26, R5 ;  /* 0x0000001a04047210 */ /* 0x000fc80007ffe005 */
[----:B------:R-:W-:-:S07]  /*1060*/  IADD3 R26, PT, PT, R8, R4, R7 ;  /* 0x00000004081a7210 */ /* 0x000fce0007ffe007 */
.L_x_32:
[----:B------:R-:W-:Y:S05]  /*1070*/  BSYNC.RECONVERGENT B2 ;  /* 0x0000000000027941 */ /* 0x000fea0003800200 */
.L_x_31:
[----:B------:R-:W-:Y:S05]  /*1080*/  @!P1 BRA `(.L_x_28) ;  /* 0x0000000000449947 */ /* 0x000fea0003800000 */
[----:B------:R-:W0:Y:S01]  /*1090*/  LDC.64 R6, c[0x0][0x3c0] ;  /* 0x0000f000ff067b82 */ /* 0x000e220000000a00 */
[----:B------:R-:W-:-:S07]  /*10a0*/  IMAD.MOV R10, RZ, RZ, -R9 ;  /* 0x000000ffff0a7224 */ /* 0x000fce00078e0a09 */
[----:B------:R-:W1:Y:S08]  /*10b0*/  LDC.64 R16, c[0x0][0x3a0] ;  /* 0x0000e800ff107b82 */ /* 0x000e700000000a00 */
[----:B------:R-:W2:Y:S02]  /*10c0*/  LDC.64 R18, c[0x0][0x398] ;  /* 0x0000e600ff127b82 */ /* 0x000ea40000000a00 */
.L_x_33:
[----:B--2---:R-:W-:-:S05]  /*10d0*/  IMAD.WIDE R20, R11, 0x2, R18 ;  /* 0x000000020b147825 */ /* 0x004fca00078e0212 */
[----:B------:R-:W0:Y:S01]  /*10e0*/  LDG.E.U16 R5, desc[UR6][R20.64] ;  /* 0x0000000614057981 */ /* 0x000e22000c1e1500 */
[----:B-1----:R-:W-:-:S05]  /*10f0*/  IMAD.WIDE R8, R11, 0x2, R16 ;  /* 0x000000020b087825 */ /* 0x002fca00078e0210 */
[----:B------:R-:W2:Y:S01]  /*1100*/  LDG.E.U16 R0, desc[UR6][R8.64] ;  /* 0x0000000608007981 */ /* 0x000ea2000c1e1500 */
[----:B0-----:R-:W-:-:S06]  /*1110*/  IMAD.WIDE.U32 R4, R5, 0x2, R6 ;  /* 0x0000000205047825 */ /* 0x001fcc00078e0006 */
[----:B------:R-:W2:Y:S01]  /*1120*/  LDG.E.U16 R4, desc[UR6][R4.64] ;  /* 0x0000000604047981 */ /* 0x000ea2000c1e1500 */
[----:B------:R-:W-:-:S05]  /*1130*/  VIADD R10, R10, 0x1 ;  /* 0x000000010a0a7836 */ /* 0x000fca0000000000 */
[----:B------:R-:W-:Y:S01]  /*1140*/  ISETP.NE.AND P0, PT, R10, RZ, PT ;  /* 0x000000ff0a00720c */ /* 0x000fe20003f05270 */
[----:B------:R-:W-:Y:S01]  /*1150*/  VIADD R11, R11, 0x80 ;  /* 0x000000800b0b7836 */ /* 0x000fe20000000000 */
[----:B--2---:R-:W-:-:S04]  /*1160*/  VIMNMX.U16x2 R0, PT, PT, R4, R0, PT ;  /* 0x0000000004007248 */ /* 0x004fc80003fe0200 */
[----:B------:R-:W-:-:S05]  /*1170*/  LOP3.LUT R23, R0, 0xffff, RZ, 0xc0, !PT ;  /* 0x0000ffff00177812 */ /* 0x000fca00078ec0ff */
[----:B------:R-:W-:Y:S02]  /*1180*/  IMAD.IADD R26, R23, 0x1, R26 ;  /* 0x00000001171a7824 */ /* 0x000fe400078e021a */
[----:B------:R-:W-:Y:S05]  /*1190*/  @P0 BRA `(.L_x_33) ;  /* 0xfffffffc00cc0947 */ /* 0x000fea000383ffff */
.L_x_28:
[----:B------:R-:W-:Y:S05]  /*11a0*/  BSYNC.RECONVERGENT B1 ;  /* 0x0000000000017941 */ /* 0x000fea0003800200 */
.L_x_27:
[----:B------:R0:W-:Y:S02]  /*11b0*/  STS [R13], R26 ;  /* 0x0000001a0d007388 */ /* 0x0001e40000000800 */
.L_x_23:
[----:B------:R-:W-:Y:S05]  /*11c0*/  BSYNC.RECONVERGENT B0 ;  /* 0x0000000000007941 */ /* 0x000fea0003800200 */
.L_x_22:
[----:B------:R-:W-:Y:S01]  /*11d0*/  BAR.SYNC.DEFER_BLOCKING 0x0 ;  /* 0x0000000000007b1d */ /* 0x000fe20000010000 */
[----:B------:R-:W-:-:S13]  /*11e0*/  ISETP.NE.AND P0, PT, R15, RZ, PT ;  /* 0x000000ff0f00720c */ /* 0x000fda0003f05270 */
[----:B------:R-:W-:Y:S05]  /*11f0*/  @P0 EXIT ;  /* 0x000000000000094d */ /* 0x000fea0003800000 */
[----:B------:R-:W1:Y:S01]  /*1200*/  LDS.128 R4, [UR4] ;  /* 0x00000004ff047984 */ /* 0x000e620008000c00 */
[----:B0-----:R-:W0:Y:S03]  /*1210*/  LDC.64 R26, c[0x0][0x3b0] ;  /* 0x0000ec00ff1a7b82 */ /* 0x001e260000000a00 */
[----:B------:R-:W2:Y:S04]  /*1220*/  LDS.128 R16, [UR4+0x10] ;  /* 0x00001004ff107984 */ /* 0x000ea80008000c00 */
[----:B------:R-:W3:Y:S04]  /*1230*/  LDS.128 R8, [UR4+0x20] ;  /* 0x00002004ff087984 */ /* 0x000ee80008000c00 */
[----:B------:R-:W4:Y:S04]  /*1240*/  LDS.128 R12, [UR4+0x30] ;  /* 0x00003004ff0c7984 */ /* 0x000f280008000c00 */
[----:B------:R-:W5:Y:S01]  /*1250*/  LDS.128 R20, [UR4+0x40] ;  /* 0x00004004ff147984 */ /* 0x000f620008000c00 */
[----:B0-----:R-:W-:-:S05]  /*1260*/  IMAD.WIDE.U32 R26, R25, 0x4, R26 ;  /* 0x00000004191a7825 */ /* 0x001fca00078e001a */
[----:B------:R-:W5:Y:S01]  /*1270*/  LDG.E R0, desc[UR6][R26.64] ;  /* 0x000000061a007981 */ /* 0x000f62000c1e1900 */
[----:B-1----:R-:W-:-:S04]  /*1280*/  IADD3 R4, PT, PT, R6, R4, R5 ;  /* 0x0000000406047210 */ /* 0x002fc80007ffe005 */
[----:B--2---:R-:W-:Y:S02]  /*1290*/  IADD3 R16, PT, PT, R16, R4, R7 ;  /* 0x0000000410107210 */ /* 0x004fe40007ffe007 */
[----:B------:R-:W0:Y:S02]  /*12a0*/  LDS.128 R4, [UR4+0x50] ;  /* 0x00005004ff047984 */ /* 0x000e240008000c00 */
[----:B------:R-:W-:-:S04]  /*12b0*/  IADD3 R16, PT, PT, R18, R16, R17 ;  /* 0x0000001012107210 */ /* 0x000fc80007ffe011 */
[----:B---3--:R-:W-:Y:S02]  /*12c0*/  IADD3 R8, PT, PT, R8, R16, R19 ;  /* 0x0000001008087210 */ /* 0x008fe40007ffe013 */
[----:B------:R-:W1:Y:S02]  /*12d0*/  LDS.128 R16, [UR4+0x60] ;  /* 0x00006004ff107984 */ /* 0x000e640008000c00 */
[----:B------:R-:W-:-:S04]  /*12e0*/  IADD3 R8, PT, PT, R10, R8, R9 ;  /* 0x000000080a087210 */ /* 0x000fc80007ffe009 */
[----:B----4-:R-:W-:Y:S02]  /*12f0*/  IADD3 R12, PT, PT, R12, R8, R11 ;  /* 0x000000080c0c7210 */ /* 0x010fe40007ffe00b */
[----:B------:R-:W2:Y:S02]  /*1300*/  LDS.128 R8, [UR4+0x70] ;  /* 0x00007004ff087984 */ /* 0x000ea40008000c00 */
[----:B------:R-:W-:-:S04]  /*1310*/  IADD3 R12, PT, PT, R14, R12, R13 ;  /* 0x0000000c0e0c7210 */ /* 0x000fc80007ffe00d */
[----:B-----5:R-:W-:Y:S02]  /*1320*/  IADD3 R20, PT, PT, R20, R12, R15 ;  /* 0x0000000c14147210 */ /* 0x020fe40007ffe00f */
[----:B------:R-:W3:Y:S02]  /*1330*/  LDS.128 R12, [UR4+0x80] ;  /* 0x00008004ff0c7984 */ /* 0x000ee40008000c00 */
[----:B------:R-:W-:-:S04]  /*1340*/  IADD3 R20, PT, PT, R22, R20, R21 ;  /* 0x0000001416147210 */ /* 0x000fc80007ffe015 */
[----:B0-----:R-:W-:Y:S02]  /*1350*/  IADD3 R4, PT, PT, R4, R20, R23 ;  /* 0x0000001404047210 */ /* 0x001fe40007ffe017 */
[----:B------:R-:W0:Y:S02]  /*1360*/  LDS.128 R20, [UR4+0x90] ;  /* 0x00009004ff147984 */ /* 0x000e240008000c00 */
[----:B------:R-:W-:-:S04]  /*1370*/  IADD3 R4, PT, PT, R6, R4, R5 ;  /* 0x0000000406047210 */ /* 0x000fc80007ffe005 */
[----:B-1----:R-:W-:Y:S02]  /*1380*/  IADD3 R16, PT, PT, R16, R4, R7 ;  /* 0x0000000410107210 */ /* 0x002fe40007ffe007 */
[----:B------:R-:W1:Y:S02]  /*1390*/  LDS.128 R4, [UR4+0xa0] ;  /* 0x0000a004ff047984 */ /* 0x000e640008000c00 */
[----:B------:R-:W-:-:S04]  /*13a0*/  IADD3 R16, PT, PT, R18, R16, R17 ;  /* 0x0000001012107210 */ /* 0x000fc80007ffe011 */
[----:B--2---:R-:W-:Y:S02]  /*13b0*/  IADD3 R8, PT, PT, R8, R16, R19 ;  /* 0x0000001008087210 */ /* 0x004fe40007ffe013 */
[----:B------:R-:W2:Y:S02]  /*13c0*/  LDS.128 R16, [UR4+0xb0] ;  /* 0x0000b004ff107984 */ /* 0x000ea40008000c00 */
[----:B------:R-:W-:-:S04]  /*13d0*/  IADD3 R8, PT, PT, R10, R8, R9 ;  /* 0x000000080a087210 */ /* 0x000fc80007ffe009 */
[----:B---3--:R-:W-:Y:S02]  /*13e0*/  IADD3 R12, PT, PT, R12, R8, R11 ;  /* 0x000000080c0c7210 */ /* 0x008fe40007ffe00b */
        /* <DEDUP_REMOVED lines=59> */
[----:B---3--:R-:W-:-:S04]  /*17a0*/  IADD3 R8, PT, PT, R12, R8, R11 ;  /* 0x000000080c087210 */ /* 0x008fc80007ffe00b */
[----:B------:R-:W-:-:S04]  /*17b0*/  IADD3 R8, PT, PT, R14, R8, R13 ;  /* 0x000000080e087210 */ /* 0x000fc80007ffe00d */
[----:B0-----:R-:W-:-:S04]  /*17c0*/  IADD3 R8, PT, PT, R20, R8, R15 ;  /* 0x0000000814087210 */ /* 0x001fc80007ffe00f */
[----:B------:R-:W-:-:S04]  /*17d0*/  IADD3 R8, PT, PT, R22, R8, R21 ;  /* 0x0000000816087210 */ /* 0x000fc80007ffe015 */
[----:B-1----:R-:W-:-:S04]  /*17e0*/  IADD3 R4, PT, PT, R4, R8, R23 ;  /* 0x0000000804047210 */ /* 0x002fc80007ffe017 */
[----:B------:R-:W-:-:S04]  /*17f0*/  IADD3 R4, PT, PT, R6, R4, R5 ;  /* 0x0000000406047210 */ /* 0x000fc80007ffe005 */
[----:B--2---:R-:W-:-:S04]  /*1800*/  IADD3 R7, PT, PT, R16, R4, R7 ;  /* 0x0000000410077210 */ /* 0x004fc80007ffe007 */
[----:B------:R-:W-:-:S05]  /*1810*/  IADD3 R18, PT, PT, R18, R7, R17 ;  /* 0x0000000712127210 */ /* 0x000fca0007ffe011 */
[----:B------:R-:W-:-:S05]  /*1820*/  IMAD.IADD R19, R18, 0x1, R19 ;  /* 0x0000000112137824 */ /* 0x000fca00078e0213 */
[----:B------:R-:W-:Y:S01]  /*1830*/  ISETP.GT.AND P0, PT, R19, R0, PT ;  /* 0x000000001300720c */ /* 0x000fe20003f04270 */
[----:B------:R0:W-:-:S12]  /*1840*/  STS [UR4], R19 ;  /* 0x00000013ff007988 */ /* 0x0001d80008000804 */
[----:B------:R-:W-:-:S05]  /*1850*/  @P0 IMAD.MOV.U32 R5, RZ, RZ, -0x3 ;  /* 0xfffffffdff050424 */ /* 0x000fca00078e00ff */
[----:B------:R0:W-:Y:S01]  /*1860*/  @P0 STG.E desc[UR6][R2.64], R5 ;  /* 0x0000000502000986 */ /* 0x0001e2000c101906 */
[----:B------:R-:W-:Y:S05]  /*1870*/  @P0 EXIT ;  /* 0x000000000000094d */ /* 0x000fea0003800000 */
[----:B0-----:R-:W-:-:S05]  /*1880*/  IMAD.MOV.U32 R5, RZ, RZ, -0x1 ;  /* 0xffffffffff057424 */ /* 0x001fca00078e00ff */
[----:B------:R-:W-:Y:S01]  /*1890*/  STG.E desc[UR6][R2.64], R5 ;  /* 0x0000000502007986 */ /* 0x000fe2000c101906 */
[----:B------:R-:W-:Y:S05]  /*18a0*/  EXIT ;  /* 0x000000000000794d */ /* 0x000fea0003800000 */
.L_x_34:
        /* <DEDUP_REMOVED lines=13> */
.L_x_256:


//--------------------- .text._Z12kernel_magicfPKiS0_Piii --------------------------
	.section	.text._Z12kernel_magicfPKiS0_Piii,"ax",@progbits
	.align	128
        .global         _Z12kernel_magicfPKiS0_Piii
        .type           _Z12kernel_magicfPKiS0_Piii,@function
        .size           _Z12kernel_magicfPKiS0_Piii,(.L_x_257 - _Z12kernel_magicfPKiS0_Piii)
        .other          _Z12kernel_magicfPKiS0_Piii,@"STO_CUDA_ENTRY STV_DEFAULT"
_Z12kernel_magicfPKiS0_Piii:
.text._Z12kernel_magicfPKiS0_Piii:
[----:B------:R-:W-:Y:S01]  /*0000*/  LDC R1, c[0x0][0x37c] ;  /* 0x0000df00ff017b82 */ /* 0x000fe20000000800 */
[----:B------:R-:W0:Y:S07]  /*0010*/  S2R R0, SR_TID.X ;  /* 0x0000000000007919 */ /* 0x000e2e0000002100 */
[----:B------:R-:W0:Y:S01]  /*0020*/  S2UR UR4, SR_CTAID.X ;  /* 0x00000000000479c3 */ /* 0x000e220000002500 */
[----:B------:R-:W1:Y:S07]  /*0030*/  LDCU UR5, c[0x0][0x3a4] ;  /* 0x00007480ff0577ac */ /* 0x000e6e0008000800 */
[----:B------:R-:W0:Y:S02]  /*0040*/  LDC R7, c[0x0][0x360] ;  /* 0x0000d800ff077b82 */ /* 0x000e240000000800 */
[----:B0-----:R-:W-:-:S05]  /*0050*/  IMAD R7, R7, UR4, R0 ;  /* 0x0000000407077c24 */ /* 0x001fca000f8e0200 */
[----:B-1----:R-:W-:-:S13]  /*0060*/  ISETP.GE.AND P0, PT, R7, UR5, PT ;  /* 0x0000000507007c0c */ /* 0x002fda000bf06270 */
[----:B------:R-:W-:Y:S05]  /*0070*/  @P0 EXIT ;  /* 0x000000000000094d */ /* 0x000fea0003800000 */
[----:B------:R-:W0:Y:S01]  /*0080*/  LDC.64 R2, c[0x0][0x398] ;  /* 0x0000e600ff027b82 */ /* 0x000e220000000a00 */
[----:B------:R-:W1:Y:S01]  /*0090*/  LDCU.64 UR4, c[0x0][0x358] ;  /* 0x00006b00ff0477ac */ /* 0x000e620008000a00 */
[----:B0-----:R-:W-:-:S05]  /*00a0*/  IMAD.WIDE R2, R7, 0x4, R2 ;  /* 0x0000000407027825 */ /* 0x001fca00078e0202 */
[----:B-1----:R-:W2:Y:S02]  /*00b0*/  LDG.E R0, desc[UR4][R2.64] ;  /* 0x0000000402007981 */ /* 0x002ea4000c1e1900 */
[----:B--2---:R-:W-:-:S13]  /*00c0*/  ISETP.GT.AND P0, PT, R0, -0x1, PT ;  /* 0xffffffff0000780c */ /* 0x004fda0003f04270 */
[----:B------:R-:W-:Y:S05]  /*00d0*/  @P0 EXIT ;  /* 0x000000000000094d */ /* 0x000fea0003800000 */
[----:B------:R-:W0:Y:S01]  /*00e0*/  LDC.64 R8, c[0x0][0x388] ;  /* 0x0000e200ff087b82 */ /* 0x000e220000000a00 */
[----:B------:R-:W1:Y:S07]  /*00f0*/  LDCU UR6, c[0x0][0x380] ;  /* 0x00007000ff0677ac */ /* 0x000e6e0008000800 */
[----:B------:R-:W2:Y:S08]  /*0100*/  LDC R11, c[0x0][0x3a0] ;  /* 0x0000e800ff0b7b82 */ /* 0x000eb00000000800 */
[----:B------:R-:W3:Y:S01]  /*0110*/  LDC.64 R4, c[0x0][0x390] ;  /* 0x0000e400ff047b82 */ /* 0x000ee20000000a00 */
[----:B0-----:R-:W-:-:S04]  /*0120*/  IMAD.WIDE R8, R7, 0x4, R8 ;  /* 0x0000000407087825 */ /* 0x001fc800078e0208 */
[----:B------:R-:W-:Y:S02]  /*0130*/  IMAD.SHL.U32 R7, R7, 0x4, RZ ;  /* 0x0000000407077824 */ /* 0x000fe400078e00ff */
[----:B------:R-:W4:Y:S01]  /*0140*/  LDG.E R9, desc[UR4][R8.64] ;  /* 0x0000000408097981 */ /* 0x000f22000c1e1900 */
[----:B--2---:R-:W-:Y:S02]  /*0150*/  IMAD.SHL.U32 R11, R11, 0x4, RZ ;  /* 0x000000040b0b7824 */ /* 0x004fe400078e00ff */
[----:B---3--:R-:W-:-:S04]  /*0160*/  IMAD.WIDE R6, R7, 0x4, R4 ;  /* 0x0000000407067825 */ /* 0x008fc800078e0204 */
[----:B------:R-:W-:Y:S01]  /*0170*/  IMAD.WIDE R4, R11, 0x4, R4 ;  /* 0x000000040b047825 */ /* 0x000fe200078e0204 */
[----:B------:R-:W2:Y:S04]  /*0180*/  LDG.E R13, desc[UR4][R6.64+0x4] ;  /* 0x00000404060d7981 */ /* 0x000ea8000c1e1900 */
[----:B------:R-:W3:Y:S04]  /*0190*/  LDG.E R11, desc[UR4][R6.64] ;  /* 0x00000004060b7981 */ /* 0x000ee8000c1e1900 */
[----:B------:R-:W5:Y:S04]  /*01a0*/  LDG.E R15, desc[UR4][R6.64+0x8] ;  /* 0x00000804060f7981 */ /* 0x000f68000c1e1900 */
[----:B------:R-:W3:Y:S04]  /*01b0*/  LDG.E R0, desc[UR4][R4.64] ;  /* 0x0000000404007981 */ /* 0x000ee8000c1e1900 */
[----:B------:R-:W2:Y:S04]  /*01c0*/  LDG.E R10, desc[UR4][R4.64+0x4] ;  /* 0x00000404040a7981 */ /* 0x000ea8000c1e1900 */
[----:B------:R-:W5:Y:S04]  /*01d0*/  LDG.E R12, desc[UR4][R4.64+0x8] ;  /* 0x00000804040c7981 */ /* 0x000f68000c1e1900 */
[----:B------:R-:W5:Y:S04]  /*01e0*/  LDG.E R17, desc[UR4][R6.64+0xc] ;  /* 0x00000c0406117981 */ /* 0x000f68000c1e1900 */
[----:B------:R-:W5:Y:S01]  /*01f0*/  LDG.E R8, desc[UR4][R4.64+0xc] ;  /* 0x00000c0404087981 */ /* 0x000f62000c1e1900 */
[----:B----4-:R-:W-:-:S05]  /*0200*/  I2FP.F32.S32 R9, R9 ;  /* 0x0000000900097245 */ /* 0x010fca0000201400 */
[----:B-1----:R-:W-:-:S06]  /*0210*/  FMUL R9, R9, UR6 ;  /* 0x0000000609097c20 */ /* 0x002fcc0008400000 */
[----:B------:R-:W0:Y:S01]  /*0220*/  F2I.CEIL.NTZ R9, R9 ;  /* 0x0000000900097305 */ /* 0x000e22000020b100 */
[----:B---3--:R-:W-:Y:S02]  /*0230*/  VIMNMX R0, PT, PT, R0, R11, PT ;  /* 0x0000000b00007248 */ /* 0x008fe40003fe0100 */
[----:B--2---:R-:W-:Y:S02]  /*0240*/  VIMNMX R13, PT, PT, R10, R13, PT ;  /* 0x0000000d0a0d7248 */ /* 0x004fe40003fe0100 */
[----:B-----5:R-:W-:-:S04]  /*0250*/  VIMNMX R12, PT, PT, R12, R15, PT ;  /* 0x0000000f0c0c7248 */ /* 0x020fc80003fe0100 */
[----:B------:R-:W-:Y:S02]  /*0260*/  IADD3 R0, PT, PT, R12, R13, R0 ;  /* 0x0000000d0c007210 */ /* 0x000fe40007ffe000 */
[----:B------:R-:W-:-:S04]  /*0270*/  VIMNMX R17, PT, PT, R8, R17, PT ;  /* 0x0000001108117248 */ /* 0x000fc80003fe0100 */
[----:B------:R-:W-:-:S04]  /*0280*/  IADD3 R0, PT, PT, R0, R17, RZ ;  /* 0x0000001100007210 */ /* 0x000fc80007ffe0ff */
[----:B0-----:R-:W-:-:S13]  /*0290*/  ISETP.GT.AND P0, PT, R0, R9, PT ;  /* 0x000000090000720c */ /* 0x001fda0003f04270 */
[----:B------:R-:W-:Y:S05]  /*02a0*/  @!P0 EXIT ;  /* 0x000000000000894d */ /* 0x000fea0003800000 */
[----:B------:R-:W-:-:S05]  /*02b0*/  IMAD.MOV.U32 R5, RZ, RZ, -0x2 ;  /* 0xfffffffeff057424 */ /* 0x000fca00078e00ff */
[----:B------:R-:W-:Y:S01]  /*02c0*/  STG.E desc[UR4][R2.64], R5 ;  /* 0x0000000502007986 */ /* 0x000fe2000c101904 */
[----:B------:R-:W-:Y:S05]  /*02d0*/  EXIT ;  /* 0x000000000000794d */ /* 0x000fea0003800000 */
.L_x_35:
        /* <DEDUP_REMOVED lines=10> */
.L_x_257:


//--------------------- .text._Z17kernel_cleanTablePKlPKtS2_S0_Pti --------------------------
	.section	.text._Z17kernel_cleanTablePKlPKtS2_S0_Pti,"ax",@progbits
	.align	128
        .global         _Z17kernel_cleanTablePKlPKtS2_S0_Pti
        .type           _Z17kernel_cleanTablePKlPKtS2_S0_Pti,@function
        .size           _Z17kernel_cleanTablePKlPKtS2_S0_Pti,(.L_x_258 - _Z17kernel_cleanTablePKlPKtS2_S0_Pti)
        .other          _Z17kernel_cleanTablePKlPKtS2_S0_Pti,@"STO_CUDA_ENTRY STV_DEFAULT"
_Z17kernel_cleanTablePKlPKtS2_S0_Pti:
.text._Z17kernel_cleanTablePKlPKtS2_S0_Pti:
[----:B------:R-:W-:Y:S08]  /*0000*/  LDC R1, c[0x0][0x37c] ;  /* 0x0000df00ff017b82 */ /* 0x000ff00000000800 */
[----:B------:R-:W0:Y:S01]  /*0010*/  LDC R7, c[0x0][0x3a8] ;  /* 0x0000ea00ff077b82 */ /* 0x000e220000000800 */
[----:B------:R-:W1:Y:S07]  /*0020*/  LDCU.64 UR8, c[0x0][0x358] ;  /* 0x00006b00ff0877ac */ /* 0x000e6e0008000a00 */
[----:B------:R-:W0:Y:S08]  /*0030*/  LDC.64 R2, c[0x0][0x380] ;  /* 0x0000e000ff027b82 */ /* 0x000e300000000a00 */
[----:B------:R-:W2:Y:S01]  /*0040*/  LDC.64 R4, c[0x0][0x398] ;  /* 0x0000e600ff047b82 */ /* 0x000ea20000000a00 */
[----:B0-----:R-:W-:-:S06]  /*0050*/  IMAD.WIDE R2, R7, 0x8, R2 ;  /* 0x0000000807027825 */ /* 0x001fcc00078e0202 */
[----:B-1----:R-:W3:Y:S01]  /*0060*/  LDG.E R2, desc[UR8][R2.64] ;  /* 0x0000000802027981 */ /* 0x002ee2000c1e1900 */
[----:B--2---:R-:W-:-:S06]  /*0070*/  IMAD.WIDE R4, R7, 0x8, R4 ;  /* 0x0000000807047825 */ /* 0x004fcc00078e0204 */
[----:B------:R-:W2:Y:S01]  /*0080*/  LDG.E R5, desc[UR8][R4.64] ;  /* 0x0000000804057981 */ /* 0x000ea2000c1e1900 */
[----:B------:R-:W0:Y:S01]  /*0090*/  S2UR UR4, SR_CTAID.X ;  /* 0x00000000000479c3 */ /* 0x000e220000002500 */
[----:B------:R-:W3:Y:S01]  /*00a0*/  S2R R7, SR_TID.X ;  /* 0x0000000000077919 */ /* 0x000ee20000002100 */
[----:B------:R-:W0:Y:S02]  /*00b0*/  LDCU UR5, c[0x0][0x360] ;  /* 0x00006c00ff0577ac */ /* 0x000e240008000800 */
[----:B0-----:R-:W-:-:S06]  /*00c0*/  UIMAD UR4, UR4, UR5, URZ ;  /* 0x00000005040472a4 */ /* 0x001fcc000f8e02ff */
[C---:B---3--:R-:W-:Y:S01]  /*00d0*/  IADD3 R3, PT, PT, R2.reuse, UR4, R7 ;  /* 0x0000000402037c10 */ /* 0x048fe2000fffe007 */
[----:B--2---:R-:W-:-:S05]  /*00e0*/  IMAD.IADD R0, R2, 0x1, R5 ;  /* 0x0000000102007824 */ /* 0x004fca00078e0205 */
[----:B------:R-:W-:-:S13]  /*00f0*/  ISETP.GE.AND P0, PT, R3, R0, PT ;  /* 0x000000000300720c */ /* 0x000fda0003f06270 */
[----:B------:R-:W-:Y:S05]  /*0100*/  @P0 EXIT ;  /* 0x000000000000094d */ /* 0x000fea0003800000 */
[----:B------:R-:W-:Y:S01]  /*0110*/  ULOP3.LUT UR4, URZ, UR4, URZ, 0x33, !UPT ;  /* 0x00000004ff047292 */ /* 0x000fe2000f8e33ff */
[----:B------:R-:W-:Y:S01]  /*0120*/  IMAD.IADD R5, R2, 0x1, R7 ;  /* 0x0000000102057824 */ /* 0x000fe200078e0207 */
[----:B------:R-:W-:Y:S01]  /*0130*/  VIADDMNMX R2, R3, 0x4000, R0, !PT ;  /* 0x0000400003027846 */ /* 0x000fe20007800100 */
[----:B------:R-:W-:Y:S03]  /*0140*/  BSSY.RECONVERGENT B0, `(.L_x_36) ;  /* 0x0000017000007945 */ /* 0x000fe60003800200 */
[----:B------:R-:W-:-:S04]  /*0150*/  IADD3 R2, PT, PT, -R5, UR4, R2 ;  /* 0x0000000405027c10 */ /* 0x000fc8000fffe102 */
[C---:B------:R-:W-:Y:S02]  /*0160*/  LOP3.LUT R4, R2.reuse, 0xc000, RZ, 0xc0, !PT ;  /* 0x0000c00002047812 */ /* 0x040fe400078ec0ff */
[----:B------:R-:W-:Y:S02]  /*0170*/  ISETP.GE.U32.AND P0, PT, R2, 0xc000, PT ;  /* 0x0000c0000200780c */ /* 0x000fe40003f06070 */
[----:B------:R-:W-:-:S13]  /*0180*/  ISETP.NE.AND P1, PT, R4, 0xc000, PT ;  /* 0x0000c0000400780c */ /* 0x000fda0003f25270 */
[----:B------:R-:W-:Y:S05]  /*0190*/  @!P1 BRA `(.L_x_37) ;  /* 0x0000000000449947 */ /* 0x000fea0003800000 */
[----:B------:R-:W0:Y:S01]  /*01a0*/  LDC.64 R10, c[0x0][0x390] ;  /* 0x0000e400ff0a7b82 */ /* 0x000e220000000a00 */
[----:B------:R-:W-:-:S04]  /*01b0*/  LEA.HI R2, R2, 0x1, RZ, 0x12 ;  /* 0x0000000102027811 */ /* 0x000fc800078f90ff */
[----:B------:R-:W-:-:S04]  /*01c0*/  LOP3.LUT R2, R2, 0x3, RZ, 0xc0, !PT ;  /* 0x0000000302027812 */ /* 0x000fc800078ec0ff */
[----:B------:R-:W-:-:S07]  /*01d0*/  IADD3 R2, PT, PT, -R2, RZ, RZ ;  /* 0x000000ff02027210 */ /* 0x000fce0007ffe1ff */
.L_x_38:
[----:B0-----:R-:W-:-:S06]  /*01e0*/  IMAD.WIDE R4, R3, 0x2, R10 ;  /* 0x0000000203047825 */ /* 0x001fcc00078e020a */
[----:B------:R-:W2:Y:S02]  /*01f0*/  LDG.E.U16 R4, desc[UR8][R4.64] ;  /* 0x0000000804047981 */ /* 0x000ea4000c1e1500 */
[----:B--2---:R-:W-:-:S13]  /*0200*/  ISETP.NE.AND P1, PT, R4, RZ, PT ;  /* 0x000000ff0400720c */ /* 0x004fda0003f25270 */
[----:B------:R-:W0:Y:S08]  /*0210*/  @P1 LDC.64 R6, c[0x0][0x388] ;  /* 0x0000e200ff061b82 */ /* 0x000e300000000a00 */
[----:B------:R-:W1:Y:S01]  /*0220*/  @P1 LDC.64 R8, c[0x0][0x3a0] ;  /* 0x0000e800ff081b82 */ /* 0x000e620000000a00 */
[----:B0-----:R-:W-:-:S06]  /*0230*/  @P1 IMAD.WIDE R6, R3, 0x2, R6 ;  /* 0x0000000203061825 */ /* 0x001fcc00078e0206 */
[----:B------:R-:W1:Y:S01]  /*0240*/  @P1 LDG.E.U16 R7, desc[UR8][R6.64] ;  /* 0x0000000806071981 */ /* 0x000e62000c1e1500 */
[----:B------:R-:W-:Y:S02]  /*0250*/  VIADD R2, R2, 0x1 ;  /* 0x0000000102027836 */ /* 0x000fe40000000000 */
[----:B------:R-:W-:Y:S02]  /*0260*/  VIADD R3, R3, 0x4000 ;  /* 0x0000400003037836 */ /* 0x000fe40000000000 */
[----:B-1----:R-:W-:-:S05]  /*0270*/  @P1 IMAD.WIDE.U32 R8, R7, 0x2, R8 ;  /* 0x0000000207081825 */ /* 0x002fca00078e0008 */
[----:B------:R1:W-:Y:S01]  /*0280*/  @P1 STG.E.U16 desc[UR8][R8.64], RZ ;  /* 0x000000ff08001986 */ /* 0x0003e2000c101508 */
[----:B------:R-:W-:-:S13]  /*0290*/  ISETP.NE.AND P1, PT, R2, RZ, PT ;  /* 0x000000ff0200720c */ /* 0x000fda0003f25270 */
[----:B-1----:R-:W-:Y:S05]  /*02a0*/  @P1 BRA `(.L_x_38) ;  /* 0xfffffffc00cc1947 */ /* 0x002fea000383ffff */
.L_x_37:
[----:B------:R-:W-:Y:S05]  /*02b0*/  BSYNC.RECONVERGENT B0 ;  /* 0x0000000000007941 */ /* 0x000fea0003800200 */
.L_x_36:
[----:B------:R-:W-:Y:S05]  /*02c0*/  @!P0 EXIT ;  /* 0x000000000000894d */ /* 0x000fea0003800000 */
[----:B------:R-:W0:Y:S01]  /*02d0*/  LDC.64 R4, c[0x0][0x3a0] ;  /* 0x0000e800ff047b82 */ /* 0x000e220000000a00 */
[----:B------:R-:W1:Y:S01]  /*02e0*/  LDCU.64 UR6, c[0x0][0x390] ;  /* 0x00007200ff0677ac */ /* 0x000e620008000a00 */
[----:B------:R-:W2:Y:S01]  /*02f0*/  LDCU.64 UR4, c[0x0][0x388] ;  /* 0x00007100ff0477ac */ /* 0x000ea20008000a00 */
[----:B-1----:R-:W-:Y:S02]  /*0300*/  UIADD3 UR6, UP0, UPT, UR6, 0x10000, URZ ;  /* 0x0001000006067890 */ /* 0x002fe4000ff1e0ff */
[----:B--2---:R-:W-:Y:S02]  /*0310*/  UIADD3 UR4, UP1, UPT, UR4, 0x10000, URZ ;  /* 0x0001000004047890 */ /* 0x004fe4000ff3e0ff */
[----:B------:R-:W-:Y:S02]  /*0320*/  UIADD3.X UR7, UPT, UPT, URZ, UR7, URZ, UP0, !UPT ;  /* 0x00000007ff077290 */ /* 0x000fe400087fe4ff */
[----:B------:R-:W-:-:S12]  /*0330*/  UIADD3.X UR5, UPT, UPT, URZ, UR5, URZ, UP1, !UPT ;  /* 0x00000005ff057290 */ /* 0x000fd80008ffe4ff */
.L_x_41:
[----:B-1----:R-:W-:Y:S01]  /*0340*/  MOV R6, UR6 ;  /* 0x0000000600067c02 */ /* 0x002fe20008000f00 */
[----:B------:R-:W-:-:S04]  /*0350*/  IMAD.U32 R7, RZ, RZ, UR7 ;  /* 0x00000007ff077e24 */ /* 0x000fc8000f8e00ff */
[----:B------:R-:W-:-:S05]  /*0360*/  IMAD.WIDE R6, R3, 0x2, R6 ;  /* 0x0000000203067825 */ /* 0x000fca00078e0206 */
[----:B------:R-:W2:Y:S01]  /*0370*/  LDG.E.U16 R2, desc[UR8][R6.64+-0x10000] ;  /* 0xff00000806027981 */ /* 0x000ea2000c1e1500 */
[----:B------:R-:W-:Y:S01]  /*0380*/  MOV R8, UR4 ;  /* 0x0000000400087c02 */ /* 0x000fe20008000f00 */
[----:B------:R-:W-:-:S04]  /*0390*/  IMAD.U32 R9, RZ, RZ, UR5 ;  /* 0x00000005ff097e24 */ /* 0x000fc8000f8e00ff */
[----:B------:R-:W-:Y:S01]  /*03a0*/  IMAD.WIDE R8, R3, 0x2, R8 ;  /* 0x0000000203087825 */ /* 0x000fe200078e0208 */
[----:B--2---:R-:W-:-:S13]  /*03b0*/  ISETP.NE.AND P0, PT, R2, RZ, PT ;  /* 0x000000ff0200720c */ /* 0x004fda0003f05270 */
[----:B------:R-:W2:Y:S01]  /*03c0*/  @P0 LDG.E.U16 R13, desc[UR8][R8.64+-0x10000] ;  /* 0xff000008080d0981 */ /* 0x000ea2000c1e1500 */
[----:B------:R-:W2:Y:S02]  /*03d0*/  @P0 LDC.64 R10, c[0x0][0x3a0] ;  /* 0x0000e800ff0a0b82 */ /* 0x000ea40000000a00 */
[----:B--2---:R-:W-:-:S05]  /*03e0*/  @P0 IMAD.WIDE.U32 R10, R13, 0x2, R10 ;  /* 0x000000020d0a0825 */ /* 0x004fca00078e000a */
[----:B------:R1:W-:Y:S04]  /*03f0*/  @P0 STG.E.U16 desc[UR8][R10.64], RZ ;  /* 0x000000ff0a000986 */ /* 0x0003e8000c101508 */
[----:B------:R-:W2:Y:S02]  /*0400*/  LDG.E.U16 R2, desc[UR8][R6.64+-0x8000] ;  /* 0xff80000806027981 */ /* 0x000ea4000c1e1500 */
[----:B--2---:R-:W-:-:S13]  /*0410*/  ISETP.NE.AND P0, PT, R2, RZ, PT ;  /* 0x000000ff0200720c */ /* 0x004fda0003f05270 */
[----:B------:R-:W2:Y:S01]  /*0420*/  @P0 LDG.E.U16 R15, desc[UR8][R8.64+-0x8000] ;  /* 0xff800008080f0981 */ /* 0x000ea2000c1e1500 */
[----:B------:R-:W2:Y:S02]  /*0430*/  @P0 LDC.64 R12, c[0x0][0x3a0] ;  /* 0x0000e800ff0c0b82 */ /* 0x000ea40000000a00 */
[----:B--2---:R-:W-:-:S05]  /*0440*/  @P0 IMAD.WIDE.U32 R12, R15, 0x2, R12 ;  /* 0x000000020f0c0825 */ /* 0x004fca00078e000c */
[----:B------:R2:W-:Y:S04]  /*0450*/  @P0 STG.E.U16 desc[UR8][R12.64], RZ ;  /* 0x000000ff0c000986 */ /* 0x0005e8000c101508 */
[----:B------:R-:W3:Y:S02]  /*0460*/  LDG.E.U16 R2, desc[UR8][R6.64] ;  /* 0x0000000806027981 */ /* 0x000ee4000c1e1500 */
[----:B---3--:R-:W-:-:S13]  /*0470*/  ISETP.NE.AND P0, PT, R2, RZ, PT ;  /* 0x000000ff0200720c */ /* 0x008fda0003f05270 */
[----:B------:R-:W1:Y:S01]  /*0480*/  @P0 LDG.E.U16 R17, desc[UR8][R8.64] ;  /* 0x0000000808110981 */ /* 0x000e62000c1e1500 */
[----:B------:R-:W1:Y:S02]  /*0490*/  @P0 LDC.64 R14, c[0x0][0x3a0] ;  /* 0x0000e800ff0e0b82 */ /* 0x000e640000000a00 */
[----:B-1----:R-:W-:-:S05]  /*04a0*/  @P0 IMAD.WIDE.U32 R10, R17, 0x2, R14 ;  /* 0x00000002110a0825 */ /* 0x002fca00078e000e */
[----:B------:R2:W-:Y:S04]  /*04b0*/  @P0 STG.E.U16 desc[UR8][R10.64], RZ ;  /* 0x000000ff0a000986 */ /* 0x0005e8000c101508 */
[----:B------:R-:W3:Y:S01]  /*04c0*/  LDG.E.U16 R2, desc[UR8][R6.64+0x8000] ;  /* 0x0080000806027981 */ /* 0x000ee2000c1e1500 */
[----:B------:R-:W-:Y:S01]  /*04d0*/  IADD3 R3, PT, PT, R3, 0x10000, RZ ;  /* 0x0001000003037810 */ /* 0x000fe20007ffe0ff */
[----:B------:R-:W-:Y:S03]  /*04e0*/  BSSY.RECONVERGENT B0, `(.L_x_39) ;  /* 0x0000007000007945 */ /* 0x000fe60003800200 */
[----:B------:R-:W-:Y:S02]  /*04f0*/  ISETP.GE.AND P1, PT, R3, R0, PT ;  /* 0x000000000300720c */ /* 0x000fe40003f26270 */
[----:B---3--:R-:W-:-:S13]  /*0500*/  ISETP.NE.AND P0, PT, R2, RZ, PT ;  /* 0x000000ff0200720c */ /* 0x008fda0003f05270 */
[----:B--2---:R-:W-:Y:S05]  /*0510*/  @!P0 BRA `(.L_x_40) ;  /* 0x00000000000c8947 */ /* 0x004fea0003800000 */
[----:B------:R-:W0:Y:S02]  /*0520*/  LDG.E.U16 R7, desc[UR8][R8.64+0x8000] ;  /* 0x0080000808077981 */ /* 0x000e24000c1e1500 */
[----:B0-----:R-:W-:-:S05]  /*0530*/  IMAD.WIDE.U32 R6, R7, 0x2, R4 ;  /* 0x0000000207067825 */ /* 0x001fca00078e0004 */
[----:B------:R1:W-:Y:S02]  /*0540*/  STG.E.U16 desc[UR8][R6.64], RZ ;  /* 0x000000ff06007986 */ /* 0x0003e4000c101508 */
.L_x_40:
[----:B------:R-:W-:Y:S05]  /*0550*/  BSYNC.RECONVERGENT B0 ;  /* 0x0000000000007941 */ /* 0x000fea0003800200 */
.L_x_39:
[----:B------:R-:W-:Y:S05]  /*0560*/  @!P1 BRA `(.L_x_41) ;  /* 0xfffffffc00749947 */ /* 0x000fea000383ffff */
[----:B------:R-:W-:Y:S05]  /*0570*/  EXIT ;  /* 0x000000000000794d */ /* 0x000fea0003800000 */
.L_x_42:
        /* <DEDUP_REMOVED lines=16> */
.L_x_258:


//--------------------- .text._Z16kernel_makeTablePKlPKtS2_S0_Pti --------------------------
	.section	.text._Z16kernel_makeTablePKlPKtS2_S0_Pti,"ax",@progbits
	.align	128
        .global         _Z16kernel_makeTablePKlPKtS2_S0_Pti
        .type           _Z16kernel_makeTablePKlPKtS2_S0_Pti,@function
        .size           _Z16kernel_makeTablePKlPKtS2_S0_Pti,(.L_x_259 - _Z16kernel_makeTablePKlPKtS2_S0_Pti)
        .other          _Z16kernel_makeTablePKlPKtS2_S0_Pti,@"STO_CUDA_ENTRY STV_DEFAULT"
_Z16kernel_makeTablePKlPKtS2_S0_Pti:
.text._Z16kernel_makeTablePKlPKtS2_S0_Pti:
        /* <DEDUP_REMOVED lines=30> */
.L_x_45:
        /* <DEDUP_REMOVED lines=10> */
[----:B------:R1:W-:Y:S01]  /*0280*/  @P1 STG.E.U16 desc[UR8][R8.64], R5 ;  /* 0x0000000508001986 */ /* 0x0003e2000c101508 */
[----:B------:R-:W-:-:S13]  /*0290*/  ISETP.NE.AND P1, PT, R2, RZ, PT ;  /* 0x000000ff0200720c */ /* 0x000fda0003f25270 */
[----:B-1----:R-:W-:Y:S05]  /*02a0*/  @P1 BRA `(.L_x_45) ;  /* 0xfffffffc00cc1947 */ /* 0x002fea000383ffff */
.L_x_44:
[----:B------:R-:W-:Y:S05]  /*02b0*/  BSYNC.RECONVERGENT B0 ;  /* 0x0000000000007941 */ /* 0x000fea0003800200 */
.L_x_43:
        /* <DEDUP_REMOVED lines=8> */
.L_x_48:
        /* <DEDUP_REMOVED lines=11> */
[----:B------:R1:W-:Y:S04]  /*03f0*/  @P0 STG.E.U16 desc[UR8][R10.64], R19 ;  /* 0x000000130a000986 */ /* 0x0003e8000c101508 */
[----:B------:R-:W2:Y:S02]  /*0400*/  LDG.E.U16 R21, desc[UR8][R6.64+-0x8000] ;  /* 0xff80000806157981 */ /* 0x000ea4000c1e1500 */
[----:B--2---:R-:W-:-:S13]  /*0410*/  ISETP.NE.AND P0, PT, R21, RZ, PT ;  /* 0x000000ff1500720c */ /* 0x004fda0003f05270 */
[----:B------:R-:W2:Y:S01]  /*0420*/  @P0 LDG.E.U16 R15, desc[UR8][R8.64+-0x8000] ;  /* 0xff800008080f0981 */ /* 0x000ea2000c1e1500 */
[----:B------:R-:W2:Y:S02]  /*0430*/  @P0 LDC.64 R12, c[0x0][0x3a0] ;  /* 0x0000e800ff0c0b82 */ /* 0x000ea40000000a00 */
[----:B--2---:R-:W-:-:S05]  /*0440*/  @P0 IMAD.WIDE.U32 R12, R15, 0x2, R12 ;  /* 0x000000020f0c0825 */ /* 0x004fca00078e000c */
[----:B------:R2:W-:Y:S04]  /*0450*/  @P0 STG.E.U16 desc[UR8][R12.64], R21 ;  /* 0x000000150c000986 */ /* 0x0005e8000c101508 */
[----:B------:R-:W3:Y:S02]  /*0460*/  LDG.E.U16 R23, desc[UR8][R6.64] ;  /* 0x0000000806177981 */ /* 0x000ee4000c1e1500 */
[----:B---3--:R-:W-:-:S13]  /*0470*/  ISETP.NE.AND P0, PT, R23, RZ, PT ;  /* 0x000000ff1700720c */ /* 0x008fda0003f05270 */
[----:B------:R-:W1:Y:S01]  /*0480*/  @P0 LDG.E.U16 R17, desc[UR8][R8.64] ;  /* 0x0000000808110981 */ /* 0x000e62000c1e1500 */
[----:B------:R-:W1:Y:S02]  /*0490*/  @P0 LDC.64 R14, c[0x0][0x3a0] ;  /* 0x0000e800ff0e0b82 */ /* 0x000e640000000a00 */
[----:B-1----:R-:W-:-:S05]  /*04a0*/  @P0 IMAD.WIDE.U32 R10, R17, 0x2, R14 ;  /* 0x00000002110a0825 */ /* 0x002fca00078e000e */
[----:B------:R2:W-:Y:S04]  /*04b0*/  @P0 STG.E.U16 desc[UR8][R10.64], R23 ;  /* 0x000000170a000986 */ /* 0x0005e8000c101508 */
        /* <DEDUP_REMOVED lines=8> */
[----:B------:R1:W-:Y:S02]  /*0540*/  STG.E.U16 desc[UR8][R6.64], R15 ;  /* 0x0000000f06007986 */ /* 0x0003e4000c101508 */
.L_x_47:
[----:B------:R-:W-:Y:S05]  /*0550*/  BSYNC.RECONVERGENT B0 ;  /* 0x0000000000007941 */ /* 0x000fea0003800200 */
.L_x_46:
[----:B------:R-:W-:Y:S05]  /*0560*/  @!P1 BRA `(.L_x_48) ;  /* 0xfffffffc00749947 */ /* 0x000fea000383ffff */
[----:B------:R-:W-:Y:S05]  /*0570*/  EXIT ;  /* 0x000000000000794d */ /* 0x000fea0003800000 */
.L_x_49:
        /* <DEDUP_REMOVED lines=16> */
.L_x_259:


//--------------------- .text._Z27kernel_updateRepresentativePiS_i --------------------------
	.section	.text._Z27kernel_updateRepresentativePiS_i,"ax",@progbits
	.align	128
        .global         _Z27kernel_updateRepresentativePiS_i
        .type           _Z27kernel_updateRepresentativePiS_i,@function
        .size           _Z27kernel_updateRepresentativePiS_i,(.L_x_260 - _Z27kernel_updateRepresentativePiS_i)
        .other          _Z27kernel_updateRepresentativePiS_i,@"STO_CUDA_ENTRY STV_DEFAULT"
_Z27kernel_updateRepresentativePiS_i:
.text._Z27kernel_updateRepresentativePiS_i:
[----:B------:R-:W-:Y:S08]  /*0000*/  LDC R1, c[0x0][0x37c] ;  /* 0x0000df00ff017b82 */ /* 0x000ff00000000800 */
[----:B------:R-:W0:Y:S01]  /*0010*/  LDC.64 R2, c[0x0][0x388] ;  /* 0x0000e200ff027b82 */ /* 0x000e220000000a00 */
[----:B------:R-:W0:Y:S01]  /*0020*/  LDCU.64 UR4, c[0x0][0x358] ;  /* 0x00006b00ff0477ac */ /* 0x000e220008000a00 */
[----:B------:R-:W1:Y:S06]  /*0030*/  LDCU UR6, c[0x0][0x390] ;  /* 0x00007200ff0677ac */ /* 0x000e6c0008000800 */
[----:B------:R-:W2:Y:S08]  /*0040*/  LDC R0, c[0x0][0x390] ;  /* 0x0000e400ff007b82 */ /* 0x000eb00000000800 */
[----:B------:R-:W3:Y:S01]  /*0050*/  LDC.64 R4, c[0x0][0x380] ;  /* 0x0000e000ff047b82 */ /* 0x000ee20000000a00 */
[----:B0-----:R-:W2:Y:S02]  /*0060*/  LDG.E R7, desc[UR4][R2.64] ;  /* 0x0000000402077981 */ /* 0x001ea4000c1e1900 */
[----:B-123--:R-:W-:-:S07]  /*0070*/  VIADDMNMX R9, R7, 0x1, R0, !PT ;  /* 0x0000000107097846 */ /* 0x00efce0007800100 */
.L_x_51:
[----:B------:R-:W-:-:S05]  /*0080*/  VIADD R11, R7, 0x1 ;  /* 0x00000001070b7836 */ /* 0x000fca0000000000 */
[----:B------:R-:W-:-:S13]  /*0090*/  ISETP.GE.AND P0, PT, R11, UR6, PT ;  /* 0x000000060b007c0c */ /* 0x000fda000bf06270 */
[----:B------:R-:W-:Y:S05]  /*00a0*/  @P0 BRA `(.L_x_50) ;  /* 0x00000000001c0947 */ /* 0x000fea0003800000 */
[----:B------:R-:W-:-:S05]  /*00b0*/  IMAD.WIDE R2, R7, 0x4, R4 ;  /* 0x0000000407027825 */ /* 0x000fca00078e0204 */
[----:B------:R-:W2:Y:S01]  /*00c0*/  LDG.E R0, desc[UR4][R2.64+0x4] ;  /* 0x0000040402007981 */ /* 0x000ea2000c1e1900 */
[----:B------:R-:W-:Y:S02]  /*00d0*/  MOV R7, R11 ;  /* 0x0000000b00077202 */ /* 0x000fe40000000f00 */
[----:B--2---:R-:W-:-:S13]  /*00e0*/  ISETP.GT.AND P0, PT, R0, -0x1, PT ;  /* 0xffffffff0000780c */ /* 0x004fda0003f04270 */
[----:B------:R-:W-:Y:S05]  /*00f0*/  @P0 BRA `(.L_x_51) ;  /* 0xfffffffc00e00947 */ /* 0x000fea000383ffff */
[----:B------:R0:W-:Y:S01]  /*0100*/  STG.E desc[UR4][R2.64+0x4], R11 ;  /* 0x0000040b02007986 */ /* 0x0001e2000c101904 */
[----:B------:R-:W-:-:S07]  /*0110*/  IMAD.MOV.U32 R9, RZ, RZ, R11 ;  /* 0x000000ffff097224 */ /* 0x000fce00078e000b */
.L_x_50:
[----:B0-----:R-:W0:Y:S02]  /*0120*/  LDC.64 R2, c[0x0][0x388] ;  /* 0x0000e200ff027b82 */ /* 0x001e240000000a00 */
[----:B0-----:R-:W-:Y:S01]  /*0130*/  STG.E desc[UR4][R2.64], R9 ;  /* 0x0000000902007986 */ /* 0x001fe2000c101904 */
[----:B------:R-:W-:Y:S05]  /*0140*/  EXIT ;  /* 0x000000000000794d */ /* 0x000fea0003800000 */
.L_x_52:
        /* <DEDUP_REMOVED lines=11> */
.L_x_260:


//--------------------- .text._Z17kernel_mergeIndexPKlPKtPtS0_i --------------------------
	.section	.text._Z17kernel_mergeIndexPKlPKtPtS0_i,"ax",@progbits
	.align	128
        .global         _Z17kernel_mergeIndexPKlPKtPtS0_i
        .type           _Z17kernel_mergeIndexPKlPKtPtS0_i,@function
        .size           _Z17kernel_mergeIndexPKlPKtPtS0_i,(.L_x_261 - _Z17kernel_mergeIndexPKlPKtPtS0_i)
        .other          _Z17kernel_mergeIndexPKlPKtPtS0_i,@"STO_CUDA_ENTRY STV_DEFAULT"
_Z17kernel_mergeIndexPKlPKtPtS0_i:
.text._Z17kernel_mergeIndexPKlPKtPtS0_i:
        /* <DEDUP_REMOVED lines=9> */
[----:B------:R-:W1:Y:S07]  /*0090*/  LDCU.64 UR4, c[0x0][0x358] ;  /* 0x00006b00ff0477ac */ /* 0x000e6e0008000a00 */
[----:B------:R-:W2:Y:S01]  /*00a0*/  LDC.64 R4, c[0x0][0x398] ;  /* 0x0000e600ff047b82 */ /* 0x000ea20000000a00 */
[----:B0-----:R-:W-:-:S06]  /*00b0*/  IMAD.WIDE R2, R7, 0x8, R2 ;  /* 0x0000000807027825 */ /* 0x001fcc00078e0202 */
[----:B-1----:R-:W3:Y:S01]  /*00c0*/  LDG.E R3, desc[UR4][R2.64] ;  /* 0x0000000402037981 */ /* 0x002ee2000c1e1900 */
[----:B--2---:R-:W-:-:S05]  /*00d0*/  IMAD.WIDE R4, R7, 0x8, R4 ;  /* 0x0000000807047825 */ /* 0x004fca00078e0204 */
[----:B------:R-:W2:Y:S01]  /*00e0*/  LDG.E R0, desc[UR4][R4.64] ;  /* 0x0000000404007981 */ /* 0x000ea2000c1e1900 */
[----:B------:R-:W-:Y:S01]  /*00f0*/  BSSY.RECONVERGENT B0, `(.L_x_53) ;  /* 0x0000060000007945 */ /* 0x000fe20003800200 */
[----:B------:R-:W-:Y:S02]  /*0100*/  IMAD.MOV.U32 R13, RZ, RZ, 0x1 ;  /* 0x00000001ff0d7424 */ /* 0x000fe400078e00ff */
[C---:B---3--:R-:W-:Y:S02]  /*0110*/  VIADD R7, R3.reuse, 0x1 ;  /* 0x0000000103077836 */ /* 0x048fe40000000000 */
[----:B--2---:R-:W-:-:S05]  /*0120*/  IMAD.IADD R0, R3, 0x1, R0 ;  /* 0x0000000103007824 */ /* 0x004fca00078e0200 */
[----:B------:R-:W-:-:S13]  /*0130*/  ISETP.GE.AND P0, PT, R7, R0, PT ;  /* 0x000000000700720c */ /* 0x000fda0003f06270 */
[----:B------:R-:W-:Y:S05]  /*0140*/  @P0 BRA `(.L_x_54) ;  /* 0x0000000400680947 */ /* 0x000fea0003800000 */
[----:B------:R-:W0:Y:S01]  /*0150*/  LDCU.64 UR6, c[0x0][0x388] ;  /* 0x00007100ff0677ac */ /* 0x000e220008000a00 */
[----:B------:R-:W-:-:S04]  /*0160*/  SHF.R.S64 R4, RZ, 0x1f, R3 ;  /* 0x0000001fff047819 */ /* 0x000fc80000001003 */
[----:B0-----:R-:W-:-:S04]  /*0170*/  IADD3 R4, P0, PT, R4, UR6, RZ ;  /* 0x0000000604047c10 */ /* 0x001fc8000ff1e0ff */
[----:B------:R-:W-:-:S05]  /*0180*/  LEA.HI.X.SX32 R5, R3, UR7, 0x1, P0 ;  /* 0x0000000703057c11 */ /* 0x000fca00080f0eff */
[----:B------:R0:W5:Y:S01]  /*0190*/  LDG.E.U16 R2, desc[UR4][R4.64] ;  /* 0x0000000404027981 */ /* 0x000162000c1e1500 */
[----:B------:R-:W-:Y:S01]  /*01a0*/  IADD3 R6, PT, PT, R0, -0x2, -R3 ;  /* 0xfffffffe00067810 */ /* 0x000fe20007ffe803 */
[----:B------:R-:W-:Y:S01]  /*01b0*/  BSSY.RECONVERGENT B1, `(.L_x_55) ;  /* 0x000003b000017945 */ /* 0x000fe20003800200 */
[----:B------:R-:W-:Y:S01]  /*01c0*/  LOP3.LUT R9, RZ, R3, RZ, 0x33, !PT ;  /* 0x00000003ff097212 */ /* 0x000fe200078e33ff */
[----:B------:R-:W-:Y:S01]  /*01d0*/  IMAD.MOV.U32 R15, RZ, RZ, R7 ;  /* 0x000000ffff0f7224 */ /* 0x000fe200078e0007 */
[----:B------:R-:W-:Y:S01]  /*01e0*/  ISETP.GE.U32.AND P0, PT, R6, 0x3, PT ;  /* 0x000000030600780c */ /* 0x000fe20003f06070 */
[----:B------:R-:W-:Y:S02]  /*01f0*/  IMAD.MOV.U32 R13, RZ, RZ, 0x1 ;  /* 0x00000001ff0d7424 */ /* 0x000fe400078e00ff */
[----:B------:R-:W-:-:S05]  /*0200*/  IMAD.IADD R9, R9, 0x1, R0 ;  /* 0x0000000109097824 */ /* 0x000fca00078e0200 */
[----:B------:R-:W-:-:S05]  /*0210*/  LOP3.LUT R12, R9, 0x3, RZ, 0xc0, !PT ;  /* 0x00000003090c7812 */ /* 0x000fca00078ec0ff */
[----:B0-----:R-:W-:Y:S05]  /*0220*/  @!P0 BRA `(.L_x_56) ;  /* 0x0000000000cc8947 */ /* 0x001fea0003800000 */
[----:B------:R-:W0:Y:S01]  /*0230*/  LDC.64 R4, c[0x0][0x388] ;  /* 0x0000e200ff047b82 */ /* 0x000e220000000a00 */
[----:B------:R-:W-:Y:S01]  /*0240*/  LOP3.LUT R14, R9, 0xfffffffc, RZ, 0xc0, !PT ;  /* 0xfffffffc090e7812 */ /* 0x000fe200078ec0ff */
[----:B------:R-:W-:Y:S01]  /*0250*/  BSSY.RECONVERGENT B2, `(.L_x_57) ;  /* 0x000002f000027945 */ /* 0x000fe20003800200 */
[----:B------:R-:W-:-:S03]  /*0260*/  IMAD.MOV.U32 R13, RZ, RZ, 0x1 ;  /* 0x00000001ff0d7424 */ /* 0x000fc600078e00ff */
[----:B------:R-:W-:Y:S02]  /*0270*/  IMAD.MOV R14, RZ, RZ, -R14 ;  /* 0x000000ffff0e7224 */ /* 0x000fe400078e0a0e */
[----:B------:R-:W1:Y:S05]  /*0280*/  LDC.64 R6, c[0x0][0x390] ;  /* 0x0000e400ff067b82 */ /* 0x000e6a0000000a00 */
.L_x_58:
[----:B------:R-:W-:-:S04]  /*0290*/  VIADD R11, R3, 0x1 ;  /* 0x00000001030b7836 */ /* 0x000fc80000000000 */
[----:B0-----:R-:W-:-:S05]  /*02a0*/  IMAD.WIDE R10, R11, 0x2, R4 ;  /* 0x000000020b0a7825 */ /* 0x001fca00078e0204 */
[----:B--2---:R-:W2:Y:S01]  /*02b0*/  LDG.E.U16 R15, desc[UR4][R10.64] ;  /* 0x000000040a0f7981 */ /* 0x004ea2000c1e1500 */
[----:B-----5:R-:W-:Y:S02]  /*02c0*/  PRMT R8, R2, 0x9910, RZ ;  /* 0x0000991002087816 */ /* 0x020fe400000000ff */
[----:B--2---:R-:W-:-:S04]  /*02d0*/  PRMT R9, R15, 0x9910, RZ ;  /* 0x000099100f097816 */ /* 0x004fc800000000ff */
[----:B------:R-:W-:Y:S01]  /*02e0*/  ISETP.NE.AND P0, PT, R9, R8, PT ;  /* 0x000000080900720c */ /* 0x000fe20003f05270 */
[----:B-1----:R-:W-:-:S12]  /*02f0*/  IMAD.WIDE R8, R3, 0x2, R6 ;  /* 0x0000000203087825 */ /* 0x002fd800078e0206 */
[----:B------:R-:W-:Y:S04]  /*0300*/  @!P0 STG.E.U16 desc[UR4][R8.64], RZ ;  /* 0x000000ff08008986 */ /* 0x000fe8000c101504 */
[----:B------:R0:W-:Y:S04]  /*0310*/  @P0 STG.E.U16 desc[UR4][R8.64], R13 ;  /* 0x0000000d08000986 */ /* 0x0001e8000c101504 */
[----:B------:R-:W2:Y:S01]  /*0320*/  LDG.E.U16 R16, desc[UR4][R10.64+0x2] ;  /* 0x000002040a107981 */ /* 0x000ea2000c1e1500 */
[----:B------:R-:W-:-:S04]  /*0330*/  @P0 PRMT R2, R15, 0x7610, R2 ;  /* 0x000076100f020816 */ /* 0x000fc80000000002 */
[----:B------:R-:W-:Y:S02]  /*0340*/  PRMT R15, R2, 0x9910, RZ ;  /* 0x00009910020f7816 */ /* 0x000fe400000000ff */
[----:B--2---:R-:W-:-:S04]  /*0350*/  PRMT R18, R16, 0x9910, RZ ;  /* 0x0000991010127816 */ /* 0x004fc800000000ff */
[----:B------:R-:W-:Y:S01]  /*0360*/  ISETP.NE.AND P1, PT, R18, R15, PT ;  /* 0x0000000f1200720c */ /* 0x000fe20003f25270 */
[----:B------:R-:W-:Y:S02]  /*0370*/  @!P0 VIADD R15, R13, 0x1 ;  /* 0x000000010d0f8836 */ /* 0x000fe40000000000 */
[----:B------:R-:W-:-:S10]  /*0380*/  @P0 IMAD.MOV.U32 R15, RZ, RZ, 0x1 ;  /* 0x00000001ff0f0424 */ /* 0x000fd400078e00ff */
[----:B------:R1:W-:Y:S04]  /*0390*/  @P1 STG.E.U16 desc[UR4][R8.64+0x2], R15 ;  /* 0x0000020f08001986 */ /* 0x0003e8000c101504 */
[----:B------:R-:W-:Y:S04]  /*03a0*/  @!P1 STG.E.U16 desc[UR4][R8.64+0x2], RZ ;  /* 0x000002ff08009986 */ /* 0x000fe8000c101504 */
[----:B------:R-:W0:Y:S01]  /*03b0*/  LDG.E.U16 R17, desc[UR4][R10.64+0x4] ;  /* 0x000004040a117981 */ /* 0x000e22000c1e1500 */
[----:B------:R-:W-:-:S04]  /*03c0*/  @!P1 PRMT R16, R2, 0x7610, R16 ;  /* 0x0000761002109816 */ /* 0x000fc80000000010 */
[----:B------:R-:W-:Y:S02]  /*03d0*/  PRMT R2, R16, 0x9910, RZ ;  /* 0x0000991010027816 */ /* 0x000fe400000000ff */
[----:B0-----:R-:W-:-:S04]  /*03e0*/  PRMT R13, R17, 0x9910, RZ ;  /* 0x00009910110d7816 */ /* 0x001fc800000000ff */
[----:B------:R-:W-:Y:S01]  /*03f0*/  ISETP.NE.AND P0, PT, R13, R2, PT ;  /* 0x000000020d00720c */ /* 0x000fe20003f05270 */
[----:B------:R-:W-:Y:S02]  /*0400*/  @P1 IMAD.MOV.U32 R13, RZ, RZ, 0x1 ;  /* 0x00000001ff0d1424 */ /* 0x000fe400078e00ff */
[----:B------:R-:W-:-:S10]  /*0410*/  @!P1 VIADD R13, R15, 0x1 ;  /* 0x000000010f0d9836 */ /* 0x000fd40000000000 */
[----:B------:R0:W-:Y:S04]  /*0420*/  @P0 STG.E.U16 desc[UR4][R8.64+0x4], R13 ;  /* 0x0000040d08000986 */ /* 0x0001e8000c101504 */
[----:B------:R2:W-:Y:S04]  /*0430*/  @!P0 STG.E.U16 desc[UR4][R8.64+0x4], RZ ;  /* 0x000004ff08008986 */ /* 0x0005e8000c101504 */
[----:B------:R-:W3:Y:S01]  /*0440*/  LDG.E.U16 R2, desc[UR4][R10.64+0x6] ;  /* 0x000006040a027981 */ /* 0x000ee2000c1e1500 */
[----:B------:R-:W-:Y:S01]  /*0450*/  @!P0 PRMT R17, R16, 0x7610, R17 ;  /* 0x0000761010118816 */ /* 0x000fe20000000011 */
[----:B------:R-:W-:-:S02]  /*0460*/  VIADD R14, R14, 0x4 ;  /* 0x000000040e0e7836 */ /* 0x000fc40000000000 */
[----:B------:R-:W-:Y:S01]  /*0470*/  VIADD R3, R3, 0x4 ;  /* 0x0000000403037836 */ /* 0x000fe20000000000 */
[----:B-1----:R-:W-:Y:S02]  /*0480*/  PRMT R15, R17, 0x9910, RZ ;  /* 0x00009910110f7816 */ /* 0x002fe400000000ff */
[----:B---3--:R-:W-:-:S04]  /*0490*/  PRMT R16, R2, 0x9910, RZ ;  /* 0x0000991002107816 */ /* 0x008fc800000000ff */
[----:B------:R-:W-:Y:S01]  /*04a0*/  ISETP.NE.AND P1, PT, R16, R15, PT ;  /* 0x0000000f1000720c */ /* 0x000fe20003f25270 */
[----:B------:R-:W-:Y:S02]  /*04b0*/  @P0 IMAD.MOV.U32 R15, RZ, RZ, 0x1 ;  /* 0x00000001ff0f0424 */ /* 0x000fe400078e00ff */
[----:B------:R-:W-:Y:S01]  /*04c0*/  @!P0 VIADD R15, R13, 0x1 ;  /* 0x000000010d0f8836 */ /* 0x000fe20000000000 */
[----:B------:R-:W-:-:S09]  /*04d0*/  ISETP.NE.AND P0, PT, R14, RZ, PT ;  /* 0x000000ff0e00720c */ /* 0x000fd20003f05270 */
[----:B------:R2:W-:Y:S01]  /*04e0*/  @P1 STG.E.U16 desc[UR4][R8.64+0x6], R15 ;  /* 0x0000060f08001986 */ /* 0x0005e2000c101504 */
[----:B0-----:R-:W-:Y:S01]  /*04f0*/  @P1 IMAD.MOV.U32 R13, RZ, RZ, 0x1 ;  /* 0x00000001ff0d1424 */ /* 0x001fe200078e00ff */
[----:B------:R-:W-:Y:S01]  /*0500*/  @!P1 PRMT R2, R17, 0x7610, R2 ;  /* 0x0000761011029816 */ /* 0x000fe20000000002 */
[----:B------:R-:W-:Y:S01]  /*0510*/  @!P1 VIADD R13, R15, 0x1 ;  /* 0x000000010f0d9836 */ /* 0x000fe20000000000 */
[----:B------:R2:W-:Y:S01]  /*0520*/  @!P1 STG.E.U16 desc[UR4][R8.64+0x6], RZ ;  /* 0x000006ff08009986 */ /* 0x0005e2000c101504 */
[----:B------:R-:W-:Y:S05]  /*0530*/  @P0 BRA `(.L_x_58) ;  /* 0xfffffffc00540947 */ /* 0x000fea000383ffff */
[----:B------:R-:W-:Y:S05]  /*0540*/  BSYNC.RECONVERGENT B2 ;  /* 0x0000000000027941 */ /* 0x000fea0003800200 */
.L_x_57:
[----:B--2---:R-:W-:-:S07]  /*0550*/  VIADD R15, R3, 0x1 ;  /* 0x00000001030f7836 */ /* 0x004fce0000000000 */
.L_x_56:
[----:B------:R-:W-:Y:S05]  /*0560*/  BSYNC.RECONVERGENT B1 ;  /* 0x0000000000017941 */ /* 0x000fea0003800200 */
.L_x_55:
[----:B------:R-:W-:Y:S01]  /*0570*/  ISETP.NE.AND P0, PT, R12, RZ, PT ;  /* 0x000000ff0c00720c */ /* 0x000fe20003f05270 */
[----:B------:R-:W-:-:S12]  /*0580*/  BSSY.RECONVERGENT B1, `(.L_x_54) ;  /* 0x0000016000017945 */ /* 0x000fd80003800200 */
[----:B------:R-:W-:Y:S05]  /*0590*/  @!P0 BRA `(.L_x_59) ;  /* 0x0000000000508947 */ /* 0x000fea0003800000 */
[----:B------:R-:W0:Y:S01]  /*05a0*/  LDC.64 R4, c[0x0][0x388] ;  /* 0x0000e200ff047b82 */ /* 0x000e220000000a00 */
[----:B------:R-:W-:-:S07]  /*05b0*/  IMAD.MOV R12, RZ, RZ, -R12 ;  /* 0x000000ffff0c7224 */ /* 0x000fce00078e0a0c */
[----:B------:R-:W1:Y:S02]  /*05c0*/  LDC.64 R6, c[0x0][0x390] ;  /* 0x0000e400ff067b82 */ /* 0x000e640000000a00 */
.L_x_60:
[----:B0-----:R-:W-:-:S06]  /*05d0*/  IMAD.WIDE R8, R15, 0x2, R4 ;  /* 0x000000020f087825 */ /* 0x001fcc00078e0204 */
[----:B------:R-:W2:Y:S01]  /*05e0*/  LDG.E.U16 R8, desc[UR4][R8.64] ;  /* 0x0000000408087981 */ /* 0x000ea2000c1e1500 */
[----:B-----5:R-:W-:Y:S01]  /*05f0*/  PRMT R11, R2, 0x9910, RZ ;  /* 0x00009910020b7816 */ /* 0x020fe200000000ff */
[----:B------:R-:W-:Y:S02]  /*0600*/  VIADD R12, R12, 0x1 ;  /* 0x000000010c0c7836 */ /* 0x000fe40000000000 */
[----:B------:R-:W-:-:S03]  /*0610*/  IMAD.MOV.U32 R14, RZ, RZ, R13 ;  /* 0x000000ffff0e7224 */ /* 0x000fc600078e000d */
[----:B------:R-:W-:Y:S02]  /*0620*/  ISETP.NE.AND P1, PT, R12, RZ, PT ;  /* 0x000000ff0c00720c */ /* 0x000fe40003f25270 */
[----:B--2---:R-:W-:-:S04]  /*0630*/  PRMT R10, R8, 0x9910, RZ ;  /* 0x00009910080a7816 */ /* 0x004fc800000000ff */
[----:B------:R-:W-:Y:S01]  /*0640*/  ISETP.NE.AND P0, PT, R10, R11, PT ;  /* 0x0000000b0a00720c */ /* 0x000fe20003f05270 */
[----:B-1----:R-:W-:-:S04]  /*0650*/  IMAD.WIDE R10, R3, 0x2, R6 ;  /* 0x00000002030a7825 */ /* 0x002fc800078e0206 */
[----:B------:R-:W-:Y:S02]  /*0660*/  IMAD.MOV.U32 R3, RZ, RZ, R15 ;  /* 0x000000ffff037224 */ /* 0x000fe400078e000f */
[----:B------:R-:W-:-:S06]  /*0670*/  VIADD R15, R15, 0x1 ;  /* 0x000000010f0f7836 */ /* 0x000fcc0000000000 */
[----:B------:R0:W-:Y:S01]  /*0680*/  @P0 STG.E.U16 desc[UR4][R10.64], R13 ;  /* 0x0000000d0a000986 */ /* 0x0001e2000c101504 */
[----:B------:R-:W-:-:S03]  /*0690*/  @P0 PRMT R2, R8, 0x7610, R2 ;  /* 0x0000761008020816 */ /* 0x000fc60000000002 */
[----:B------:R2:W-:Y:S01]  /*06a0*/  @!P0 STG.E.U16 desc[UR4][R10.64], RZ ;  /* 0x000000ff0a008986 */ /* 0x0005e2000c101504 */
[----:B0-----:R-:W-:Y:S02]  /*06b0*/  @P0 IMAD.MOV.U32 R13, RZ, RZ, 0x1 ;  /* 0x00000001ff0d0424 */ /* 0x001fe400078e00ff */
[----:B------:R-:W-:Y:S01]  /*06c0*/  @!P0 VIADD R13, R14, 0x1 ;  /* 0x000000010e0d8836 */ /* 0x000fe20000000000 */
[----:B--2---:R-:W-:Y:S06]  /*06d0*/  @P1 BRA `(.L_x_60) ;  /* 0xfffffffc00bc1947 */ /* 0x004fec000383ffff */
.L_x_59:
[----:B------:R-:W-:Y:S05]  /*06e0*/  BSYNC.RECONVERGENT B1 ;  /* 0x0000000000017941 */ /* 0x000fea0003800200 */
.L_x_54:
[----:B------:R-:W-:Y:S05]  /*06f0*/  BSYNC.RECONVERGENT B0 ;  /* 0x0000000000007941 */ /* 0x000fea0003800200 */
.L_x_53:
[----:B------:R-:W0:Y:S01]  /*0700*/  LDCU.64 UR6, c[0x0][0x390] ;  /* 0x00007200ff0677ac */ /* 0x000e220008000a00 */
[----:B-----5:R-:W-:-:S04]  /*0710*/  IADD3 R2, P0, PT, RZ, RZ, RZ ;  /* 0x000000ffff027210 */ /* 0x020fc80007f1e0ff */
[----:B------:R-:W-:-:S04]  /*0720*/  IADD3.X R3, PT, PT, R0, -0x1, RZ, P0, !PT ;  /* 0xffffffff00037810 */ /* 0x000fc800007fe4ff */
[----:B------:R-:W-:-:S04]  /*0730*/  SHF.R.S64 R2, R2, 0x1f, R3 ;  /* 0x0000001f02027819 */ /* 0x000fc80000001003 */
[----:B0-----:R-:W-:-:S04]  /*0740*/  IADD3 R2, P0, PT, R2, UR6, RZ ;  /* 0x0000000602027c10 */ /* 0x001fc8000ff1e0ff */
[----:B------:R-:W-:-:S05]  /*0750*/  LEA.HI.X.SX32 R3, R3, UR7, 0x1, P0 ;  /* 0x0000000703037c11 */ /* 0x000fca00080f0eff */
[----:B------:R-:W-:Y:S01]  /*0760*/  STG.E.U16 desc[UR4][R2.64], R13 ;  /* 0x0000000d02007986 */ /* 0x000fe2000c101504 */
[----:B------:R-:W-:Y:S05]  /*0770*/  EXIT ;  /* 0x000000000000794d */ /* 0x000fea0003800000 */
.L_x_61:
        /* <DEDUP_REMOVED lines=16> */
.L_x_261:


//--------------------- .text._Z19kernel_createCutofffiPKiPlPii --------------------------
	.section	.text._Z19kernel_createCutofffiPKiPlPii,"ax",@progbits
	.align	128
        .global         _Z19kernel_createCutofffiPKiPlPii
        .type           _Z19kernel_createCutofffiPKiPlPii,@function
        .size           _Z19kernel_createCutofffiPKiPlPii,(.L_x_262 - _Z19kernel_createCutofffiPKiPlPii)
        .other          _Z19kernel_createCutofffiPKiPlPii,@"STO_CUDA_ENTRY STV_DEFAULT"
_Z19kernel_createCutofffiPKiPlPii:
.text._Z19kernel_createCutofffiPKiPlPii:
        /* <DEDUP_REMOVED lines=13> */
[----:B--2---:R-:W-:Y:S01]  /*00d0*/  FADD R5, -R10, 1 ;  /* 0x3f8000000a057421 */ /* 0x004fe20000000100 */
[----:B------:R-:W-:Y:S02]  /*00e0*/  I2FP.F32.S32 R9, R11 ;  /* 0x0000000b00097245 */ /* 0x000fe40000201400 */
[----:B---3--:R-:W-:-:S05]  /*00f0*/  I2FP.F32.S32 R0, R2 ;  /* 0x0000000200007245 */ /* 0x008fca0000201400 */
[----:B------:R-:W-:Y:S02]  /*0100*/  FMUL R0, R0, R5 ;  /* 0x0000000500007220 */ /* 0x000fe40000400000 */
[----:B------:R-:W0:Y:S02]  /*0110*/  LDC.64 R4, c[0x0][0x398] ;  /* 0x0000e600ff047b82 */ /* 0x000e240000000a00 */
[----:B------:R-:W-:-:S06]  /*0120*/  FMUL R0, R0, R9 ;  /* 0x0000000900007220 */ /* 0x000fcc0000400000 */
[----:B------:R-:W1:Y:S02]  /*0130*/  F2I.CEIL.NTZ R0, R0 ;  /* 0x0000000000007305 */ /* 0x000e64000020b100 */
[----:B-1----:R-:W-:Y:S01]  /*0140*/  IADD3 R6, PT, PT, R2, -R11, -R0 ;  /* 0x8000000b02067210 */ /* 0x002fe20007ffe800 */
[----:B0-----:R-:W-:-:S03]  /*0150*/  IMAD.WIDE R4, R7, 0x4, R4 ;  /* 0x0000000407047825 */ /* 0x001fc600078e0204 */
[----:B------:R-:W-:-:S05]  /*0160*/  IADD3 R3, PT, PT, R6, 0x1, RZ ;  /* 0x0000000106037810 */ /* 0x000fca0007ffe0ff */
[----:B------:R-:W-:Y:S01]  /*0170*/  STG.E desc[UR4][R4.64], R3 ;  /* 0x0000000304007986 */ /* 0x000fe2000c101904 */
[----:B------:R-:W-:Y:S05]  /*0180*/  EXIT ;  /* 0x000000000000794d */ /* 0x000fea0003800000 */
.L_x_62:
        /* <DEDUP_REMOVED lines=15> */
.L_x_262:


//--------------------- .text._Z19kernel_createIndex7PKcPKiPKlPtS5_PlPii --------------------------
	.section	.text._Z19kernel_createIndex7PKcPKiPKlPtS5_PlPii,"ax",@progbits
	.align	128
        .global         _Z19kernel_createIndex7PKcPKiPKlPtS5_PlPii
        .type           _Z19kernel_createIndex7PKcPKiPKlPtS5_PlPii,@function
        .size           _Z19kernel_createIndex7PKcPKiPKlPtS5_PlPii,(.L_x_263 - _Z19kernel_createIndex7PKcPKiPKlPtS5_PlPii)
        .other          _Z19kernel_createIndex7PKcPKiPKlPtS5_PlPii,@"STO_CUDA_ENTRY STV_DEFAULT"
_Z19kernel_createIndex7PKcPKiPKlPtS5_PlPii:
.text._Z19kernel_createIndex7PKcPKiPKlPtS5_PlPii:
        /* <DEDUP_REMOVED lines=10> */
[----:B------:R-:W2:Y:S01]  /*00a0*/  LDCU.64 UR6, c[0x0][0x380] ;  /* 0x00007000ff0677ac */ /* 0x000ea20008000a00 */
[----:B0-----:R-:W-:-:S05]  /*00b0*/  IMAD.WIDE R2, R9, 0x4, R2 ;  /* 0x0000000409027825 */ /* 0x001fca00078e0202 */
[----:B-1----:R-:W3:Y:S01]  /*00c0*/  LDG.E R0, desc[UR4][R2.64] ;  /* 0x0000000402007981 */ /* 0x002ee2000c1e1900 */
[----:B------:R-:W-:Y:S01]  /*00d0*/  BSSY.RECONVERGENT B1, `(.L_x_63) ;  /* 0x00000fe000017945 */ /* 0x000fe20003800200 */
[----:B------:R-:W-:Y:S02]  /*00e0*/  CS2R R12, SRZ ;  /* 0x00000000000c7805 */ /* 0x000fe4000001ff00 */
[----:B------:R-:W-:Y:S02]  /*00f0*/  CS2R R10, SRZ ;  /* 0x00000000000a7805 */ /* 0x000fe4000001ff00 */
[----:B------:R-:W-:Y:S02]  /*0100*/  CS2R R22, SRZ ;  /* 0x0000000000167805 */ /* 0x000fe4000001ff00 */
[----:B---3--:R-:W-:-:S13]  /*0110*/  ISETP.GE.AND P0, PT, R0, 0x1, PT ;  /* 0x000000010000780c */ /* 0x008fda0003f06270 */
[----:B--2---:R-:W-:Y:S05]  /*0120*/  @!P0 BRA `(.L_x_64) ;  /* 0x0000000c00e08947 */ /* 0x004fea0003800000 */
[----:B------:R-:W0:Y:S02]  /*0130*/  LDC.64 R2, c[0x0][0x390] ;  /* 0x0000e400ff027b82 */ /* 0x000e240000000a00 */
[----:B0-----:R-:W-:-:S05]  /*0140*/  IMAD.WIDE R2, R9, 0x8, R2 ;  /* 0x0000000809027825 */ /* 0x001fca00078e0202 */
[----:B------:R-:W2:Y:S01]  /*0150*/  LDG.E R7, desc[UR4][R2.64] ;  /* 0x0000000402077981 */ /* 0x000ea2000c1e1900 */
[----:B------:R-:W-:Y:S01]  /*0160*/  BSSY.RECONVERGENT B0, `(.L_x_65) ;  /* 0x000009f000007945 */ /* 0x000fe20003800200 */
[----:B------:R-:W-:Y:S01]  /*0170*/  IMAD.MOV.U32 R26, RZ, RZ, 0x4 ;  /* 0x00000004ff1a7424 */ /* 0x000fe200078e00ff */
[----:B------:R-:W-:Y:S01]  /*0180*/  CS2R R10, SRZ ;  /* 0x00000000000a7805 */ /* 0x000fe2000001ff00 */
[----:B------:R-:W-:Y:S01]  /*0190*/  IMAD.MOV.U32 R14, RZ, RZ, 0x4 ;  /* 0x00000004ff0e7424 */ /* 0x000fe200078e00ff */
[----:B------:R-:W-:Y:S01]  /*01a0*/  CS2R R12, SRZ ;  /* 0x00000000000c7805 */ /* 0x000fe2000001ff00 */
[----:B------:R-:W-:Y:S02]  /*01b0*/  IMAD.MOV.U32 R15, RZ, RZ, 0x4 ;  /* 0x00000004ff0f7424 */ /* 0x000fe400078e00ff */
[----:B------:R-:W-:Y:S02]  /*01c0*/  IMAD.MOV.U32 R16, RZ, RZ, 0x4 ;  /* 0x00000004ff107424 */ /* 0x000fe400078e00ff */
[----:B------:R-:W-:-:S02]  /*01d0*/  IMAD.MOV.U32 R17, RZ, RZ, 0x4 ;  /* 0x00000004ff117424 */ /* 0x000fc400078e00ff */
[----:B------:R-:W-:Y:S02]  /*01e0*/  IMAD.MOV.U32 R18, RZ, RZ, 0x4 ;  /* 0x00000004ff127424 */ /* 0x000fe400078e00ff */
[----:B------:R-:W-:Y:S02]  /*01f0*/  IMAD.MOV.U32 R22, RZ, RZ, RZ ;  /* 0x000000ffff167224 */ /* 0x000fe400078e00ff */
[----:B--2---:R-:W-:Y:S02]  /*0200*/  IMAD.IADD R0, R0, 0x1, R7 ;  /* 0x0000000100007824 */ /* 0x004fe400078e0207 */
[----:B------:R-:W-:-:S05]  /*0210*/  VIADD R5, R7, 0x1 ;  /* 0x0000000107057836 */ /* 0x000fca0000000000 */
[----:B------:R-:W-:Y:S02]  /*0220*/  ISETP.GE.AND P0, PT, R5, R0, PT ;  /* 0x000000000500720c */ /* 0x000fe40003f06270 */
[----:B------:R-:W-:-:S05]  /*0230*/  VIMNMX R0, PT, PT, R0, R5, !PT ;  /* 0x0000000500007248 */ /* 0x000fca0007fe0100 */
[----:B------:R-:W-:-:S06]  /*0240*/  IMAD.IADD R19, R0, 0x1, -R7 ;  /* 0x0000000100137824 */ /* 0x000fcc00078e0a07 */
[----:B------:R-:W-:Y:S05]  /*0250*/  @P0 BRA `(.L_x_66) ;  /* 0x00000008003c0947 */ /* 0x000fea0003800000 */
[----:B------:R-:W-:Y:S01]  /*0260*/  LOP3.LUT R20, R19, 0xfffffffe, RZ, 0xc0, !PT ;  /* 0xfffffffe13147812 */ /* 0x000fe200078ec0ff */
[----:B------:R-:W-:Y:S02]  /*0270*/  IMAD.MOV.U32 R26, RZ, RZ, 0x4 ;  /* 0x00000004ff1a7424 */ /* 0x000fe400078e00ff */
[----:B------:R-:W-:Y:S02]  /*0280*/  IMAD.MOV.U32 R22, RZ, RZ, RZ ;  /* 0x000000ffff167224 */ /* 0x000fe400078e00ff */
[----:B------:R-:W-:-:S07]  /*0290*/  IMAD.MOV R20, RZ, RZ, -R20 ;  /* 0x000000ffff147224 */ /* 0x000fce00078e0a14 */
.L_x_77:
[----:B------:R-:W-:-:S04]  /*02a0*/  IADD3 R2, P0, PT, R7, UR6, RZ ;  /* 0x0000000607027c10 */ /* 0x000fc8000ff1e0ff */
[----:B0-----:R-:W-:-:S05]  /*02b0*/  LEA.HI.X.SX32 R3, R7, UR7, 0x1, P0 ;  /* 0x0000000707037c11 */ /* 0x001fca00080f0eff */
[----:B------:R-:W2:Y:S01]  /*02c0*/  LDG.E.U8 R0, desc[UR4][R2.64] ;  /* 0x0000000402007981 */ /* 0x000ea2000c1e1100 */
[----:B------:R-:W-:Y:S01]  /*02d0*/  PRMT R24, R18, 0x7610, R24 ;  /* 0x0000761012187816 */ /* 0x000fe20000000018 */
[----:B------:R-:W-:Y:S01]  /*02e0*/  BSSY.RECONVERGENT B2, `(.L_x_67) ;  /* 0x000001a000027945 */ /* 0x000fe20003800200 */
[----:B------:R-:W-:Y:S02]  /*02f0*/  PRMT R21, R17, 0x7610, R21 ;  /* 0x0000761011157816 */ /* 0x000fe40000000015 */
[----:B------:R-:W-:Y:S02]  /*0300*/  PRMT R18, R16, 0x7610, R18 ;  /* 0x0000761010127816 */ /* 0x000fe40000000012 */
[----:B------:R-:W-:Y:S02]  /*0310*/  PRMT R17, R15, 0x7610, R17 ;  /* 0x000076100f117816 */ /* 0x000fe40000000011 */
[----:B------:R-:W-:Y:S02]  /*0320*/  PRMT R16, R14, 0x7610, R16 ;  /* 0x000076100e107816 */ /* 0x000fe40000000010 */
[----:B------:R-:W-:-:S02]  /*0330*/  PRMT R15, R26, 0x7610, R15 ;  /* 0x000076101a0f7816 */ /* 0x000fc4000000000f */
[C---:B--2---:R-:W-:Y:S02]  /*0340*/  ISETP.GT.AND P0, PT, R0.reuse, 0x1, PT ;  /* 0x000000010000780c */ /* 0x044fe40003f04270 */
[----:B------:R-:W-:-:S11]  /*0350*/  PRMT R14, R0, 0x7610, R14 ;  /* 0x00007610000e7816 */ /* 0x000fd6000000000e */
[----:B------:R-:W-:Y:S05]  /*0360*/  @P0 BRA `(.L_x_68) ;  /* 0x0000000000240947 */ /* 0x000fea0003800000 */
[----:B------:R-:W-:-:S04]  /*0370*/  PRMT R0, R14, 0x9910, RZ ;  /* 0x000099100e007816 */ /* 0x000fc800000000ff */
[----:B------:R-:W-:-:S13]  /*0380*/  ISETP.NE.AND P0, PT, R0, RZ, PT ;  /* 0x000000ff0000720c */ /* 0x000fda0003f05270 */
[----:B------:R-:W-:Y:S05]  /*0390*/  @!P0 BRA `(.L_x_69) ;  /* 0x0000000000108947 */ /* 0x000fea0003800000 */
[----:B------:R-:W-:-:S13]  /*03a0*/  ISETP.NE.AND P0, PT, R0, 0x1, PT ;  /* 0x000000010000780c */ /* 0x000fda0003f05270 */
[----:B------:R-:W-:Y:S05]  /*03b0*/  @P0 BRA `(.L_x_70) ;  /* 0x0000000000300947 */ /* 0x000fea0003800000 */
[----:B------:R-:W-:Y:S01]  /*03c0*/  VIADD R12, R12, 0x1 ;  /* 0x000000010c0c7836 */ /* 0x000fe20000000000 */
[----:B------:R-:W-:Y:S06]  /*03d0*/  BRA `(.L_x_70) ;  /* 0x0000000000287947 */ /* 0x000fec0003800000 */
.L_x_69:
[----:B------:R-:W-:Y:S01]  /*03e0*/  VIADD R13, R13, 0x1 ;  /* 0x000000010d0d7836 */ /* 0x000fe20000000000 */
[----:B------:R-:W-:Y:S06]  /*03f0*/  BRA `(.L_x_70) ;  /* 0x0000000000207947 */ /* 0x000fec0003800000 */
.L_x_68:
[----:B------:R-:W-:-:S04]  /*0400*/  PRMT R0, R14, 0x9910, RZ ;  /* 0x000099100e007816 */ /* 0x000fc800000000ff */
[----:B------:R-:W-:-:S13]  /*0410*/  ISETP.NE.AND P0, PT, R0, 0x2, PT ;  /* 0x000000020000780c */ /* 0x000fda0003f05270 */
[----:B------:R-:W-:Y:S05]  /*0420*/  @!P0 BRA `(.L_x_71) ;  /* 0x0000000000108947 */ /* 0x000fea0003800000 */
[----:B------:R-:W-:-:S13]  /*0430*/  ISETP.NE.AND P0, PT, R0, 0x3, PT ;  /* 0x000000030000780c */ /* 0x000fda0003f05270 */
[----:B------:R-:W-:Y:S05]  /*0440*/  @P0 BRA `(.L_x_70) ;  /* 0x00000000000c0947 */ /* 0x000fea0003800000 */
[----:B------:R-:W-:Y:S01]  /*0450*/  VIADD R10, R10, 0x1 ;  /* 0x000000010a0a7836 */ /* 0x000fe20000000000 */
[----:B------:R-:W-:Y:S06]  /*0460*/  BRA `(.L_x_70) ;  /* 0x0000000000047947 */ /* 0x000fec0003800000 */
.L_x_71:
[----:B------:R-:W-:-:S07]  /*0470*/  VIADD R11, R11, 0x1 ;  /* 0x000000010b0b7836 */ /* 0x000fce0000000000 */
.L_x_70:
[----:B------:R-:W-:Y:S05]  /*0480*/  BSYNC.RECONVERGENT B2 ;  /* 0x0000000000027941 */ /* 0x000fea0003800200 */
.L_x_67:
[C---:B------:R-:W-:Y:S01]  /*0490*/  PRMT R0, R24.reuse, 0x8880, RZ ;  /* 0x0000888018007816 */ /* 0x040fe200000000ff */
[----:B------:R-:W-:Y:S01]  /*04a0*/  IMAD.SHL.U32 R24, R24, 0x1000, RZ ;  /* 0x0000100018187824 */ /* 0x000fe200078e00ff */
[----:B------:R-:W-:Y:S02]  /*04b0*/  PRMT R4, R21, 0x8880, RZ ;  /* 0x0000888015047816 */ /* 0x000fe400000000ff */
[----:B------:R-:W-:Y:S02]  /*04c0*/  PRMT R6, R18, 0x8880, RZ ;  /* 0x0000888012067816 */ /* 0x000fe400000000ff */
[----:B------:R-:W-:Y:S02]  /*04d0*/  PRMT R0, R0, 0x7710, RZ ;  /* 0x0000771000007816 */ /* 0x000fe400000000ff */
[----:B------:R-:W-:Y:S02]  /*04e0*/  PRMT R4, R4, 0x7710, RZ ;  /* 0x0000771004047816 */ /* 0x000fe400000000ff */
[----:B------:R-:W-:-:S02]  /*04f0*/  PRMT R6, R6, 0x7710, RZ ;  /* 0x0000771006067816 */ /* 0x000fc400000000ff */
[----:B------:R-:W-:Y:S02]  /*0500*/  VIMNMX.S16x2 R5, PT, PT, R0, 0x30003, !PT ;  /* 0x0003000300057848 */ /* 0x000fe40007fe0300 */
[----:B------:R-:W-:Y:S02]  /*0510*/  PRMT R0, R17, 0x8880, RZ ;  /* 0x0000888011007816 */ /* 0x000fe400000000ff */
[----:B------:R-:W-:Y:S02]  /*0520*/  VIMNMX.S16x2 R23, PT, PT, R4, 0x30003, !PT ;  /* 0x0003000304177848 */ /* 0x000fe40007fe0300 */
[----:B------:R-:W-:Y:S02]  /*0530*/  VIMNMX.S16x2 R25, PT, PT, R6, 0x30003, !PT ;  /* 0x0003000306197848 */ /* 0x000fe40007fe0300 */
[----:B------:R-:W-:Y:S02]  /*0540*/  PRMT R4, R16, 0x8880, RZ ;  /* 0x0000888010047816 */ /* 0x000fe400000000ff */
[----:B------:R-:W-:-:S02]  /*0550*/  PRMT R6, R15, 0x8880, RZ ;  /* 0x000088800f067816 */ /* 0x000fc400000000ff */
[----:B------:R-:W-:Y:S02]  /*0560*/  PRMT R0, R0, 0x7710, RZ ;  /* 0x0000771000007816 */ /* 0x000fe400000000ff */
[----:B------:R-:W-:Y:S02]  /*0570*/  PRMT R4, R4, 0x7710, RZ ;  /* 0x0000771004047816 */ /* 0x000fe400000000ff */
[----:B------:R-:W-:Y:S02]  /*0580*/  PRMT R8, R14, 0x8880, RZ ;  /* 0x000088800e087816 */ /* 0x000fe400000000ff */
[----:B------:R-:W-:Y:S02]  /*0590*/  PRMT R6, R6, 0x7710, RZ ;  /* 0x0000771006067816 */ /* 0x000fe400000000ff */
[----:B------:R-:W-:Y:S02]  /*05a0*/  VIMNMX.S16x2 R0, PT, PT, R0, 0x30003, !PT ;  /* 0x0003000300007848 */ /* 0x000fe40007fe0300 */
[----:B------:R-:W-:-:S02]  /*05b0*/  VIMNMX.S16x2 R26, PT, PT, R4, 0x30003, !PT ;  /* 0x00030003041a7848 */ /* 0x000fc40007fe0300 */
[----:B------:R-:W-:Y:S02]  /*05c0*/  PRMT R8, R8, 0x7710, RZ ;  /* 0x0000771008087816 */ /* 0x000fe400000000ff */
[----:B------:R-:W-:Y:S02]  /*05d0*/  VIMNMX.S16x2 R4, PT, PT, R6, 0x30003, !PT ;  /* 0x0003000306047848 */ /* 0x000fe40007fe0300 */
[----:B------:R-:W-:Y:S02]  /*05e0*/  PRMT R6, R0, 0x7610, R6 ;  /* 0x0000761000067816 */ /* 0x000fe40000000006 */
[----:B------:R-:W-:Y:S02]  /*05f0*/  LOP3.LUT R5, R5, 0xffff, RZ, 0xc0, !PT ;  /* 0x0000ffff05057812 */ /* 0x000fe400078ec0ff */
[----:B------:R-:W-:Y:S02]  /*0600*/  LOP3.LUT R27, R23, 0xffff, RZ, 0xc0, !PT ;  /* 0x0000ffff171b7812 */ /* 0x000fe400078ec0ff */
[----:B------:R-:W-:-:S02]  /*0610*/  LOP3.LUT R0, R25, 0xffff, RZ, 0xc0, !PT ;  /* 0x0000ffff19007812 */ /* 0x000fc400078ec0ff */
[----:B------:R-:W-:Y:S02]  /*0620*/  VIMNMX.S16x2 R8, PT, PT, R8, 0x30003, !PT ;  /* 0x0003000308087848 */ /* 0x000fe40007fe0300 */
[----:B------:R-:W-:Y:S02]  /*0630*/  LOP3.LUT R25, R6, 0xffff, RZ, 0xc0, !PT ;  /* 0x0000ffff06197812 */ /* 0x000fe400078ec0ff */
[----:B------:R-:W-:Y:S02]  /*0640*/  LOP3.LUT R6, R26, 0xffff, RZ, 0xc0, !PT ;  /* 0x0000ffff1a067812 */ /* 0x000fe400078ec0ff */
[----:B------:R-:W-:Y:S02]  /*0650*/  IADD3 R5, PT, PT, R0, R5, R27 ;  /* 0x0000000500057210 */ /* 0x000fe40007ffe01b */
[----:B------:R-:W-:Y:S02]  /*0660*/  LOP3.LUT R8, R8, 0xffff, RZ, 0xc0, !PT ;  /* 0x0000ffff08087812 */ /* 0x000fe400078ec0ff */
[----:B------:R-:W-:-:S02]  /*0670*/  LOP3.LUT R23, R4, 0xffff, RZ, 0xc0, !PT ;  /* 0x0000ffff04177812 */ /* 0x000fc400078ec0ff */
[----:B------:R-:W-:Y:S01]  /*0680*/  IADD3 R4, PT, PT, R6, R5, R25 ;  /* 0x0000000506047210 */ /* 0x000fe20007ffe019 */
[----:B------:R-:W-:Y:S01]  /*0690*/  IMAD.MOV R5, RZ, RZ, -R8 ;  /* 0x000000ffff057224 */ /* 0x000fe200078e0a08 */
[----:B------:R-:W-:Y:S02]  /*06a0*/  LOP3.LUT R24, R24, 0x3000, RZ, 0xc0, !PT ;  /* 0x0000300018187812 */ /* 0x000fe400078ec0ff */
[----:B------:R-:W-:-:S04]  /*06b0*/  IADD3 R4, PT, PT, R4, -0x15, R23 ;  /* 0xffffffeb04047810 */ /* 0x000fc80007ffe017 */
[----:B------:R-:W-:Y:S01]  /*06c0*/  ISETP.NE.AND P0, PT, R4, R5, PT ;  /* 0x000000050400720c */ /* 0x000fe20003f05270 */
[----:B------:R-:W-:Y:S02]  /*06d0*/  IMAD.SHL.U32 R5, R21, 0x400, RZ ;  /* 0x0000040015057824 */ /* 0x000fe400078e00ff */
[----:B------:R-:W-:-:S03]  /*06e0*/  IMAD.SHL.U32 R4, R18, 0x100, RZ ;  /* 0x0000010012047824 */ /* 0x000fc600078e00ff */
[----:B------:R-:W-:-:S04]  /*06f0*/  LOP3.LUT R5, R24, 0xc00, R5, 0xf8, !PT ;  /* 0x00000c0018057812 */ /* 0x000fc800078ef805 */
[----:B------:R-:W-:Y:S01]  /*0700*/  LOP3.LUT R4, R5, 0x300, R4, 0xf8, !PT ;  /* 0x0000030005047812 */ /* 0x000fe200078ef804 */
[----:B------:R-:W-:-:S05]  /*0710*/  IMAD.SHL.U32 R5, R17, 0x40, RZ ;  /* 0x0000004011057824 */ /* 0x000fca00078e00ff */
[----:B------:R-:W-:Y:S01]  /*0720*/  LOP3.LUT R4, R4, 0xc0, R5, 0xf8, !PT ;  /* 0x000000c004047812 */ /* 0x000fe200078ef805 */
[----:B------:R-:W-:-:S05]  /*0730*/  IMAD.SHL.U32 R5, R16, 0x10, RZ ;  /* 0x0000001010057824 */ /* 0x000fca00078e00ff */
[----:B------:R-:W-:Y:S01]  /*0740*/  LOP3.LUT R4, R4, 0x30, R5, 0xf8, !PT ;  /* 0x0000003004047812 */ /* 0x000fe200078ef805 */
[----:B------:R-:W-:-:S05]  /*0750*/  IMAD.SHL.U32 R5, R15, 0x4, RZ ;  /* 0x000000040f057824 */ /* 0x000fca00078e00ff */
[----:B------:R-:W-:Y:S02]  /*0760*/  LOP3.LUT R29, R4, 0xc, R5, 0xf8, !PT ;  /* 0x0000000c041d7812 */ /* 0x000fe400078ef805 */
[----:B------:R-:W0:Y:S02]  /*0770*/  LDC.64 R4, c[0x0][0x398] ;  /* 0x0000e600ff047b82 */ /* 0x000e240000000a00 */
[----:B------:R-:W-:-:S04]  /*0780*/  LOP3.LUT R29, R29, 0x3, R14, 0xf8, !PT ;  /* 0x000000031d1d7812 */ /* 0x000fc800078ef80e */
[----:B------:R-:W-:Y:S01]  /*0790*/  SEL R29, R29, 0xffff, !P0 ;  /* 0x0000ffff1d1d7807 */ /* 0x000fe20004000000 */
[----:B0-----:R-:W-:-:S05]  /*07a0*/  IMAD.WIDE R4, R7, 0x2, R4 ;  /* 0x0000000207047825 */ /* 0x001fca00078e0204 */
[----:B------:R0:W-:Y:S04]  /*07b0*/  STG.E.U16 desc[UR4][R4.64], R29 ;  /* 0x0000001d04007986 */ /* 0x0001e8000c101504 */
[----:B------:R-:W2:Y:S01]  /*07c0*/  LDG.E.U8 R26, desc[UR4][R2.64+0x1] ;  /* 0x00000104021a7981 */ /* 0x000ea2000c1e1100 */
[----:B------:R-:W-:Y:S01]  /*07d0*/  BSSY.RECONVERGENT B2, `(.L_x_72) ;  /* 0x0000018000027945 */ /* 0x000fe20003800200 */
[----:B------:R-:W-:Y:S01]  /*07e0*/  VIADD R24, R22, 0x1 ;  /* 0x0000000116187836 */ /* 0x000fe20000000000 */
[----:B------:R-:W-:Y:S01]  /*07f0*/  LOP3.LUT R21, R21, 0x3, RZ, 0xc0, !PT ;  /* 0x0000000315157812 */ /* 0x000fe200078ec0ff */
[----:B------:R-:W-:Y:S01]  /*0800*/  @P0 IMAD.MOV R24, RZ, RZ, R22 ;  /* 0x000000ffff180224 */ /* 0x000fe200078e0216 */
[----:B------:R-:W-:Y:S02]  /*0810*/  LOP3.LUT R22, R18, 0x3, RZ, 0xc0, !PT ;  /* 0x0000000312167812 */ /* 0x000fe400078ec0ff */
[----:B--2---:R-:W-:-:S13]  /*0820*/  ISETP.GT.AND P1, PT, R26, 0x1, PT ;  /* 0x000000011a00780c */ /* 0x004fda0003f24270 */
[----:B0-----:R-:W-:Y:S05]  /*0830*/  @P1 BRA `(.L_x_73) ;  /* 0x0000000000241947 */ /* 0x001fea0003800000 */
[----:B------:R-:W-:-:S04]  /*0840*/  PRMT R2, R26, 0x9910, RZ ;  /* 0x000099101a027816 */ /* 0x000fc800000000ff */
[----:B------:R-:W-:-:S13]  /*0850*/  ISETP.NE.AND P0, PT, R2, RZ, PT ;  /* 0x000000ff0200720c */ /* 0x000fda0003f05270 */
[----:B------:R-:W-:Y:S05]  /*0860*/  @!P0 BRA `(.L_x_74) ;  /* 0x0000000000108947 */ /* 0x000fea0003800000 */
[----:B------:R-:W-:-:S13]  /*0870*/  ISETP.NE.AND P0, PT, R2, 0x1, PT ;  /* 0x000000010200780c */ /* 0x000fda0003f05270 */
[----:B------:R-:W-:Y:S05]  /*0880*/  @P0 BRA `(.L_x_75) ;  /* 0x0000000000300947 */ /* 0x000fea0003800000 */
[----:B------:R-:W-:Y:S01]  /*0890*/  VIADD R12, R12, 0x1 ;  /* 0x000000010c0c7836 */ /* 0x000fe20000000000 */
[----:B------:R-:W-:Y:S06]  /*08a0*/  BRA `(.L_x_75) ;  /* 0x0000000000287947 */ /* 0x000fec0003800000 */
.L_x_74:
[----:B------:R-:W-:Y:S01]  /*08b0*/  VIADD R13, R13, 0x1 ;  /* 0x000000010d0d7836 */ /* 0x000fe20000000000 */
[----:B------:R-:W-:Y:S06]  /*08c0*/  BRA `(.L_x_75) ;  /* 0x0000000000207947 */ /* 0x000fec0003800000 */
.L_x_73:
[----:B------:R-:W-:-:S04]  /*08d0*/  PRMT R2, R26, 0x9910, RZ ;  /* 0x000099101a027816 */ /* 0x000fc800000000ff */
[----:B------:R-:W-:-:S13]  /*08e0*/  ISETP.NE.AND P0, PT, R2, 0x2, PT ;  /* 0x000000020200780c */ /* 0x000fda0003f05270 */
[----:B------:R-:W-:Y:S05]  /*08f0*/  @!P0 BRA `(.L_x_76) ;  /* 0x0000000000108947 */ /* 0x000fea0003800000 */
[----:B------:R-:W-:-:S13]  /*0900*/  ISETP.NE.AND P0, PT, R2, 0x3, PT ;  /* 0x000000030200780c */ /* 0x000fda0003f05270 */
[----:B------:R-:W-:Y:S05]  /*0910*/  @P0 BRA `(.L_x_75) ;  /* 0x00000000000c0947 */ /* 0x000fea0003800000 */
[----:B------:R-:W-:Y:S01]  /*0920*/  VIADD R10, R10, 0x1 ;  /* 0x000000010a0a7836 */ /* 0x000fe20000000000 */
[----:B------:R-:W-:Y:S06]  /*0930*/  BRA `(.L_x_75) ;  /* 0x0000000000047947 */ /* 0x000fec0003800000 */
.L_x_76:
[----:B------:R-:W-:-:S07]  /*0940*/  VIADD R11, R11, 0x1 ;  /* 0x000000010b0b7836 */ /* 0x000fce0000000000 */
.L_x_75:
[----:B------:R-:W-:Y:S05]  /*0950*/  BSYNC.RECONVERGENT B2 ;  /* 0x0000000000027941 */ /* 0x000fea0003800200 */
.L_x_72:
[----:B------:R-:W-:Y:S01]  /*0960*/  IADD3 R25, PT, PT, R25, R27, R0 ;  /* 0x0000001b19197210 */ /* 0x000fe20007ffe000 */
[----:B------:R-:W-:Y:S01]  /*0970*/  IMAD.SHL.U32 R2, R17, 0x100, RZ ;  /* 0x0000010011027824 */ /* 0x000fe200078e00ff */
[----:B------:R-:W-:Y:S01]  /*0980*/  PRMT R0, R26, 0x8880, RZ ;  /* 0x000088801a007816 */ /* 0x000fe200000000ff */
[----:B------:R-:W-:Y:S01]  /*0990*/  IMAD R21, R21, 0x4, R22 ;  /* 0x0000000415157824 */ /* 0x000fe200078e0216 */
[----:B------:R-:W-:Y:S01]  /*09a0*/  IADD3 R23, PT, PT, R23, R25, R6 ;  /* 0x0000001917177210 */ /* 0x000fe20007ffe006 */
[----:B------:R-:W-:Y:S01]  /*09b0*/  IMAD.SHL.U32 R6, R15, 0x10, RZ ;  /* 0x000000100f067824 */ /* 0x000fe200078e00ff */
[----:B------:R-:W-:Y:S01]  /*09c0*/  PRMT R0, R0, 0x7710, RZ ;  /* 0x0000771000007816 */ /* 0x000fe200000000ff */
[----:B------:R-:W-:Y:S01]  /*09d0*/  VIADD R20, R20, 0x2 ;  /* 0x0000000214147836 */ /* 0x000fe20000000000 */
[----:B------:R-:W-:Y:S01]  /*09e0*/  LOP3.LUT R2, R2, 0x300, RZ, 0xc0, !PT ;  /* 0x0000030002027812 */ /* 0x000fe200078ec0ff */
[----:B------:R-:W-:Y:S01]  /*09f0*/  VIADD R22, R24, 0x1 ;  /* 0x0000000118167836 */ /* 0x000fe20000000000 */
[----:B------:R-:W-:Y:S01]  /*0a00*/  VIMNMX.S16x2 R3, PT, PT, R0, 0x30003, !PT ;  /* 0x0003000300037848 */ /* 0x000fe20007fe0300 */
[----:B------:R-:W-:Y:S01]  /*0a10*/  IMAD.SHL.U32 R0, R16, 0x40, RZ ;  /* 0x0000004010007824 */ /* 0x000fe200078e00ff */
[----:B------:R-:W-:Y:S01]  /*0a20*/  LOP3.LUT R6, R6, 0x30, RZ, 0xc0, !PT ;  /* 0x0000003006067812 */ /* 0x000fe200078ec0ff */
[----:B------:R-:W-:Y:S01]  /*0a30*/  IMAD.U32 R2, R21, 0x400, R2 ;  /* 0x0000040015027824 */ /* 0x000fe200078e0002 */
[----:B------:R-:W-:Y:S01]  /*0a40*/  PRMT R21, R3, 0x7610, R21 ;  /* 0x0000761003157816 */ /* 0x000fe20000000015 */
[----:B------:R-:W-:Y:S01]  /*0a50*/  VIADD R7, R7, 0x2 ;  /* 0x0000000207077836 */ /* 0x000fe20000000000 */
[----:B------:R-:W-:Y:S01]  /*0a60*/  LOP3.LUT R3, R0, 0xc0, RZ, 0xc0, !PT ;  /* 0x000000c000037812 */ /* 0x000fe200078ec0ff */
[----:B------:R-:W-:Y:S01]  /*0a70*/  IMAD.SHL.U32 R0, R14, 0x4, RZ ;  /* 0x000000040e007824 */ /* 0x000fe200078e00ff */
[----:B------:R-:W-:-:S02]  /*0a80*/  LOP3.LUT R21, R21, 0xffff, RZ, 0xc0, !PT ;  /* 0x0000ffff15157812 */ /* 0x000fc400078ec0ff */
[----:B------:R-:W-:Y:S02]  /*0a90*/  IADD3 R2, PT, PT, R6, R2, R3 ;  /* 0x0000000206027210 */ /* 0x000fe40007ffe003 */
[----:B------:R-:W-:Y:S01]  /*0aa0*/  LOP3.LUT R3, R0, 0xc, RZ, 0xc0, !PT ;  /* 0x0000000c00037812 */ /* 0x000fe200078ec0ff */
[----:B------:R-:W-:Y:S01]  /*0ab0*/  IMAD.MOV R0, RZ, RZ, -R21 ;  /* 0x000000ffff007224 */ /* 0x000fe200078e0a15 */
[----:B------:R-:W-:Y:S02]  /*0ac0*/  IADD3 R23, PT, PT, R23, -0x15, R8 ;  /* 0xffffffeb17177810 */ /* 0x000fe40007ffe008 */
[----:B------:R-:W-:Y:S02]  /*0ad0*/  LOP3.LUT R6, R26, 0x3, RZ, 0xc0, !PT ;  /* 0x000000031a067812 */ /* 0x000fe400078ec0ff */
[----:B------:R-:W-:Y:S02]  /*0ae0*/  ISETP.NE.AND P0, PT, R23, R0, PT ;  /* 0x000000001700720c */ /* 0x000fe40003f05270 */
[----:B------:R-:W-:-:S02]  /*0af0*/  IADD3 R2, PT, PT, R6, R2, R3 ;  /* 0x0000000206027210 */ /* 0x000fc40007ffe003 */
[----:B------:R-:W-:Y:S02]  /*0b00*/  ISETP.NE.AND P1, PT, R20, RZ, PT ;  /* 0x000000ff1400720c */ /* 0x000fe40003f25270 */
[----:B------:R-:W-:-:S05]  /*0b10*/  SEL R3, R2, 0xffff, !P0 ;  /* 0x0000ffff02037807 */ /* 0x000fca0004000000 */
[----:B------:R0:W-:Y:S02]  /*0b20*/  STG.E.U16 desc[UR4][R4.64+0x2], R3 ;  /* 0x0000020304007986 */ /* 0x0001e4000c101504 */
[----:B------:R-:W-:-:S04]  /*0b30*/  @P0 IMAD.MOV R22, RZ, RZ, R24 ;  /* 0x000000ffff160224 */ /* 0x000fc800078e0218 */
[----:B------:R-:W-:Y:S05]  /*0b40*/  @P1 BRA `(.L_x_77) ;  /* 0xfffffff400d41947 */ /* 0x000fea000383ffff */
.L_x_66:
[----:B------:R-:W-:Y:S05]  /*0b50*/  BSYNC.RECONVERGENT B0 ;  /* 0x0000000000007941 */ /* 0x000fea0003800200 */
.L_x_65:
[----:B------:R-:W-:Y:S01]  /*0b60*/  LOP3.LUT R19, R19, 0x1, RZ, 0xc0, !PT ;  /* 0x0000000113137812 */ /* 0x000fe200078ec0ff */
[----:B------:R-:W-:Y:S03]  /*0b70*/  BSSY.RECONVERGENT B0, `(.L_x_78) ;  /* 0x0000052000007945 */ /* 0x000fe60003800200 */
[----:B------:R-:W-:-:S13]  /*0b80*/  ISETP.NE.U32.AND P0, PT, R19, 0x1, PT ;  /* 0x000000011300780c */ /* 0x000fda0003f05070 */
[----:B------:R-:W-:Y:S05]  /*0b90*/  @P0 BRA `(.L_x_79) ;  /* 0x00000004003c0947 */ /* 0x000fea0003800000 */
[----:B------:R-:W1:Y:S02]  /*0ba0*/  LDCU.64 UR8, c[0x0][0x380] ;  /* 0x00007000ff0877ac */ /* 0x000e640008000a00 */
[----:B-1----:R-:W-:-:S04]  /*0bb0*/  IADD3 R2, P0, PT, R7, UR8, RZ ;  /* 0x0000000807027c10 */ /* 0x002fc8000ff1e0ff */
[----:B0-----:R-:W-:-:S06]  /*0bc0*/  LEA.HI.X.SX32 R3, R7, UR9, 0x1, P0 ;  /* 0x0000000907037c11 */ /* 0x001fcc00080f0eff */
[----:B------:R-:W2:Y:S01]  /*0bd0*/  LDG.E.U8 R3, desc[UR4][R2.64] ;  /* 0x0000000402037981 */ /* 0x000ea2000c1e1100 */
[----:B------:R-:W-:Y:S01]  /*0be0*/  BSSY.RECONVERGENT B2, `(.L_x_80) ;  /* 0x0000012000027945 */ /* 0x000fe20003800200 */
[----:B--2---:R-:W-:-:S13]  /*0bf0*/  ISETP.GT.AND P0, PT, R3, 0x1, PT ;  /* 0x000000010300780c */ /* 0x004fda0003f04270 */
[----:B------:R-:W-:Y:S05]  /*0c00*/  @P0 BRA `(.L_x_81) ;  /* 0x0000000000200947 */ /* 0x000fea0003800000 */
[----:B------:R-:W-:-:S13]  /*0c10*/  ISETP.NE.AND P0, PT, R3, RZ, PT ;  /* 0x000000ff0300720c */ /* 0x000fda0003f05270 */
[----:B------:R-:W-:Y:S05]  /*0c20*/  @!P0 BRA `(.L_x_82) ;  /* 0x0000000000108947 */ /* 0x000fea0003800000 */
[----:B------:R-:W-:-:S13]  /*0c30*/  ISETP.NE.AND P0, PT, R3, 0x1, PT ;  /* 0x000000010300780c */ /* 0x000fda0003f05270 */
[----:B------:R-:W-:Y:S05]  /*0c40*/  @P0 BRA `(.L_x_83) ;  /* 0x00000000002c0947 */ /* 0x000fea0003800000 */
[----:B------:R-:W-:Y:S01]  /*0c50*/  VIADD R12, R12, 0x1 ;  /* 0x000000010c0c7836 */ /* 0x000fe20000000000 */
[----:B------:R-:W-:Y:S06]  /*0c60*/  BRA `(.L_x_83) ;  /* 0x0000000000247947 */ /* 0x000fec0003800000 */
.L_x_82:
[----:B------:R-:W-:Y:S01]  /*0c70*/  VIADD R13, R13, 0x1 ;  /* 0x000000010d0d7836 */ /* 0x000fe20000000000 */
[----:B------:R-:W-:Y:S06]  /*0c80*/  BRA `(.L_x_83) ;  /* 0x00000000001c7947 */ /* 0x000fec0003800000 */
.L_x_81:
[----:B------:R-:W-:-:S13]  /*0c90*/  ISETP.NE.AND P0, PT, R3, 0x2, PT ;  /* 0x000000020300780c */ /* 0x000fda0003f05270 */
[----:B------:R-:W-:Y:S05]  /*0ca0*/  @!P0 BRA `(.L_x_84) ;  /* 0x0000000000108947 */ /* 0x000fea0003800000 */
[----:B------:R-:W-:-:S13]  /*0cb0*/  ISETP.NE.AND P0, PT, R3, 0x3, PT ;  /* 0x000000030300780c */ /* 0x000fda0003f05270 */
[----:B------:R-:W-:Y:S05]  /*0cc0*/  @P0 BRA `(.L_x_83) ;  /* 0x00000000000c0947 */ /* 0x000fea0003800000 */
[----:B------:R-:W-:Y:S01]  /*0cd0*/  VIADD R10, R10, 0x1 ;  /* 0x000000010a0a7836 */ /* 0x000fe20000000000 */
[----:B------:R-:W-:Y:S06]  /*0ce0*/  BRA `(.L_x_83) ;  /* 0x0000000000047947 */ /* 0x000fec0003800000 */
.L_x_84:
[----:B------:R-:W-:-:S07]  /*0cf0*/  VIADD R11, R11, 0x1 ;  /* 0x000000010b0b7836 */ /* 0x000fce0000000000 */
.L_x_83:
[----:B------:R-:W-:Y:S05]  /*0d00*/  BSYNC.RECONVERGENT B2 ;  /* 0x0000000000027941 */ /* 0x000fea0003800200 */
.L_x_80:
[C---:B------:R-:W-:Y:S01]  /*0d10*/  IMAD.SHL.U32 R0, R18.reuse, 0x1000, RZ ;  /* 0x0000100012007824 */ /* 0x040fe200078e00ff */
[C---:B------:R-:W-:Y:S01]  /*0d20*/  PRMT R4, R17.reuse, 0x8880, RZ ;  /* 0x0000888011047816 */ /* 0x040fe200000000ff */
[----:B------:R-:W-:Y:S01]  /*0d30*/  IMAD.SHL.U32 R5, R17, 0x400, RZ ;  /* 0x0000040011057824 */ /* 0x000fe200078e00ff */
[----:B------:R-:W-:Y:S01]  /*0d40*/  PRMT R6, R18, 0x8880, RZ ;  /* 0x0000888012067816 */ /* 0x000fe200000000ff */
[----:B------:R-:W-:Y:S01]  /*0d50*/  IMAD.SHL.U32 R19, R16, 0x100, RZ ;  /* 0x0000010010137824 */ /* 0x000fe200078e00ff */
[----:B------:R-:W-:Y:S01]  /*0d60*/  LOP3.LUT R0, R0, 0x3000, RZ, 0xc0, !PT ;  /* 0x0000300000007812 */ /* 0x000fe200078ec0ff */
[----:B------:R-:W-:Y:S01]  /*0d70*/  IMAD.SHL.U32 R21, R14, 0x10, RZ ;  /* 0x000000100e157824 */ /* 0x000fe200078e00ff */
[----:B------:R-:W-:Y:S02]  /*0d80*/  PRMT R4, R4, 0x7710, RZ ;  /* 0x0000771004047816 */ /* 0x000fe400000000ff */
[----:B------:R-:W-:Y:S02]  /*0d90*/  LOP3.LUT R18, R0, 0xc00, R5, 0xf8, !PT ;  /* 0x00000c0000127812 */ /* 0x000fe400078ef805 */
[----:B------:R-:W-:-:S02]  /*0da0*/  PRMT R0, R16, 0x8880, RZ ;  /* 0x0000888010007816 */ /* 0x000fc400000000ff */
[C---:B------:R-:W-:Y:S02]  /*0db0*/  PRMT R2, R15.reuse, 0x8880, RZ ;  /* 0x000088800f027816 */ /* 0x040fe400000000ff */
[----:B------:R-:W-:Y:S02]  /*0dc0*/  PRMT R0, R0, 0x7710, RZ ;  /* 0x0000771000007816 */ /* 0x000fe400000000ff */
[----:B------:R-:W-:Y:S02]  /*0dd0*/  VIMNMX.S16x2 R5, PT, PT, R4, 0x30003, !PT ;  /* 0x0003000304057848 */ /* 0x000fe40007fe0300 */
[----:B------:R-:W-:Y:S01]  /*0de0*/  LOP3.LUT R16, R18, 0x300, R19, 0xf8, !PT ;  /* 0x0000030012107812 */ /* 0x000fe200078ef813 */
[----:B------:R-:W-:Y:S01]  /*0df0*/  IMAD.SHL.U32 R19, R15, 0x40, RZ ;  /* 0x000000400f137824 */ /* 0x000fe200078e00ff */
[----:B------:R-:W-:Y:S02]  /*0e00*/  PRMT R4, R3, 0x8880, RZ ;  /* 0x0000888003047816 */ /* 0x000fe400000000ff */
[----:B------:R-:W-:-:S02]  /*0e10*/  PRMT R6, R6, 0x7710, RZ ;  /* 0x0000771006067816 */ /* 0x000fc400000000ff */
[----:B------:R-:W-:Y:S02]  /*0e20*/  VIMNMX.S16x2 R17, PT, PT, R0, 0x30003, !PT ;  /* 0x0003000300117848 */ /* 0x000fe40007fe0300 */
[----:B------:R-:W-:Y:S02]  /*0e30*/  PRMT R2, R2, 0x7710, RZ ;  /* 0x0000771002027816 */ /* 0x000fe400000000ff */
[----:B------:R-:W-:Y:S02]  /*0e40*/  PRMT R0, R14, 0x8880, RZ ;  /* 0x000088800e007816 */ /* 0x000fe400000000ff */
[----:B------:R-:W-:Y:S02]  /*0e50*/  PRMT R4, R4, 0x7710, RZ ;  /* 0x0000771004047816 */ /* 0x000fe400000000ff */
[----:B------:R-:W-:Y:S02]  /*0e60*/  LOP3.LUT R16, R16, 0xc0, R19, 0xf8, !PT ;  /* 0x000000c010107812 */ /* 0x000fe400078ef813 */
[----:B------:R-:W-:-:S02]  /*0e70*/  VIMNMX.S16x2 R6, PT, PT, R6, 0x30003, !PT ;  /* 0x0003000306067848 */ /* 0x000fc40007fe0300 */
[----:B------:R-:W-:Y:S02]  /*0e80*/  PRMT R18, R5, 0x7610, R18 ;  /* 0x0000761005127816 */ /* 0x000fe40000000012 */
[----:B------:R-:W-:Y:S02]  /*0e90*/  PRMT R19, R17, 0x7610, R19 ;  /* 0x0000761011137816 */ /* 0x000fe40000000013 */
[----:B------:R-:W-:Y:S02]  /*0ea0*/  VIMNMX.S16x2 R8, PT, PT, R2, 0x30003, !PT ;  /* 0x0003000302087848 */ /* 0x000fe40007fe0300 */
[----:B------:R-:W-:Y:S02]  /*0eb0*/  PRMT R2, R26, 0x8880, RZ ;  /* 0x000088801a027816 */ /* 0x000fe400000000ff */
[----:B------:R-:W-:Y:S02]  /*0ec0*/  PRMT R0, R0, 0x7710, RZ ;  /* 0x0000771000007816 */ /* 0x000fe400000000ff */
[----:B------:R-:W-:-:S02]  /*0ed0*/  VIMNMX.S16x2 R15, PT, PT, R4, 0x30003, !PT ;  /* 0x00030003040f7848 */ /* 0x000fc40007fe0300 */
[----:B------:R-:W0:Y:S01]  /*0ee0*/  LDC.64 R4, c[0x0][0x398] ;  /* 0x0000e600ff047b82 */ /* 0x000e220000000a00 */
[----:B------:R-:W-:Y:S02]  /*0ef0*/  LOP3.LUT R6, R6, 0xffff, RZ, 0xc0, !PT ;  /* 0x0000ffff06067812 */ /* 0x000fe400078ec0ff */
[----:B------:R-:W-:Y:S02]  /*0f00*/  LOP3.LUT R17, R18, 0xffff, RZ, 0xc0, !PT ;  /* 0x0000ffff12117812 */ /* 0x000fe400078ec0ff */
[----:B------:R-:W-:Y:S02]  /*0f10*/  LOP3.LUT R19, R19, 0xffff, RZ, 0xc0, !PT ;  /* 0x0000ffff13137812 */ /* 0x000fe400078ec0ff */
[----:B------:R-:W-:Y:S02]  /*0f20*/  PRMT R2, R2, 0x7710, RZ ;  /* 0x0000771002027816 */ /* 0x000fe400000000ff */
[----:B------:R-:W-:Y:S02]  /*0f30*/  VIMNMX.S16x2 R0, PT, PT, R0, 0x30003, !PT ;  /* 0x0003000300007848 */ /* 0x000fe40007fe0300 */
[----:B------:R-:W-:-:S02]  /*0f40*/  IADD3 R6, PT, PT, R19, R6, R17 ;  /* 0x0000000613067210 */ /* 0x000fc40007ffe011 */
[----:B------:R-:W-:Y:S02]  /*0f50*/  LOP3.LUT R17, R8, 0xffff, RZ, 0xc0, !PT ;  /* 0x0000ffff08117812 */ /* 0x000fe400078ec0ff */
[----:B------:R-:W-:Y:S02]  /*0f60*/  VIMNMX.S16x2 R2, PT, PT, R2, 0x30003, !PT ;  /* 0x0003000302027848 */ /* 0x000fe40007fe0300 */
[----:B------:R-:W-:Y:S02]  /*0f70*/  LOP3.LUT R0, R0, 0xffff, RZ, 0xc0, !PT ;  /* 0x0000ffff00007812 */ /* 0x000fe400078ec0ff */
[----:B------:R-:W-:Y:S02]  /*0f80*/  PRMT R8, R15, 0x7610, R8 ;  /* 0x000076100f087816 */ /* 0x000fe40000000008 */
[----:B------:R-:W-:Y:S01]  /*0f90*/  IADD3 R0, PT, PT, R0, R6, R17 ;  /* 0x0000000600007210 */ /* 0x000fe20007ffe011 */
[----:B------:R-:W-:Y:S01]  /*0fa0*/  IMAD.SHL.U32 R17, R26, 0x4, RZ ;  /* 0x000000041a117824 */ /* 0x000fe200078e00ff */
[----:B------:R-:W-:Y:S01]  /*0fb0*/  LOP3.LUT R15, R2, 0xffff, RZ, 0xc0, !PT ;  /* 0x0000ffff020f7812 */ /* 0x000fe200078ec0ff */
[----:B0-----:R-:W-:Y:S01]  /*0fc0*/  IMAD.WIDE R4, R7, 0x2, R4 ;  /* 0x0000000207047825 */ /* 0x001fe200078e0204 */
[----:B------:R-:W-:-:S02]  /*0fd0*/  LOP3.LUT R8, R8, 0xffff, RZ, 0xc0, !PT ;  /* 0x0000ffff08087812 */ /* 0x000fc400078ec0ff */
[----:B------:R-:W-:Y:S02]  /*0fe0*/  LOP3.LUT R16, R16, 0x30, R21, 0xf8, !PT ;  /* 0x0000003010107812 */ /* 0x000fe400078ef815 */
[----:B------:R-:W-:Y:S01]  /*0ff0*/  IADD3 R0, PT, PT, R0, -0x15, R15 ;  /* 0xffffffeb00007810 */ /* 0x000fe20007ffe00f */
[----:B------:R-:W-:Y:S01]  /*1000*/  IMAD.MOV R15, RZ, RZ, -R8 ;  /* 0x000000ffff0f7224 */ /* 0x000fe200078e0a08 */
[----:B------:R-:W-:-:S04]  /*1010*/  LOP3.LUT R16, R16, 0xc, R17, 0xf8, !PT ;  /* 0x0000000c10107812 */ /* 0x000fc800078ef811 */
[----:B------:R-:W-:Y:S02]  /*1020*/  LOP3.LUT R16, R16, 0x3, R3, 0xf8, !PT ;  /* 0x0000000310107812 */ /* 0x000fe400078ef803 */
[----:B------:R-:W-:Y:S01]  /*1030*/  ISETP.NE.AND P0, PT, R0, R15, PT ;  /* 0x0000000f0000720c */ /* 0x000fe20003f05270 */
[----:B------:R-:W-:-:S03]  /*1040*/  VIADD R0, R22, 0x1 ;  /* 0x0000000116007836 */ /* 0x000fc60000000000 */
[----:B------:R-:W-:-:S05]  /*1050*/  SEL R3, R16, 0xffff, !P0 ;  /* 0x0000ffff10037807 */ /* 0x000fca0004000000 */
[----:B------:R1:W-:Y:S04]  /*1060*/  STG.E.U16 desc[UR4][R4.64], R3 ;  /* 0x0000000304007986 */ /* 0x0003e8000c101504 */
[----:B------:R-:W-:-:S04]  /*1070*/  @P0 IMAD.MOV R0, RZ, RZ, R22 ;  /* 0x000000ffff000224 */ /* 0x000fc800078e0216 */
[----:B------:R-:W-:-:S07]  /*1080*/  IMAD.MOV.U32 R22, RZ, RZ, R0 ;  /* 0x000000ffff167224 */ /* 0x000fce00078e0000 */
.L_x_79:
[----:B------:R-:W-:Y:S05]  /*1090*/  BSYNC.RECONVERGENT B0 ;  /* 0x0000000000007941 */ /* 0x000fea0003800200 */
.L_x_78:
[----:B------:R-:W-:-:S07]  /*10a0*/  IMAD.MOV.U32 R23, RZ, RZ, RZ ;  /* 0x000000ffff177224 */ /* 0x000fce00078e00ff */
.L_x_64:
[----:B------:R-:W-:Y:S05]  /*10b0*/  BSYNC.RECONVERGENT B1 ;  /* 0x0000000000017941 */ /* 0x000fea0003800200 */
.L_x_63:
[----:B01----:R-:W0:Y:S01]  /*10c0*/  LDC.64 R2, c[0x0][0x3a8] ;  /* 0x0000ea00ff027b82 */ /* 0x003e220000000a00 */
[----:B------:R-:W-:-:S07]  /*10d0*/  IMAD.SHL.U32 R7, R9, 0x4, RZ ;  /* 0x0000000409077824 */ /* 0x000fce00078e00ff */
[----:B------:R-:W1:Y:S01]  /*10e0*/  LDC.64 R4, c[0x0][0x3b0] ;  /* 0x0000ec00ff047b82 */ /* 0x000e620000000a00 */
[----:B0-----:R-:W-:-:S05]  /*10f0*/  IMAD.WIDE R2, R9, 0x8, R2 ;  /* 0x0000000809027825 */ /* 0x001fca00078e0202 */
[----:B------:R-:W-:Y:S01]  /*1100*/  STG.E.64 desc[UR4][R2.64], R22 ;  /* 0x0000001602007986 */ /* 0x000fe2000c101b04 */
[----:B-1----:R-:W-:-:S05]  /*1110*/  IMAD.WIDE R4, R7, 0x4, R4 ;  /* 0x0000000407047825 */ /* 0x002fca00078e0204 */
[----:B------:R-:W-:Y:S04]  /*1120*/  STG.E desc[UR4][R4.64], R13 ;  /* 0x0000000d04007986 */ /* 0x000fe8000c101904 */
[----:B------:R-:W-:Y:S04]  /*1130*/  STG.E desc[UR4][R4.64+0x4], R12 ;  /* 0x0000040c04007986 */ /* 0x000fe8000c101904 */
[----:B------:R-:W-:Y:S04]  /*1140*/  STG.E desc[UR4][R4.64+0x8], R11 ;  /* 0x0000080b04007986 */ /* 0x000fe8000c101904 */
[----:B------:R-:W-:Y:S01]  /*1150*/  STG.E desc[UR4][R4.64+0xc], R10 ;  /* 0x00000c0a04007986 */ /* 0x000fe2000c101904 */
[----:B------:R-:W-:Y:S05]  /*1160*/  EXIT ;  /* 0x000000000000794d */ /* 0x000fea0003800000 */
.L_x_85:
        /* <DEDUP_REMOVED lines=9> */
.L_x_263:


//--------------------- .text._Z19kernel_createIndex6PKcPKiPKlPtS5_PlPii --------------------------
	.section	.text._Z19kernel_createIndex6PKcPKiPKlPtS5_PlPii,"ax",@progbits
	.align	128
        .global         _Z19kernel_createIndex6PKcPKiPKlPtS5_PlPii
        .type           _Z19kernel_createIndex6PKcPKiPKlPtS5_PlPii,@function
        .size           _Z19kernel_createIndex6PKcPKiPKlPtS5_PlPii,(.L_x_264 - _Z19kernel_createIndex6PKcPKiPKlPtS5_PlPii)
        .other          _Z19kernel_createIndex6PKcPKiPKlPtS5_PlPii,@"STO_CUDA_ENTRY STV_DEFAULT"
_Z19kernel_createIndex6PKcPKiPKlPtS5_PlPii:
.text._Z19kernel_createIndex6PKcPKiPKlPtS5_PlPii:
        /* <DEDUP_REMOVED lines=14> */
[----:B------:R-:W-:Y:S01]  /*00e0*/  IMAD.MOV.U32 R12, RZ, RZ, RZ ;  /* 0x000000ffff0c7224 */ /* 0x000fe200078e00ff */
[----:B------:R-:W-:Y:S01]  /*00f0*/  CS2R R10, SRZ ;  /* 0x00000000000a7805 */ /* 0x000fe2000001ff00 */
[----:B------:R-:W-:Y:S01]  /*0100*/  IMAD.MOV.U32 R5, RZ, RZ, RZ ;  /* 0x000000ffff057224 */ /* 0x000fe200078e00ff */
        /* <DEDUP_REMOVED lines=9> */
[----:B------:R-:W-:Y:S02]  /*01a0*/  IMAD.MOV.U32 R13, RZ, RZ, 0x4 ;  /* 0x00000004ff0d7424 */ /* 0x000fe400078e00ff */
[----:B------:R-:W-:Y:S02]  /*01b0*/  IMAD.MOV.U32 R14, RZ, RZ, 0x4 ;  /* 0x00000004ff0e7424 */ /* 0x000fe400078e00ff */
[----:B------:R-:W-:Y:S02]  /*01c0*/  IMAD.MOV.U32 R15, RZ, RZ, 0x4 ;  /* 0x00000004ff0f7424 */ /* 0x000fe400078e00ff */
[----:B------:R-:W-:-:S02]  /*01d0*/  IMAD.MOV.U32 R16, RZ, RZ, 0x4 ;  /* 0x00000004ff107424 */ /* 0x000fc400078e00ff */
[----:B------:R-:W-:Y:S02]  /*01e0*/  IMAD.MOV.U32 R20, RZ, RZ, RZ ;  /* 0x000000ffff147224 */ /* 0x000fe400078e00ff */
[----:B------:R-:W-:Y:S02]  /*01f0*/  IMAD.MOV.U32 R8, RZ, RZ, RZ ;  /* 0x000000ffff087224 */ /* 0x000fe400078e00ff */
        /* <DEDUP_REMOVED lines=11> */
.L_x_100:
[----:B------:R-:W-:-:S04]  /*02b0*/  IADD3 R2, P0, PT, R9, UR6, RZ ;  /* 0x0000000609027c10 */ /* 0x000fc8000ff1e0ff */
[----:B0-----:R-:W-:-:S05]  /*02c0*/  LEA.HI.X.SX32 R3, R9, UR7, 0x1, P0 ;  /* 0x0000000709037c11 */ /* 0x001fca00080f0eff */
[----:B------:R-:W2:Y:S01]  /*02d0*/  LDG.E.U8 R0, desc[UR4][R2.64] ;  /* 0x0000000402007981 */ /* 0x000ea2000c1e1100 */
        /* <DEDUP_REMOVED lines=16> */
.L_x_92:
[----:B------:R-:W-:Y:S01]  /*03e0*/  VIADD R12, R12, 0x1 ;  /* 0x000000010c0c7836 */ /* 0x000fe20000000000 */
[----:B------:R-:W-:Y:S06]  /*03f0*/  BRA `(.L_x_93) ;  /* 0x0000000000207947 */ /* 0x000fec0003800000 */
.L_x_91:
[----:B------:R-:W-:-:S04]  /*0400*/  PRMT R0, R13, 0x9910, RZ ;  /* 0x000099100d007816 */ /* 0x000fc800000000ff */
[----:B------:R-:W-:-:S13]  /*0410*/  ISETP.NE.AND P0, PT, R0, 0x2, PT ;  /* 0x000000020000780c */ /* 0x000fda0003f05270 */
[----:B------:R-:W-:Y:S05]  /*0420*/  @!P0 BRA `(.L_x_94) ;  /* 0x0000000000108947 */ /* 0x000fea0003800000 */
[----:B------:R-:W-:-:S13]  /*0430*/  ISETP.NE.AND P0, PT, R0, 0x3, PT ;  /* 0x000000030000780c */ /* 0x000fda0003f05270 */
[----:B------:R-:W-:Y:S05]  /*0440*/  @P0 BRA `(.L_x_93) ;  /* 0x00000000000c0947 */ /* 0x000fea0003800000 */
[----:B------:R-:W-:Y:S01]  /*0450*/  VIADD R8, R8, 0x1 ;  /* 0x0000000108087836 */ /* 0x000fe20000000000 */
[----:B------:R-:W-:Y:S06]  /*0460*/  BRA `(.L_x_93) ;  /* 0x0000000000047947 */ /* 0x000fec0003800000 */
.L_x_94:
[----:B------:R-:W-:-:S07]  /*0470*/  VIADD R10, R10, 0x1 ;  /* 0x000000010a0a7836 */ /* 0x000fce0000000000 */
.L_x_93:
[----:B------:R-:W-:Y:S05]  /*0480*/  BSYNC.RECONVERGENT B2 ;  /* 0x0000000000027941 */ /* 0x000fea0003800200 */
.L_x_90:
[C---:B------:R-:W-:Y:S01]  /*0490*/  IMAD.SHL.U32 R0, R4.reuse, 0x400, RZ ;  /* 0x0000040004007824 */ /* 0x040fe200078e00ff */
[----:B------:R-:W-:Y:S01]  /*04a0*/  PRMT R4, R4, 0x8880, RZ ;  /* 0x0000888004047816 */ /* 0x000fe200000000ff */
[C---:B------:R-:W-:Y:S01]  /*04b0*/  IMAD.SHL.U32 R5, R19.reuse, 0x100, RZ ;  /* 0x0000010013057824 */ /* 0x040fe200078e00ff */
[----:B------:R-:W-:Y:S01]  /*04c0*/  PRMT R6, R19, 0x8880, RZ ;  /* 0x0000888013067816 */ /* 0x000fe200000000ff */
[----:B------:R-:W-:Y:S01]  /*04d0*/  IMAD.SHL.U32 R25, R16, 0x40, RZ ;  /* 0x0000004010197824 */ /* 0x000fe200078e00ff */
[----:B------:R-:W-:Y:S02]  /*04e0*/  LOP3.LUT R24, R0, 0xc00, RZ, 0xc0, !PT ;  /* 0x00000c0000187812 */ /* 0x000fe400078ec0ff */
[----:B------:R-:W-:Y:S02]  /*04f0*/  PRMT R0, R4, 0x7710, RZ ;  /* 0x0000771004007816 */ /* 0x000fe400000000ff */
[----:B------:R-:W-:Y:S02]  /*0500*/  PRMT R4, R6, 0x7710, RZ ;  /* 0x0000771006047816 */ /* 0x000fe400000000ff */
[----:B------:R-:W-:-:S02]  /*0510*/  PRMT R6, R16, 0x8880, RZ ;  /* 0x0000888010067816 */ /* 0x000fc400000000ff */
[----:B------:R-:W-:Y:S02]  /*0520*/  LOP3.LUT R24, R24, 0x300, R5, 0xf8, !PT ;  /* 0x0000030018187812 */ /* 0x000fe400078ef805 */
[----:B------:R-:W-:Y:S02]  /*0530*/  VIMNMX.S16x2 R5, PT, PT, R0, 0x30003, !PT ;  /* 0x0003000300057848 */ /* 0x000fe40007fe0300 */
[----:B------:R-:W-:Y:S02]  /*0540*/  VIMNMX.S16x2 R21, PT, PT, R4, 0x30003, !PT ;  /* 0x0003000304157848 */ /* 0x000fe40007fe0300 */
[----:B------:R-:W-:Y:S02]  /*0550*/  PRMT R0, R6, 0x7710, RZ ;  /* 0x0000771006007816 */ /* 0x000fe400000000ff */
[----:B------:R-:W-:Y:S02]  /*0560*/  PRMT R4, R15, 0x8880, RZ ;  /* 0x000088800f047816 */ /* 0x000fe400000000ff */
[----:B------:R-:W-:-:S02]  /*0570*/  PRMT R6, R14, 0x8880, RZ ;  /* 0x000088800e067816 */ /* 0x000fc400000000ff */
[----:B------:R-:W-:Y:S02]  /*0580*/  VIMNMX.S16x2 R22, PT, PT, R0, 0x30003, !PT ;  /* 0x0003000300167848 */ /* 0x000fe40007fe0300 */
[----:B------:R-:W-:Y:S02]  /*0590*/  PRMT R0, R4, 0x7710, RZ ;  /* 0x0000771004007816 */ /* 0x000fe400000000ff */
[----:B------:R-:W-:Y:S02]  /*05a0*/  PRMT R4, R6, 0x7710, RZ ;  /* 0x0000771006047816 */ /* 0x000fe400000000ff */
[----:B------:R-:W-:Y:S02]  /*05b0*/  PRMT R23, R13, 0x8880, RZ ;  /* 0x000088800d177816 */ /* 0x000fe400000000ff */
[----:B------:R-:W-:Y:S02]  /*05c0*/  VIMNMX.S16x2 R4, PT, PT, R4, 0x30003, !PT ;  /* 0x0003000304047848 */ /* 0x000fe40007fe0300 */
[----:B------:R-:W-:-:S02]  /*05d0*/  PRMT R6, R23, 0x7710, RZ ;  /* 0x0000771017067816 */ /* 0x000fc400000000ff */
[----:B------:R-:W-:Y:S02]  /*05e0*/  VIMNMX.S16x2 R23, PT, PT, R0, 0x30003, !PT ;  /* 0x0003000300177848 */ /* 0x000fe40007fe0300 */
[----:B------:R-:W-:Y:S02]  /*05f0*/  LOP3.LUT R0, R24, 0xc0, R25, 0xf8, !PT ;  /* 0x000000c018007812 */ /* 0x000fe400078ef819 */
[----:B------:R-:W-:Y:S02]  /*0600*/  PRMT R27, R4, 0x7610, R27 ;  /* 0x00007610041b7816 */ /* 0x000fe4000000001b */
[----:B------:R-:W-:Y:S02]  /*0610*/  LOP3.LUT R25, R5, 0xffff, RZ, 0xc0, !PT ;  /* 0x0000ffff05197812 */ /* 0x000fe400078ec0ff */
[----:B------:R-:W0:Y:S01]  /*0620*/  LDC.64 R4, c[0x0][0x398] ;  /* 0x0000e600ff047b82 */ /* 0x000e220000000a00 */
[----:B------:R-:W-:Y:S02]  /*0630*/  PRMT R26, R23, 0x7610, R26 ;  /* 0x00007610171a7816 */ /* 0x000fe4000000001a */
[----:B------:R-:W-:-:S02]  /*0640*/  LOP3.LUT R24, R21, 0xffff, RZ, 0xc0, !PT ;  /* 0x0000ffff15187812 */ /* 0x000fc400078ec0ff */
[----:B------:R-:W-:Y:S02]  /*0650*/  LOP3.LUT R23, R22, 0xffff, RZ, 0xc0, !PT ;  /* 0x0000ffff16177812 */ /* 0x000fe400078ec0ff */
[----:B------:R-:W-:Y:S01]  /*0660*/  LOP3.LUT R21, R27, 0xffff, RZ, 0xc0, !PT ;  /* 0x0000ffff1b157812 */ /* 0x000fe200078ec0ff */
[----:B------:R-:W-:Y:S01]  /*0670*/  IMAD.SHL.U32 R27, R15, 0x10, RZ ;  /* 0x000000100f1b7824 */ /* 0x000fe200078e00ff */
[----:B------:R-:W-:Y:S02]  /*0680*/  VIMNMX.S16x2 R6, PT, PT, R6, 0x30003, !PT ;  /* 0x0003000306067848 */ /* 0x000fe40007fe0300 */
[----:B------:R-:W-:Y:S02]  /*0690*/  LOP3.LUT R22, R26, 0xffff, RZ, 0xc0, !PT ;  /* 0x0000ffff1a167812 */ /* 0x000fe400078ec0ff */
[----:B------:R-:W-:Y:S02]  /*06a0*/  IADD3 R25, PT, PT, R23, R25, R24 ;  /* 0x0000001917197210 */ /* 0x000fe40007ffe018 */
[----:B------:R-:W-:Y:S01]  /*06b0*/  LOP3.LUT R0, R0, 0x30, R27, 0xf8, !PT ;  /* 0x0000003000007812 */ /* 0x000fe200078ef81b */
[----:B------:R-:W-:Y:S01]  /*06c0*/  IMAD.SHL.U32 R27, R14, 0x4, RZ ;  /* 0x000000040e1b7824 */ /* 0x000fe200078e00ff */
[----:B------:R-:W-:-:S02]  /*06d0*/  IADD3 R25, PT, PT, R21, R25, R22 ;  /* 0x0000001915197210 */ /* 0x000fc40007ffe016 */
[----:B------:R-:W-:Y:S02]  /*06e0*/  LOP3.LUT R26, R6, 0xffff, RZ, 0xc0, !PT ;  /* 0x0000ffff061a7812 */ /* 0x000fe400078ec0ff */
[----:B------:R-:W-:Y:S01]  /*06f0*/  LOP3.LUT R0, R0, 0xc, R27, 0xf8, !PT ;  /* 0x0000000c00007812 */ /* 0x000fe200078ef81b */
[----:B------:R-:W-:Y:S02]  /*0700*/  VIADD R25, R25, 0xffffffee ;  /* 0xffffffee19197836 */ /* 0x000fe40000000000 */
[----:B------:R-:W-:Y:S01]  /*0710*/  IMAD.MOV R6, RZ, RZ, -R26 ;  /* 0x000000ffff067224 */ /* 0x000fe200078e0a1a */
[----:B------:R-:W-:Y:S01]  /*0720*/  LOP3.LUT R0, R0, 0x3, R13, 0xf8, !PT ;  /* 0x0000000300007812 */ /* 0x000fe200078ef80d */
[----:B0-----:R-:W-:-:S03]  /*0730*/  IMAD.WIDE R4, R9, 0x2, R4 ;  /* 0x0000000209047825 */ /* 0x001fc600078e0204 */
[----:B------:R-:W-:-:S04]  /*0740*/  ISETP.NE.AND P0, PT, R25, R6, PT ;  /* 0x000000061900720c */ /* 0x000fc80003f05270 */
[----:B------:R-:W-:-:S05]  /*0750*/  SEL R27, R0, 0xffff, !P0 ;  /* 0x0000ffff001b7807 */ /* 0x000fca0004000000 */
[----:B------:R0:W-:Y:S04]  /*0760*/  STG.E.U16 desc[UR4][R4.64], R27 ;  /* 0x0000001b04007986 */ /* 0x0001e8000c101504 */
[----:B------:R-:W2:Y:S01]  /*0770*/  LDG.E.U8 R6, desc[UR4][R2.64+0x1] ;  /* 0x0000010402067981 */ /* 0x000ea2000c1e1100 */
[----:B------:R-:W-:Y:S01]  /*0780*/  BSSY.RECONVERGENT B2, `(.L_x_95) ;  /* 0x0000016000027945 */ /* 0x000fe20003800200 */
[----:B------:R-:W-:Y:S02]  /*0790*/  VIADD R25, R20, 0x1 ;  /* 0x0000000114197836 */ /* 0x000fe40000000000 */
[----:B------:R-:W-:Y:S01]  /*07a0*/  @P0 IMAD.MOV R25, RZ, RZ, R20 ;  /* 0x000000ffff190224 */ /* 0x000fe200078e0214 */
        /* <DEDUP_REMOVED lines=9> */
.L_x_97:
[----:B------:R-:W-:Y:S01]  /*0840*/  VIADD R12, R12, 0x1 ;  /* 0x000000010c0c7836 */ /* 0x000fe20000000000 */
[----:B------:R-:W-:Y:S06]  /*0850*/  BRA `(.L_x_98) ;  /* 0x0000000000207947 */ /* 0x000fec0003800000 */
.L_x_96:
[----:B------:R-:W-:-:S04]  /*0860*/  PRMT R0, R6, 0x9910, RZ ;  /* 0x0000991006007816 */ /* 0x000fc800000000ff */
[----:B------:R-:W-:-:S13]  /*0870*/  ISETP.NE.AND P0, PT, R0, 0x2, PT ;  /* 0x000000020000780c */ /* 0x000fda0003f05270 */
[----:B------:R-:W-:Y:S05]  /*0880*/  @!P0 BRA `(.L_x_99) ;  /* 0x0000000000108947 */ /* 0x000fea0003800000 */
[----:B------:R-:W-:-:S13]  /*0890*/  ISETP.NE.AND P0, PT, R0, 0x3, PT ;  /* 0x000000030000780c */ /* 0x000fda0003f05270 */
[----:B------:R-:W-:Y:S05]  /*08a0*/  @P0 BRA `(.L_x_98) ;  /* 0x00000000000c0947 */ /* 0x000fea0003800000 */
[----:B------:R-:W-:Y:S01]  /*08b0*/  VIADD R8, R8, 0x1 ;  /* 0x0000000108087836 */ /* 0x000fe20000000000 */
[----:B------:R-:W-:Y:S06]  /*08c0*/  BRA `(.L_x_98) ;  /* 0x0000000000047947 */ /* 0x000fec0003800000 */
.L_x_99:
[----:B------:R-:W-:-:S07]  /*08d0*/  VIADD R10, R10, 0x1 ;  /* 0x000000010a0a7836 */ /* 0x000fce0000000000 */
.L_x_98:
[----:B------:R-:W-:Y:S05]  /*08e0*/  BSYNC.RECONVERGENT B2 ;  /* 0x0000000000027941 */ /* 0x000fea0003800200 */
.L_x_95:
[----:B------:R-:W-:Y:S01]  /*08f0*/  PRMT R0, R6, 0x8880, RZ ;  /* 0x0000888006007816 */ /* 0x000fe200000000ff */
[----:B------:R-:W-:Y:S01]  /*0900*/  IMAD.SHL.U32 R2, R16, 0x100, RZ ;  /* 0x0000010010027824 */ /* 0x000fe200078e00ff */
[----:B------:R-:W-:Y:S01]  /*0910*/  IADD3 R22, PT, PT, R22, R24, R23 ;  /* 0x0000001816167210 */ /* 0x000fe20007ffe017 */
[----:B------:R-:W-:Y:S01]  /*0920*/  IMAD.SHL.U32 R23, R19, 0x400, RZ ;  /* 0x0000040013177824 */ /* 0x000fe200078e00ff */
[----:B------:R-:W-:Y:S01]  /*0930*/  PRMT R0, R0, 0x7710, RZ ;  /* 0x0000771000007816 */ /* 0x000fe200000000ff */
[----:B------:R-:W-:Y:S01]  /*0940*/  IMAD.SHL.U32 R3, R15, 0x40, RZ ;  /* 0x000000400f037824 */ /* 0x000fe200078e00ff */
[----:B------:R-:W-:Y:S01]  /*0950*/  LOP3.LUT R2, R2, 0x300, RZ, 0xc0, !PT ;  /* 0x0000030002027812 */ /* 0x000fe200078ec0ff */
[----:B------:R-:W-:Y:S01]  /*0960*/  IMAD.SHL.U32 R19, R14, 0x10, RZ ;  /* 0x000000100e137824 */ /* 0x000fe200078e00ff */
[----:B------:R-:W-:Y:S01]  /*0970*/  VIMNMX.S16x2 R0, PT, PT, R0, 0x30003, !PT ;  /* 0x0003000300007848 */ /* 0x000fe20007fe0300 */
[----:B------:R-:W-:Y:S01]  /*0980*/  VIADD R18, R18, 0x2 ;  /* 0x0000000212127836 */ /* 0x000fe20000000000 */
[----:B------:R-:W-:Y:S01]  /*0990*/  IADD3 R22, PT, PT, R26, R22, R21 ;  /* 0x000000161a167210 */ /* 0x000fe20007ffe015 */
[----:B------:R-:W-:Y:S01]  /*09a0*/  VIADD R9, R9, 0x2 ;  /* 0x0000000209097836 */ /* 0x000fe20000000000 */
[----:B------:R-:W-:Y:S01]  /*09b0*/  PRMT R20, R0, 0x7610, R20 ;  /* 0x0000761000147816 */ /* 0x000fe20000000014 */
[----:B------:R-:W-:Y:S01]  /*09c0*/  IMAD.SHL.U32 R0, R13, 0x4, RZ ;  /* 0x000000040d007824 */ /* 0x000fe200078e00ff */
[----:B------:R-:W-:Y:S01]  /*09d0*/  LOP3.LUT R2, R23, 0xc00, R2, 0xe2, !PT ;  /* 0x00000c0017027812 */ /* 0x000fe200078ee202 */
[----:B------:R-:W-:Y:S01]  /*09e0*/  VIADD R22, R22, 0xffffffee ;  /* 0xffffffee16167836 */ /* 0x000fe20000000000 */
[----:B------:R-:W-:-:S02]  /*09f0*/  LOP3.LUT R20, R20, 0xffff, RZ, 0xc0, !PT ;  /* 0x0000ffff14147812 */ /* 0x000fc400078ec0ff */
[----:B------:R-:W-:Y:S02]  /*0a00*/  LOP3.LUT R3, R3, 0xc0, RZ, 0xc0, !PT ;  /* 0x000000c003037812 */ /* 0x000fe400078ec0ff */
[----:B------:R-:W-:Y:S01]  /*0a10*/  LOP3.LUT R19, R19, 0x30, RZ, 0xc0, !PT ;  /* 0x0000003013137812 */ /* 0x000fe200078ec0ff */
[----:B------:R-:W-:Y:S01]  /*0a20*/  IMAD.MOV R21, RZ, RZ, -R20 ;  /* 0x000000ffff157224 */ /* 0x000fe200078e0a14 */
[----:B------:R-:W-:Y:S01]  /*0a30*/  ISETP.NE.AND P1, PT, R18, RZ, PT ;  /* 0x000000ff1200720c */ /* 0x000fe20003f25270 */
[----:B------:R-:W-:Y:S01]  /*0a40*/  VIADD R20, R25, 0x1 ;  /* 0x0000000119147836 */ /* 0x000fe20000000000 */
[----:B------:R-:W-:Y:S02]  /*0a50*/  IADD3 R2, PT, PT, R19, R2, R3 ;  /* 0x0000000213027210 */ /* 0x000fe40007ffe003 */
[----:B------:R-:W-:Y:S02]  /*0a60*/  LOP3.LUT R19, R6, 0x3, RZ, 0xc0, !PT ;  /* 0x0000000306137812 */ /* 0x000fe400078ec0ff */
[----:B------:R-:W-:-:S02]  /*0a70*/  LOP3.LUT R3, R0, 0xc, RZ, 0xc0, !PT ;  /* 0x0000000c00037812 */ /* 0x000fc400078ec0ff */
[----:B------:R-:W-:Y:S02]  /*0a80*/  ISETP.NE.AND P0, PT, R22, R21, PT ;  /* 0x000000151600720c */ /* 0x000fe40003f05270 */
[----:B------:R-:W-:-:S04]  /*0a90*/  IADD3 R2, PT, PT, R19, R2, R3 ;  /* 0x0000000213027210 */ /* 0x000fc80007ffe003 */
[----:B------:R-:W-:-:S05]  /*0aa0*/  SEL R3, R2, 0xffff, !P0 ;  /* 0x0000ffff02037807 */ /* 0x000fca0004000000 */
[----:B------:R0:W-:Y:S02]  /*0ab0*/  STG.E.U16 desc[UR4][R4.64+0x2], R3 ;  /* 0x0000020304007986 */ /* 0x0001e4000c101504 */
[----:B------:R-:W-:Y:S01]  /*0ac0*/  @P0 IMAD.MOV R20, RZ, RZ, R25 ;  /* 0x000000ffff140224 */ /* 0x000fe200078e0219 */
[----:B------:R-:W-:Y:S06]  /*0ad0*/  @P1 BRA `(.L_x_100) ;  /* 0xfffffff400f41947 */ /* 0x000fec000383ffff */
.L_x_89:
[----:B------:R-:W-:Y:S05]  /*0ae0*/  BSYNC.RECONVERGENT B0 ;  /* 0x0000000000007941 */ /* 0x000fea0003800200 */
.L_x_88:
[----:B------:R-:W-:Y:S01]  /*0af0*/  LOP3.LUT R17, R17, 0x1, RZ, 0xc0, !PT ;  /* 0x0000000111117812 */ /* 0x000fe200078ec0ff */
[----:B------:R-:W-:Y:S01]  /*0b00*/  BSSY.RECONVERGENT B0, `(.L_x_101) ;  /* 0x000004d000007945 */ /* 0x000fe20003800200 */
[----:B0-----:R-:W-:Y:S02]  /*0b10*/  IMAD.MOV.U32 R5, RZ, RZ, R8 ;  /* 0x000000ffff057224 */ /* 0x001fe400078e0008 */
[----:B------:R-:W-:-:S13]  /*0b20*/  ISETP.NE.U32.AND P0, PT, R17, 0x1, PT ;  /* 0x000000011100780c */ /* 0x000fda0003f05070 */
[----:B------:R-:W-:Y:S05]  /*0b30*/  @P0 BRA `(.L_x_102) ;  /* 0x0000000400240947 */ /* 0x000fea0003800000 */
[----:B------:R-:W0:Y:S02]  /*0b40*/  LDCU.64 UR8, c[0x0][0x380] ;  /* 0x00007000ff0877ac */ /* 0x000e240008000a00 */
[----:B0-----:R-:W-:-:S04]  /*0b50*/  IADD3 R2, P0, PT, R9, UR8, RZ ;  /* 0x0000000809027c10 */ /* 0x001fc8000ff1e0ff */
[----:B------:R-:W-:-:S05]  /*0b60*/  LEA.HI.X.SX32 R3, R9, UR9, 0x1, P0 ;  /* 0x0000000909037c11 */ /* 0x000fca00080f0eff */
        /* <DEDUP_REMOVED lines=10> */
.L_x_105:
[----:B------:R-:W-:Y:S01]  /*0c10*/  VIADD R12, R12, 0x1 ;  /* 0x000000010c0c7836 */ /* 0x000fe20000000000 */
[----:B------:R-:W-:Y:S06]  /*0c20*/  BRA `(.L_x_106) ;  /* 0x00000000001c7947 */ /* 0x000fec0003800000 */
.L_x_104:
[----:B------:R-:W-:-:S13]  /*0c30*/  ISETP.NE.AND P0, PT, R17, 0x2, PT ;  /* 0x000000021100780c */ /* 0x000fda0003f05270 */
[----:B------:R-:W-:Y:S05]  /*0c40*/  @!P0 BRA `(.L_x_107) ;  /* 0x0000000000108947 */ /* 0x000fea0003800000 */
[----:B------:R-:W-:-:S13]  /*0c50*/  ISETP.NE.AND P0, PT, R17, 0x3, PT ;  /* 0x000000031100780c */ /* 0x000fda0003f05270 */
[----:B------:R-:W-:Y:S05]  /*0c60*/  @P0 BRA `(.L_x_106) ;  /* 0x00000000000c0947 */ /* 0x000fea0003800000 */
[----:B------:R-:W-:Y:S01]  /*0c70*/  VIADD R5, R5, 0x1 ;  /* 0x0000000105057836 */ /* 0x000fe20000000000 */
[----:B------:R-:W-:Y:S06]  /*0c80*/  BRA `(.L_x_106) ;  /* 0x0000000000047947 */ /* 0x000fec0003800000 */
.L_x_107:
[----:B------:R-:W-:-:S07]  /*0c90*/  VIADD R10, R10, 0x1 ;  /* 0x000000010a0a7836 */ /* 0x000fce0000000000 */
.L_x_106:
[----:B------:R-:W-:Y:S05]  /*0ca0*/  BSYNC.RECONVERGENT B2 ;  /* 0x0000000000027941 */ /* 0x000fea0003800200 */
.L_x_103:
[C---:B------:R-:W-:Y:S01]  /*0cb0*/  IMAD.SHL.U32 R0, R16.reuse, 0x400, RZ ;  /* 0x0000040010007824 */ /* 0x040fe200078e00ff */
[----:B------:R-:W-:Y:S01]  /*0cc0*/  PRMT R16, R16, 0x8880, RZ ;  /* 0x0000888010107816 */ /* 0x000fe200000000ff */
[C---:B------:R-:W-:Y:S01]  /*0cd0*/  IMAD.SHL.U32 R3, R15.reuse, 0x100, RZ ;  /* 0x000001000f037824 */ /* 0x040fe200078e00ff */
[----:B------:R-:W-:Y:S02]  /*0ce0*/  PRMT R4, R15, 0x8880, RZ ;  /* 0x000088800f047816 */ /* 0x000fe400000000ff */
[----:B------:R-:W-:Y:S02]  /*0cf0*/  LOP3.LUT R2, R0, 0xc00, RZ, 0xc0, !PT ;  /* 0x00000c0000027812 */ /* 0x000fe400078ec0ff */
[----:B------:R-:W-:Y:S02]  /*0d00*/  PRMT R0, R16, 0x7710, RZ ;  /* 0x0000771010007816 */ /* 0x000fe400000000ff */
[----:B------:R-:W-:Y:S02]  /*0d10*/  LOP3.LUT R15, R2, 0x300, R3, 0xf8, !PT ;  /* 0x00000300020f7812 */ /* 0x000fe400078ef803 */
[----:B------:R-:W-:-:S02]  /*0d20*/  PRMT R2, R14, 0x8880, RZ ;  /* 0x000088800e027816 */ /* 0x000fc400000000ff */
[----:B------:R-:W-:Y:S02]  /*0d30*/  VIMNMX.S16x2 R16, PT, PT, R0, 0x30003, !PT ;  /* 0x0003000300107848 */ /* 0x000fe40007fe0300 */
[----:B------:R-:W-:Y:S02]  /*0d40*/  PRMT R3, R13, 0x8880, RZ ;  /* 0x000088800d037816 */ /* 0x000fe400000000ff */
[----:B------:R-:W-:Y:S02]  /*0d50*/  PRMT R2, R2, 0x7710, RZ ;  /* 0x0000771002027816 */ /* 0x000fe400000000ff */
[----:B------:R-:W-:Y:S02]  /*0d60*/  PRMT R0, R4, 0x7710, RZ ;  /* 0x0000771004007816 */ /* 0x000fe400000000ff */
[----:B------:R-:W-:Y:S02]  /*0d70*/  PRMT R4, R3, 0x7710, RZ ;  /* 0x0000771003047816 */ /* 0x000fe400000000ff */
[----:B------:R-:W-:-:S02]  /*0d80*/  VIMNMX.S16x2 R18, PT, PT, R2, 0x30003, !PT ;  /* 0x0003000302127848 */ /* 0x000fc40007fe0300 */
[----:B------:R-:W-:Y:S02]  /*0d90*/  VIMNMX.S16x2 R3, PT, PT, R0, 0x30003, !PT ;  /* 0x0003000300037848 */ /* 0x000fe40007fe0300 */
[----:B------:R-:W-:Y:S02]  /*0da0*/  PRMT R2, R16, 0x7610, R2 ;  /* 0x0000761010027816 */ /* 0x000fe40000000002 */
[----:B------:R-:W-:Y:S02]  /*0db0*/  PRMT R8, R6, 0x8880, RZ ;  /* 0x0000888006087816 */ /* 0x000fe400000000ff */
[----:B------:R-:W-:Y:S02]  /*0dc0*/  PRMT R0, R17, 0x8880, RZ ;  /* 0x0000888011007816 */ /* 0x000fe400000000ff */
[----:B------:R-:W-:Y:S01]  /*0dd0*/  PRMT R16, R18, 0x7610, R16 ;  /* 0x0000761012107816 */ /* 0x000fe20000000010 */
[----:B------:R-:W-:Y:S01]  /*0de0*/  IMAD.SHL.U32 R18, R14, 0x40, RZ ;  /* 0x000000400e127824 */ /* 0x000fe200078e00ff */
[----:B------:R-:W-:-:S02]  /*0df0*/  PRMT R8, R8, 0x7710, RZ ;  /* 0x0000771008087816 */ /* 0x000fc400000000ff */
[----:B------:R-:W-:Y:S02]  /*0e00*/  PRMT R0, R0, 0x7710, RZ ;  /* 0x0000771000007816 */ /* 0x000fe400000000ff */
[----:B------:R-:W-:Y:S02]  /*0e10*/  LOP3.LUT R14, R2, 0xffff, RZ, 0xc0, !PT ;  /* 0x0000ffff020e7812 */ /* 0x000fe400078ec0ff */
[----:B------:R-:W-:Y:S02]  /*0e20*/  LOP3.LUT R19, R3, 0xffff, RZ, 0xc0, !PT ;  /* 0x0000ffff03137812 */ /* 0x000fe400078ec0ff */
[----:B------:R-:W0:Y:S01]  /*0e30*/  LDC.64 R2, c[0x0][0x398] ;  /* 0x0000e600ff027b82 */ /* 0x000e220000000a00 */
[----:B------:R-:W-:Y:S02]  /*0e40*/  LOP3.LUT R16, R16, 0xffff, RZ, 0xc0, !PT ;  /* 0x0000ffff10107812 */ /* 0x000fe400078ec0ff */
[----:B------:R-:W-:Y:S02]  /*0e50*/  VIMNMX.S16x2 R4, PT, PT, R4, 0x30003, !PT ;  /* 0x0003000304047848 */ /* 0x000fe40007fe0300 */
[----:B------:R-:W-:-:S02]  /*0e60*/  VIMNMX.S16x2 R8, PT, PT, R8, 0x30003, !PT ;  /* 0x0003000308087848 */ /* 0x000fc40007fe0300 */
[----:B------:R-:W-:Y:S01]  /*0e70*/  VIMNMX.S16x2 R21, PT, PT, R0, 0x30003, !PT ;  /* 0x0003000300157848 */ /* 0x000fe20007fe0300 */
[----:B------:R-:W-:Y:S01]  /*0e80*/  IMAD.SHL.U32 R0, R13, 0x10, RZ ;  /* 0x000000100d007824 */ /* 0x000fe200078e00ff */
[----:B------:R-:W-:Y:S02]  /*0e90*/  IADD3 R14, PT, PT, R16, R14, R19 ;  /* 0x0000000e100e7210 */ /* 0x000fe40007ffe013 */
[----:B------:R-:W-:Y:S02]  /*0ea0*/  LOP3.LUT R15, R15, 0xc0, R18, 0xf8, !PT ;  /* 0x000000c00f0f7812 */ /* 0x000fe400078ef812 */
[----:B------:R-:W-:Y:S02]  /*0eb0*/  PRMT R16, R21, 0x7610, R16 ;  /* 0x0000761015107816 */ /* 0x000fe40000000010 */
[----:B------:R-:W-:Y:S02]  /*0ec0*/  LOP3.LUT R13, R4, 0xffff, RZ, 0xc0, !PT ;  /* 0x0000ffff040d7812 */ /* 0x000fe400078ec0ff */
[----:B------:R-:W-:-:S02]  /*0ed0*/  LOP3.LUT R8, R8, 0xffff, RZ, 0xc0, !PT ;  /* 0x0000ffff08087812 */ /* 0x000fc400078ec0ff */
[----:B------:R-:W-:Y:S01]  /*0ee0*/  LOP3.LUT R0, R15, 0x30, R0, 0xf8, !PT ;  /* 0x000000300f007812 */ /* 0x000fe200078ef800 */
[----:B------:R-:W-:Y:S01]  /*0ef0*/  IMAD.SHL.U32 R15, R6, 0x4, RZ ;  /* 0x00000004060f7824 */ /* 0x000fe200078e00ff */
[----:B------:R-:W-:Y:S02]  /*0f00*/  LOP3.LUT R16, R16, 0xffff, RZ, 0xc0, !PT ;  /* 0x0000ffff10107812 */ /* 0x000fe400078ec0ff */
[----:B------:R-:W-:Y:S01]  /*0f10*/  IADD3 R8, PT, PT, R8, R14, R13 ;  /* 0x0000000e08087210 */ /* 0x000fe20007ffe00d */
[----:B0-----:R-:W-:Y:S01]  /*0f20*/  IMAD.WIDE R2, R9, 0x2, R2 ;  /* 0x0000000209027825 */ /* 0x001fe200078e0202 */
[----:B------:R-:W-:-:S03]  /*0f30*/  LOP3.LUT R0, R0, 0xc, R15, 0xf8, !PT ;  /* 0x0000000c00007812 */ /* 0x000fc600078ef80f */
[----:B------:R-:W-:Y:S01]  /*0f40*/  IMAD.MOV R13, RZ, RZ, -R16 ;  /* 0x000000ffff0d7224 */ /* 0x000fe200078e0a10 */
[----:B------:R-:W-:Y:S01]  /*0f50*/  LOP3.LUT R0, R0, 0x3, R17, 0xf8, !PT ;  /* 0x0000000300007812 */ /* 0x000fe200078ef811 */
[----:B------:R-:W-:-:S05]  /*0f60*/  VIADD R8, R8, 0xffffffee ;  /* 0xffffffee08087836 */ /* 0x000fca0000000000 */
[----:B------:R-:W-:-:S04]  /*0f70*/  ISETP.NE.AND P0, PT, R8, R13, PT ;  /* 0x0000000d0800720c */ /* 0x000fc80003f05270 */
[----:B------:R-:W-:Y:S01]  /*0f80*/  SEL R9, R0, 0xffff, !P0 ;  /* 0x0000ffff00097807 */ /* 0x000fe20004000000 */
[----:B------:R-:W-:-:S04]  /*0f90*/  VIADD R0, R20, 0x1 ;  /* 0x0000000114007836 */ /* 0x000fc80000000000 */
[----:B------:R0:W-:Y:S04]  /*0fa0*/  STG.E.U16 desc[UR4][R2.64], R9 ;  /* 0x0000000902007986 */ /* 0x0001e8000c101504 */
[----:B------:R-:W-:-:S04]  /*0fb0*/  @P0 IMAD.MOV R0, RZ, RZ, R20 ;  /* 0x000000ffff000224 */ /* 0x000fc800078e0214 */
[----:B------:R-:W-:-:S07]  /*0fc0*/  IMAD.MOV.U32 R20, RZ, RZ, R0 ;  /* 0x000000ffff147224 */ /* 0x000fce00078e0000 */
.L_x_102:
[----:B------:R-:W-:Y:S05]  /*0fd0*/  BSYNC.RECONVERGENT B0 ;  /* 0x0000000000007941 */ /* 0x000fea0003800200 */
.L_x_101:
[----:B------:R-:W-:-:S07]  /*0fe0*/  IMAD.MOV.U32 R21, RZ, RZ, RZ ;  /* 0x000000ffff157224 */ /* 0x000fce00078e00ff */
.L_x_87:
[----:B------:R-:W-:Y:S05]  /*0ff0*/  BSYNC.RECONVERGENT B1 ;  /* 0x0000000000017941 */ /* 0x000fea0003800200 */
.L_x_86:
[----:B0-----:R-:W0:Y:S01]  /*1000*/  LDC.64 R2, c[0x0][0x3a8] ;  /* 0x0000ea00ff027b82 */ /* 0x001e220000000a00 */
        /* <DEDUP_REMOVED lines=10> */
.L_x_108:
        /* <DEDUP_REMOVED lines=13> */
.L_x_264:


//--------------------- .text._Z19kernel_createIndex5PKcPKiPKlPtS5_PlPii --------------------------
	.section	.text._Z19kernel_createIndex5PKcPKiPKlPtS5_PlPii,"ax",@progbits
	.align	128
        .global         _Z19kernel_createIndex5PKcPKiPKlPtS5_PlPii
        .type           _Z19kernel_createIndex5PKcPKiPKlPtS5_PlPii,@function
        .size           _Z19kernel_createIndex5PKcPKiPKlPtS5_PlPii,(.L_x_265 - _Z19kernel_createIndex5PKcPKiPKlPtS5_PlPii)
        .other          _Z19kernel_createIndex5PKcPKiPKlPtS5_PlPii,@"STO_CUDA_ENTRY STV_DEFAULT"
_Z19kernel_createIndex5PKcPKiPKlPtS5_PlPii:
.text._Z19kernel_createIndex5PKcPKiPKlPtS5_PlPii:
        /* <DEDUP_REMOVED lines=30> */
[----:B------:R-:W-:-:S02]  /*01e0*/  IMAD.MOV.U32 R18, RZ, RZ, RZ ;  /* 0x000000ffff127224 */ /* 0x000fc400078e00ff */
        /* <DEDUP_REMOVED lines=10> */
.L_x_123:
        /* <DEDUP_REMOVED lines=8> */
[----:B--2---:R-:W-:-:S02]  /*0310*/  ISETP.GT.AND P0, PT, R0, 0x1, PT ;  /* 0x000000010000780c */ /* 0x004fc40003f04270 */
        /* <DEDUP_REMOVED lines=9> */
.L_x_115:
[----:B------:R-:W-:Y:S01]  /*03b0*/  VIADD R18, R18, 0x1 ;  /* 0x0000000112127836 */ /* 0x000fe20000000000 */
[----:B------:R-:W-:Y:S06]  /*03c0*/  BRA `(.L_x_116) ;  /* 0x0000000000207947 */ /* 0x000fec0003800000 */
.L_x_114:
[----:B------:R-:W-:-:S04]  /*03d0*/  PRMT R0, R8, 0x9910, RZ ;  /* 0x0000991008007816 */ /* 0x000fc800000000ff */
[----:B------:R-:W-:-:S13]  /*03e0*/  ISETP.NE.AND P0, PT, R0, 0x2, PT ;  /* 0x000000020000780c */ /* 0x000fda0003f05270 */
[----:B------:R-:W-:Y:S05]  /*03f0*/  @!P0 BRA `(.L_x_117) ;  /* 0x0000000000108947 */ /* 0x000fea0003800000 */
[----:B------:R-:W-:-:S13]  /*0400*/  ISETP.NE.AND P0, PT, R0, 0x3, PT ;  /* 0x000000030000780c */ /* 0x000fda0003f05270 */
[----:B------:R-:W-:Y:S05]  /*0410*/  @P0 BRA `(.L_x_116) ;  /* 0x00000000000c0947 */ /* 0x000fea0003800000 */
[----:B------:R-:W-:Y:S01]  /*0420*/  VIADD R11, R11, 0x1 ;  /* 0x000000010b0b7836 */ /* 0x000fe20000000000 */
[----:B------:R-:W-:Y:S06]  /*0430*/  BRA `(.L_x_116) ;  /* 0x0000000000047947 */ /* 0x000fec0003800000 */
.L_x_117:
[----:B------:R-:W-:-:S07]  /*0440*/  VIADD R14, R14, 0x1 ;  /* 0x000000010e0e7836 */ /* 0x000fce0000000000 */
.L_x_116:
[----:B------:R-:W-:Y:S05]  /*0450*/  BSYNC.RECONVERGENT B2 ;  /* 0x0000000000027941 */ /* 0x000fea0003800200 */
.L_x_113:
[C---:B------:R-:W-:Y:S01]  /*0460*/  IMAD.SHL.U32 R0, R4.reuse, 0x100, RZ ;  /* 0x0000010004007824 */ /* 0x040fe200078e00ff */
[----:B------:R-:W-:Y:S01]  /*0470*/  PRMT R5, R4, 0x8880, RZ ;  /* 0x0000888004057816 */ /* 0x000fe200000000ff */
[----:B------:R-:W-:Y:S01]  /*0480*/  IMAD.SHL.U32 R4, R19, 0x40, RZ ;  /* 0x0000004013047824 */ /* 0x000fe200078e00ff */
[----:B------:R-:W-:Y:S01]  /*0490*/  PRMT R6, R8, 0x8880, RZ ;  /* 0x0000888008067816 */ /* 0x000fe200000000ff */
[----:B------:R-:W-:Y:S01]  /*04a0*/  IMAD.SHL.U32 R25, R12, 0x4, RZ ;  /* 0x000000040c197824 */ /* 0x000fe200078e00ff */
[----:B------:R-:W-:Y:S02]  /*04b0*/  LOP3.LUT R23, R0, 0x300, RZ, 0xc0, !PT ;  /* 0x0000030000177812 */ /* 0x000fe400078ec0ff */
[----:B------:R-:W-:Y:S02]  /*04c0*/  PRMT R0, R5, 0x7710, RZ ;  /* 0x0000771005007816 */ /* 0x000fe400000000ff */
[----:B------:R-:W-:Y:S02]  /*04d0*/  PRMT R5, R19, 0x8880, RZ ;  /* 0x0000888013057816 */ /* 0x000fe400000000ff */
[----:B------:R-:W-:-:S02]  /*04e0*/  LOP3.LUT R23, R23, 0xc0, R4, 0xf8, !PT ;  /* 0x000000c017177812 */ /* 0x000fc400078ef804 */
[----:B------:R-:W-:Y:S02]  /*04f0*/  VIMNMX.S16x2 R20, PT, PT, R0, 0x30003, !PT ;  /* 0x0003000300147848 */ /* 0x000fe40007fe0300 */
[----:B------:R-:W-:Y:S02]  /*0500*/  PRMT R0, R13, 0x8880, RZ ;  /* 0x000088800d007816 */ /* 0x000fe400000000ff */
[----:B------:R-:W-:Y:S02]  /*0510*/  PRMT R4, R5, 0x7710, RZ ;  /* 0x0000771005047816 */ /* 0x000fe400000000ff */
[----:B------:R-:W-:Y:S02]  /*0520*/  PRMT R5, R12, 0x8880, RZ ;  /* 0x000088800c057816 */ /* 0x000fe400000000ff */
[----:B------:R-:W-:Y:S02]  /*0530*/  PRMT R0, R0, 0x7710, RZ ;  /* 0x0000771000007816 */ /* 0x000fe400000000ff */
[----:B------:R-:W-:-:S02]  /*0540*/  VIMNMX.S16x2 R21, PT, PT, R4, 0x30003, !PT ;  /* 0x0003000304157848 */ /* 0x000fc40007fe0300 */
[----:B------:R-:W-:Y:S02]  /*0550*/  PRMT R4, R5, 0x7710, RZ ;  /* 0x0000771005047816 */ /* 0x000fe400000000ff */
[----:B------:R-:W-:Y:S02]  /*0560*/  PRMT R6, R6, 0x7710, RZ ;  /* 0x0000771006067816 */ /* 0x000fe400000000ff */
[----:B------:R-:W-:Y:S01]  /*0570*/  VIMNMX.S16x2 R22, PT, PT, R0, 0x30003, !PT ;  /* 0x0003000300167848 */ /* 0x000fe20007fe0300 */
[----:B------:R-:W-:Y:S01]  /*0580*/  IMAD.SHL.U32 R0, R13, 0x10, RZ ;  /* 0x000000100d007824 */ /* 0x000fe200078e00ff */
[----:B------:R-:W-:Y:S02]  /*0590*/  VIMNMX.S16x2 R24, PT, PT, R4, 0x30003, !PT ;  /* 0x0003000304187848 */ /* 0x000fe40007fe0300 */
[----:B------:R-:W0:Y:S01]  /*05a0*/  LDC.64 R4, c[0x0][0x398] ;  /* 0x0000e600ff047b82 */ /* 0x000e220000000a00 */
[----:B------:R-:W-:Y:S02]  /*05b0*/  VIMNMX.S16x2 R6, PT, PT, R6, 0x30003, !PT ;  /* 0x0003000306067848 */ /* 0x000fe40007fe0300 */
[----:B------:R-:W-:-:S02]  /*05c0*/  LOP3.LUT R0, R23, 0x30, R0, 0xf8, !PT ;  /* 0x0000003017007812 */ /* 0x000fc400078ef800 */
[----:B------:R-:W-:Y:S02]  /*05d0*/  PRMT R23, R24, 0x7610, R23 ;  /* 0x0000761018177816 */ /* 0x000fe40000000017 */
[----:B------:R-:W-:Y:S02]  /*05e0*/  PRMT R24, R6, 0x7610, R24 ;  /* 0x0000761006187816 */ /* 0x000fe40000000018 */
[----:B------:R-:W-:Y:S02]  /*05f0*/  LOP3.LUT R6, R20, 0xffff, RZ, 0xc0, !PT ;  /* 0x0000ffff14067812 */ /* 0x000fe400078ec0ff */
[----:B------:R-:W-:Y:S02]  /*0600*/  LOP3.LUT R20, R21, 0xffff, RZ, 0xc0, !PT ;  /* 0x0000ffff15147812 */ /* 0x000fe400078ec0ff */
[----:B------:R-:W-:Y:S02]  /*0610*/  LOP3.LUT R21, R22, 0xffff, RZ, 0xc0, !PT ;  /* 0x0000ffff16157812 */ /* 0x000fe400078ec0ff */
[----:B------:R-:W-:-:S02]  /*0620*/  LOP3.LUT R22, R24, 0xffff, RZ, 0xc0, !PT ;  /* 0x0000ffff18167812 */ /* 0x000fc400078ec0ff */
[----:B------:R-:W-:Y:S02]  /*0630*/  LOP3.LUT R23, R23, 0xffff, RZ, 0xc0, !PT ;  /* 0x0000ffff17177812 */ /* 0x000fe400078ec0ff */
[----:B------:R-:W-:Y:S01]  /*0640*/  IADD3 R6, PT, PT, R21, R6, R20 ;  /* 0x0000000615067210 */ /* 0x000fe20007ffe014 */
[----:B------:R-:W-:Y:S01]  /*0650*/  IMAD.MOV R27, RZ, RZ, -R22 ;  /* 0x000000ffff1b7224 */ /* 0x000fe200078e0a16 */
[----:B------:R-:W-:Y:S02]  /*0660*/  LOP3.LUT R25, R0, 0xc, R25, 0xf8, !PT ;  /* 0x0000000c00197812 */ /* 0x000fe400078ef819 */
[----:B------:R-:W-:Y:S01]  /*0670*/  IADD3 R6, PT, PT, R6, -0xf, R23 ;  /* 0xfffffff106067810 */ /* 0x000fe20007ffe017 */
[----:B0-----:R-:W-:Y:S01]  /*0680*/  IMAD.WIDE R4, R9, 0x2, R4 ;  /* 0x0000000209047825 */ /* 0x001fe200078e0204 */
[----:B------:R-:W-:Y:S02]  /*0690*/  LOP3.LUT R25, R25, 0x3, R8, 0xf8, !PT ;  /* 0x0000000319197812 */ /* 0x000fe400078ef808 */
        /* <DEDUP_REMOVED lines=16> */
.L_x_120:
[----:B------:R-:W-:Y:S01]  /*07a0*/  VIADD R18, R18, 0x1 ;  /* 0x0000000112127836 */ /* 0x000fe20000000000 */
[----:B------:R-:W-:Y:S06]  /*07b0*/  BRA `(.L_x_121) ;  /* 0x0000000000207947 */ /* 0x000fec0003800000 */
.L_x_119:
[----:B------:R-:W-:-:S04]  /*07c0*/  PRMT R0, R6, 0x9910, RZ ;  /* 0x0000991006007816 */ /* 0x000fc800000000ff */
[----:B------:R-:W-:-:S13]  /*07d0*/  ISETP.NE.AND P0, PT, R0, 0x2, PT ;  /* 0x000000020000780c */ /* 0x000fda0003f05270 */
[----:B------:R-:W-:Y:S05]  /*07e0*/  @!P0 BRA `(.L_x_122) ;  /* 0x0000000000108947 */ /* 0x000fea0003800000 */
[----:B------:R-:W-:-:S13]  /*07f0*/  ISETP.NE.AND P0, PT, R0, 0x3, PT ;  /* 0x000000030000780c */ /* 0x000fda0003f05270 */
[----:B------:R-:W-:Y:S05]  /*0800*/  @P0 BRA `(.L_x_121) ;  /* 0x00000000000c0947 */ /* 0x000fea0003800000 */
[----:B------:R-:W-:Y:S01]  /*0810*/  VIADD R11, R11, 0x1 ;  /* 0x000000010b0b7836 */ /* 0x000fe20000000000 */
[----:B------:R-:W-:Y:S06]  /*0820*/  BRA `(.L_x_121) ;  /* 0x0000000000047947 */ /* 0x000fec0003800000 */
.L_x_122:
[----:B------:R-:W-:-:S07]  /*0830*/  VIADD R14, R14, 0x1 ;  /* 0x000000010e0e7836 */ /* 0x000fce0000000000 */
.L_x_121:
[----:B------:R-:W-:Y:S05]  /*0840*/  BSYNC.RECONVERGENT B2 ;  /* 0x0000000000027941 */ /* 0x000fea0003800200 */
.L_x_118:
[----:B------:R-:W-:Y:S01]  /*0850*/  IMAD.SHL.U32 R19, R19, 0x100, RZ ;  /* 0x0000010013137824 */ /* 0x000fe200078e00ff */
[----:B------:R-:W-:Y:S01]  /*0860*/  PRMT R0, R6, 0x8880, RZ ;  /* 0x0000888006007816 */ /* 0x000fe200000000ff */
[----:B------:R-:W-:Y:S01]  /*0870*/  IMAD.SHL.U32 R2, R13, 0x40, RZ ;  /* 0x000000400d027824 */ /* 0x000fe200078e00ff */
[----:B------:R-:W-:Y:S01]  /*0880*/  IADD3 R21, PT, PT, R23, R20, R21 ;  /* 0x0000001417157210 */ /* 0x000fe20007ffe015 */
[----:B------:R-:W-:Y:S01]  /*0890*/  IMAD.SHL.U32 R3, R12, 0x10, RZ ;  /* 0x000000100c037824 */ /* 0x000fe200078e00ff */
[----:B------:R-:W-:Y:S01]  /*08a0*/  PRMT R0, R0, 0x7710, RZ ;  /* 0x0000771000007816 */ /* 0x000fe200000000ff */
[----:B------:R-:W-:Y:S01]  /*08b0*/  VIADD R16, R16, 0x2 ;  /* 0x0000000210107836 */ /* 0x000fe20000000000 */
[----:B------:R-:W-:Y:S01]  /*08c0*/  LOP3.LUT R19, R19, 0x300, RZ, 0xc0, !PT ;  /* 0x0000030013137812 */ /* 0x000fe200078ec0ff */
[----:B------:R-:W-:Y:S01]  /*08d0*/  VIADD R10, R24, 0x1 ;  /* 0x00000001180a7836 */ /* 0x000fe20000000000 */
[----:B------:R-:W-:Y:S01]  /*08e0*/  VIMNMX.S16x2 R0, PT, PT, R0, 0x30003, !PT ;  /* 0x0003000300007848 */ /* 0x000fe20007fe0300 */
[----:B------:R-:W-:Y:S01]  /*08f0*/  VIADD R9, R9, 0x2 ;  /* 0x0000000209097836 */ /* 0x000fe20000000000 */
[----:B------:R-:W-:-:S02]  /*0900*/  LOP3.LUT R2, R19, 0xc0, R2, 0xf8, !PT ;  /* 0x000000c013027812 */ /* 0x000fc400078ef802 */
[----:B------:R-:W-:Y:S02]  /*0910*/  LOP3.LUT R0, R0, 0xffff, RZ, 0xc0, !PT ;  /* 0x0000ffff00007812 */ /* 0x000fe400078ec0ff */
[----:B------:R-:W-:Y:S01]  /*0920*/  LOP3.LUT R2, R2, 0x30, R3, 0xf8, !PT ;  /* 0x0000003002027812 */ /* 0x000fe200078ef803 */
[----:B------:R-:W-:Y:S01]  /*0930*/  IMAD.SHL.U32 R3, R8, 0x4, RZ ;  /* 0x0000000408037824 */ /* 0x000fe200078e00ff */
[----:B------:R-:W-:Y:S01]  /*0940*/  IADD3 R21, PT, PT, R21, -0xf, R22 ;  /* 0xfffffff115157810 */ /* 0x000fe20007ffe016 */
[----:B------:R-:W-:Y:S01]  /*0950*/  IMAD.MOV R0, RZ, RZ, -R0 ;  /* 0x000000ffff007224 */ /* 0x000fe200078e0a00 */
[----:B------:R-:W-:Y:S02]  /*0960*/  ISETP.NE.AND P1, PT, R16, RZ, PT ;  /* 0x000000ff1000720c */ /* 0x000fe40003f25270 */
[----:B------:R-:W-:Y:S02]  /*0970*/  LOP3.LUT R3, R2, 0xc, R3, 0xf8, !PT ;  /* 0x0000000c02037812 */ /* 0x000fe400078ef803 */
[----:B------:R-:W-:-:S02]  /*0980*/  ISETP.NE.AND P0, PT, R21, R0, PT ;  /* 0x000000001500720c */ /* 0x000fc40003f05270 */
[----:B------:R-:W-:-:S04]  /*0990*/  LOP3.LUT R3, R3, 0x3, R6, 0xf8, !PT ;  /* 0x0000000303037812 */ /* 0x000fc800078ef806 */
[----:B------:R-:W-:-:S05]  /*09a0*/  SEL R3, R3, 0xffff, !P0 ;  /* 0x0000ffff03037807 */ /* 0x000fca0004000000 */
[----:B------:R0:W-:Y:S02]  /*09b0*/  STG.E.U16 desc[UR4][R4.64+0x2], R3 ;  /* 0x0000020304007986 */ /* 0x0001e4000c101504 */
[----:B------:R-:W-:Y:S01]  /*09c0*/  @P0 IMAD.MOV R10, RZ, RZ, R24 ;  /* 0x000000ffff0a0224 */ /* 0x000fe200078e0218 */
[----:B------:R-:W-:Y:S06]  /*09d0*/  @P1 BRA `(.L_x_123) ;  /* 0xfffffff8002c1947 */ /* 0x000fec000383ffff */
.L_x_112:
[----:B------:R-:W-:Y:S05]  /*09e0*/  BSYNC.RECONVERGENT B0 ;  /* 0x0000000000007941 */ /* 0x000fea0003800200 */
.L_x_111:
[----:B------:R-:W-:Y:S01]  /*09f0*/  LOP3.LUT R17, R17, 0x1, RZ, 0xc0, !PT ;  /* 0x0000000111117812 */ /* 0x000fe200078ec0ff */
[----:B------:R-:W-:Y:S03]  /*0a00*/  BSSY.RECONVERGENT B0, `(.L_x_124) ;  /* 0x0000047000007945 */ /* 0x000fe60003800200 */
[----:B------:R-:W-:-:S13]  /*0a10*/  ISETP.NE.U32.AND P0, PT, R17, 0x1, PT ;  /* 0x000000011100780c */ /* 0x000fda0003f05070 */
[----:B------:R-:W-:Y:S05]  /*0a20*/  @P0 BRA `(.L_x_125) ;  /* 0x0000000400100947 */ /* 0x000fea0003800000 */
[----:B------:R-:W1:Y:S02]  /*0a30*/  LDCU.64 UR8, c[0x0][0x380] ;  /* 0x00007000ff0877ac */ /* 0x000e640008000a00 */
[----:B-1----:R-:W-:-:S04]  /*0a40*/  IADD3 R2, P0, PT, R9, UR8, RZ ;  /* 0x0000000809027c10 */ /* 0x002fc8000ff1e0ff */
[----:B0-----:R-:W-:-:S05]  /*0a50*/  LEA.HI.X.SX32 R3, R9, UR9, 0x1, P0 ;  /* 0x0000000909037c11 */ /* 0x001fca00080f0eff */
        /* <DEDUP_REMOVED lines=10> */
.L_x_128:
[----:B------:R-:W-:Y:S01]  /*0b00*/  VIADD R18, R18, 0x1 ;  /* 0x0000000112127836 */ /* 0x000fe20000000000 */
[----:B------:R-:W-:Y:S06]  /*0b10*/  BRA `(.L_x_129) ;  /* 0x00000000001c7947 */ /* 0x000fec0003800000 */
.L_x_127:
[----:B------:R-:W-:-:S13]  /*0b20*/  ISETP.NE.AND P0, PT, R5, 0x2, PT ;  /* 0x000000020500780c */ /* 0x000fda0003f05270 */
[----:B------:R-:W-:Y:S05]  /*0b30*/  @!P0 BRA `(.L_x_130) ;  /* 0x0000000000108947 */ /* 0x000fea0003800000 */
[----:B------:R-:W-:-:S13]  /*0b40*/  ISETP.NE.AND P0, PT, R5, 0x3, PT ;  /* 0x000000030500780c */ /* 0x000fda0003f05270 */
[----:B------:R-:W-:Y:S05]  /*0b50*/  @P0 BRA `(.L_x_129) ;  /* 0x00000000000c0947 */ /* 0x000fea0003800000 */
[----:B------:R-:W-:Y:S01]  /*0b60*/  VIADD R11, R11, 0x1 ;  /* 0x000000010b0b7836 */ /* 0x000fe20000000000 */
[----:B------:R-:W-:Y:S06]  /*0b70*/  BRA `(.L_x_129) ;  /* 0x0000000000047947 */ /* 0x000fec0003800000 */
.L_x_130:
[----:B------:R-:W-:-:S07]  /*0b80*/  VIADD R14, R14, 0x1 ;  /* 0x000000010e0e7836 */ /* 0x000fce0000000000 */
.L_x_129:
[----:B------:R-:W-:Y:S05]  /*0b90*/  BSYNC.RECONVERGENT B2 ;  /* 0x0000000000027941 */ /* 0x000fea0003800200 */
.L_x_126:
[C---:B------:R-:W-:Y:S01]  /*0ba0*/  IMAD.SHL.U32 R0, R13.reuse, 0x100, RZ ;  /* 0x000001000d007824 */ /* 0x040fe200078e00ff */
[----:B------:R-:W-:Y:S01]  /*0bb0*/  PRMT R3, R13, 0x8880, RZ ;  /* 0x000088800d037816 */ /* 0x000fe200000000ff */
[C---:B------:R-:W-:Y:S01]  /*0bc0*/  IMAD.SHL.U32 R2, R12.reuse, 0x40, RZ ;  /* 0x000000400c027824 */ /* 0x040fe200078e00ff */
[----:B------:R-:W-:Y:S02]  /*0bd0*/  PRMT R12, R12, 0x8880, RZ ;  /* 0x000088800c0c7816 */ /* 0x000fe400000000ff */
[----:B------:R-:W-:Y:S02]  /*0be0*/  LOP3.LUT R13, R0, 0x300, RZ, 0xc0, !PT ;  /* 0x00000300000d7812 */ /* 0x000fe400078ec0ff */
[----:B------:R-:W-:Y:S02]  /*0bf0*/  PRMT R0, R3, 0x7710, RZ ;  /* 0x0000771003007816 */ /* 0x000fe400000000ff */
[----:B------:R-:W-:Y:S02]  /*0c00*/  LOP3.LUT R13, R13, 0xc0, R2, 0xf8, !PT ;  /* 0x000000c00d0d7812 */ /* 0x000fe400078ef802 */
[C---:B------:R-:W-:Y:S01]  /*0c10*/  PRMT R2, R8.reuse, 0x8880, RZ ;  /* 0x0000888008027816 */ /* 0x040fe200000000ff */
[----:B------:R-:W-:Y:S01]  /*0c20*/  IMAD.SHL.U32 R8, R8, 0x10, RZ ;  /* 0x0000001008087824 */ /* 0x000fe200078e00ff */
[----:B------:R-:W-:-:S02]  /*0c30*/  VIMNMX.S16x2 R16, PT, PT, R0, 0x30003, !PT ;  /* 0x0003000300107848 */ /* 0x000fc40007fe0300 */
[----:B------:R-:W-:Y:S02]  /*0c40*/  PRMT R4, R6, 0x8880, RZ ;  /* 0x0000888006047816 */ /* 0x000fe400000000ff */
[----:B------:R-:W-:Y:S02]  /*0c50*/  PRMT R3, R5, 0x8880, RZ ;  /* 0x0000888005037816 */ /* 0x000fe400000000ff */
[----:B------:R-:W-:Y:S02]  /*0c60*/  PRMT R0, R12, 0x7710, RZ ;  /* 0x000077100c007816 */ /* 0x000fe400000000ff */
[----:B------:R-:W-:Y:S02]  /*0c70*/  PRMT R2, R2, 0x7710, RZ ;  /* 0x0000771002027816 */ /* 0x000fe400000000ff */
[----:B------:R-:W-:Y:S02]  /*0c80*/  PRMT R4, R4, 0x7710, RZ ;  /* 0x0000771004047816 */ /* 0x000fe400000000ff */
[----:B------:R-:W-:-:S02]  /*0c90*/  PRMT R12, R3, 0x7710, RZ ;  /* 0x00007710030c7816 */ /* 0x000fc400000000ff */
[----:B------:R-:W-:Y:S02]  /*0ca0*/  VIMNMX.S16x2 R17, PT, PT, R0, 0x30003, !PT ;  /* 0x0003000300117848 */ /* 0x000fe40007fe0300 */
[----:B------:R-:W-:Y:S02]  /*0cb0*/  VIMNMX.S16x2 R19, PT, PT, R2, 0x30003, !PT ;  /* 0x0003000302137848 */ /* 0x000fe40007fe0300 */
[----:B------:R-:W-:Y:S01]  /*0cc0*/  VIMNMX.S16x2 R20, PT, PT, R4, 0x30003, !PT ;  /* 0x0003000304147848 */ /* 0x000fe20007fe0300 */
[----:B------:R-:W0:Y:S01]  /*0cd0*/  LDC.64 R2, c[0x0][0x398] ;  /* 0x0000e600ff027b82 */ /* 0x000e220000000a00 */
[----:B------:R-:W-:Y:S02]  /*0ce0*/  VIMNMX.S16x2 R21, PT, PT, R12, 0x30003, !PT ;  /* 0x000300030c157848 */ /* 0x000fe40007fe0300 */
[----:B------:R-:W-:Y:S02]  /*0cf0*/  PRMT R4, R17, 0x7610, R4 ;  /* 0x0000761011047816 */ /* 0x000fe40000000004 */
[----:B------:R-:W-:-:S02]  /*0d00*/  PRMT R0, R16, 0x7610, R0 ;  /* 0x0000761010007816 */ /* 0x000fc40000000000 */
[----:B------:R-:W-:Y:S02]  /*0d10*/  PRMT R12, R19, 0x7610, R12 ;  /* 0x00007610130c7816 */ /* 0x000fe4000000000c */
[----:B------:R-:W-:Y:S02]  /*0d20*/  LOP3.LUT R17, R4, 0xffff, RZ, 0xc0, !PT ;  /* 0x0000ffff04117812 */ /* 0x000fe400078ec0ff */
[----:B------:R-:W-:Y:S02]  /*0d30*/  LOP3.LUT R0, R0, 0xffff, RZ, 0xc0, !PT ;  /* 0x0000ffff00007812 */ /* 0x000fe400078ec0ff */
[----:B------:R-:W-:Y:S02]  /*0d40*/  LOP3.LUT R12, R12, 0xffff, RZ, 0xc0, !PT ;  /* 0x0000ffff0c0c7812 */ /* 0x000fe400078ec0ff */
[----:B------:R-:W-:Y:S02]  /*0d50*/  PRMT R4, R20, 0x7610, R4 ;  /* 0x0000761014047816 */ /* 0x000fe40000000004 */
[----:B------:R-:W-:-:S02]  /*0d60*/  PRMT R16, R21, 0x7610, R16 ;  /* 0x0000761015107816 */ /* 0x000fc40000000010 */
[----:B------:R-:W-:Y:S02]  /*0d70*/  LOP3.LUT R8, R13, 0x30, R8, 0xf8, !PT ;  /* 0x000000300d087812 */ /* 0x000fe400078ef808 */
[----:B------:R-:W-:Y:S01]  /*0d80*/  IADD3 R0, PT, PT, R12, R0, R17 ;  /* 0x000000000c007210 */ /* 0x000fe20007ffe011 */
[----:B------:R-:W-:Y:S01]  /*0d90*/  IMAD.SHL.U32 R17, R6, 0x4, RZ ;  /* 0x0000000406117824 */ /* 0x000fe200078e00ff */
[----:B------:R-:W-:Y:S01]  /*0da0*/  LOP3.LUT R13, R4, 0xffff, RZ, 0xc0, !PT ;  /* 0x0000ffff040d7812 */ /* 0x000fe200078ec0ff */
[----:B0-----:R-:W-:Y:S01]  /*0db0*/  IMAD.WIDE R2, R9, 0x2, R2 ;  /* 0x0000000209027825 */ /* 0x001fe200078e0202 */
[----:B------:R-:W-:Y:S02]  /*0dc0*/  LOP3.LUT R16, R16, 0xffff, RZ, 0xc0, !PT ;  /* 0x0000ffff10107812 */ /* 0x000fe400078ec0ff */
[----:B------:R-:W-:Y:S02]  /*0dd0*/  IADD3 R0, PT, PT, R0, -0xf, R13 ;  /* 0xfffffff100007810 */ /* 0x000fe40007ffe00d */
[----:B------:R-:W-:Y:S01]  /*0de0*/  LOP3.LUT R8, R8, 0xc, R17, 0xf8, !PT ;  /* 0x0000000c08087812 */ /* 0x000fe200078ef811 */
[----:B------:R-:W-:-:S03]  /*0df0*/  IMAD.MOV R13, RZ, RZ, -R16 ;  /* 0x000000ffff0d7224 */ /* 0x000fc600078e0a10 */
[----:B------:R-:W-:Y:S02]  /*0e00*/  LOP3.LUT R8, R8, 0x3, R5, 0xf8, !PT ;  /* 0x0000000308087812 */ /* 0x000fe400078ef805 */
[----:B------:R-:W-:Y:S01]  /*0e10*/  ISETP.NE.AND P0, PT, R0, R13, PT ;  /* 0x0000000d0000720c */ /* 0x000fe20003f05270 */
[----:B------:R-:W-:-:S03]  /*0e20*/  VIADD R0, R10, 0x1 ;  /* 0x000000010a007836 */ /* 0x000fc60000000000 */
[----:B------:R-:W-:-:S05]  /*0e30*/  SEL R5, R8, 0xffff, !P0 ;  /* 0x0000ffff08057807 */ /* 0x000fca0004000000 */
[----:B------:R1:W-:Y:S04]  /*0e40*/  STG.E.U16 desc[UR4][R2.64], R5 ;  /* 0x0000000502007986 */ /* 0x0003e8000c101504 */
[----:B------:R-:W-:-:S04]  /*0e50*/  @P0 IMAD.MOV R0, RZ, RZ, R10 ;  /* 0x000000ffff000224 */ /* 0x000fc800078e020a */
[----:B------:R-:W-:-:S07]  /*0e60*/  IMAD.MOV.U32 R10, RZ, RZ, R0 ;  /* 0x000000ffff0a7224 */ /* 0x000fce00078e0000 */
.L_x_125:
[----:B------:R-:W-:Y:S05]  /*0e70*/  BSYNC.RECONVERGENT B0 ;  /* 0x0000000000007941 */ /* 0x000fea0003800200 */
.L_x_124:
[----:B0-----:R-:W-:Y:S02]  /*0e80*/  IMAD.MOV.U32 R4, RZ, RZ, R10 ;  /* 0x000000ffff047224 */ /* 0x001fe400078e000a */
[----:B-1----:R-:W-:-:S07]  /*0e90*/  IMAD.MOV.U32 R5, RZ, RZ, RZ ;  /* 0x000000ffff057224 */ /* 0x002fce00078e00ff */
.L_x_110:
[----:B------:R-:W-:Y:S05]  /*0ea0*/  BSYNC.RECONVERGENT B1 ;  /* 0x0000000000017941 */ /* 0x000fea0003800200 */
.L_x_109:
[----:B------:R-:W0:Y:S01]  /*0eb0*/  LDC.64 R2, c[0x0][0x3a8] ;  /* 0x0000ea00ff027b82 */ /* 0x000e220000000a00 */
        /* <DEDUP_REMOVED lines=10> */
.L_x_131:
        /* <DEDUP_REMOVED lines=10> */
.L_x_265:


//--------------------- .text._Z19kernel_createIndex4PKcPKiPKlPtS5_PlPii --------------------------
	.section	.text._Z19kernel_createIndex4PKcPKiPKlPtS5_PlPii,"ax",@progbits
	.align	128
        .global         _Z19kernel_createIndex4PKcPKiPKlPtS5_PlPii
        .type           _Z19kernel_createIndex4PKcPKiPKlPtS5_PlPii,@function
        .size           _Z19kernel_createIndex4PKcPKiPKlPtS5_PlPii,(.L_x_266 - _Z19kernel_createIndex4PKcPKiPKlPtS5_PlPii)
        .other          _Z19kernel_createIndex4PKcPKiPKlPtS5_PlPii,@"STO_CUDA_ENTRY STV_DEFAULT"
_Z19kernel_createIndex4PKcPKiPKlPtS5_PlPii:
.text._Z19kernel_createIndex4PKcPKiPKlPtS5_PlPii:
        /* <DEDUP_REMOVED lines=11> */
[----:B------:R-:W3:Y:S01]  /*00b0*/  LDCU.64 UR8, c[0x0][0x380] ;  /* 0x00007000ff0877ac */ /* 0x000ee20008000a00 */
[----:B0-----:R-:W-:-:S05]  /*00c0*/  IMAD.WIDE R2, R18, 0x4, R2 ;  /* 0x0000000412027825 */ /* 0x001fca00078e0202 */
[----:B-1----:R-:W4:Y:S01]  /*00d0*/  LDG.E R0, desc[UR4][R2.64] ;  /* 0x0000000402007981 */ /* 0x002f22000c1e1900 */
[----:B------:R-:W-:Y:S01]  /*00e0*/  BSSY.RECONVERGENT B1, `(.L_x_132) ;  /* 0x0000125000017945 */ /* 0x000fe20003800200 */
[----:B------:R-:W-:Y:S02]  /*00f0*/  CS2R R16, SRZ ;  /* 0x0000000000107805 */ /* 0x000fe4000001ff00 */
[----:B------:R-:W-:Y:S02]  /*0100*/  CS2R R14, SRZ ;  /* 0x00000000000e7805 */ /* 0x000fe4000001ff00 */
[----:B------:R-:W-:Y:S02]  /*0110*/  CS2R R20, SRZ ;  /* 0x0000000000147805 */ /* 0x000fe4000001ff00 */
[----:B----4-:R-:W-:-:S13]  /*0120*/  ISETP.GE.AND P0, PT, R0, 0x1, PT ;  /* 0x000000010000780c */ /* 0x010fda0003f06270 */
[----:B--23--:R-:W-:Y:S05]  /*0130*/  @!P0 BRA `(.L_x_133) ;  /* 0x00000010007c8947 */ /* 0x00cfea0003800000 */
        /* <DEDUP_REMOVED lines=9> */
[----:B------:R-:W-:Y:S02]  /*01d0*/  IMAD.MOV.U32 R20, RZ, RZ, RZ ;  /* 0x000000ffff147224 */ /* 0x000fe400078e00ff */
[----:B--2---:R-:W-:-:S05]  /*01e0*/  VIADD R4, R13, 0x1 ;  /* 0x000000010d047836 */ /* 0x004fca0000000000 */
[----:B------:R-:W-:-:S05]  /*01f0*/  VIADDMNMX R4, R0, R13, R4, !PT ;  /* 0x0000000d00047246 */ /* 0x000fca0007800104 */
[----:B------:R-:W-:Y:S02]  /*0200*/  IMAD.IADD R0, R13, 0x1, -R4 ;  /* 0x000000010d007824 */ /* 0x000fe400078e0a04 */
[----:B------:R-:W-:-:S03]  /*0210*/  IMAD.IADD R4, R4, 0x1, -R13 ;  /* 0x0000000104047824 */ /* 0x000fc600078e0a0d */
[----:B------:R-:W-:Y:S02]  /*0220*/  ISETP.GT.U32.AND P0, PT, R0, -0x4, PT ;  /* 0xfffffffc0000780c */ /* 0x000fe40003f04070 */
[----:B------:R-:W-:-:S11]  /*0230*/  LOP3.LUT R19, R4, 0x3, RZ, 0xc0, !PT ;  /* 0x0000000304137812 */ /* 0x000fd600078ec0ff */
[----:B------:R-:W-:Y:S05]  /*0240*/  @P0 BRA `(.L_x_135) ;  /* 0x0000000c000c0947 */ /* 0x000fea0003800000 */
[----:B------:R-:W0:Y:S01]  /*0250*/  LDC.64 R2, c[0x0][0x398] ;  /* 0x0000e600ff027b82 */ /* 0x000e220000000a00 */
[----:B------:R-:W-:Y:S01]  /*0260*/  LOP3.LUT R21, R4, 0xfffffffc, RZ, 0xc0, !PT ;  /* 0xfffffffc04157812 */ /* 0x000fe200078ec0ff */
[----:B------:R-:W-:Y:S02]  /*0270*/  IMAD.MOV.U32 R12, RZ, RZ, 0x4 ;  /* 0x00000004ff0c7424 */ /* 0x000fe400078e00ff */
[----:B------:R-:W-:Y:S02]  /*0280*/  IMAD.MOV.U32 R20, RZ, RZ, RZ ;  /* 0x000000ffff147224 */ /* 0x000fe400078e00ff */
[----:B------:R-:W-:Y:S01]  /*0290*/  IMAD.MOV R21, RZ, RZ, -R21 ;  /* 0x000000ffff157224 */ /* 0x000fe200078e0a15 */
[----:B0-----:R-:W-:-:S05]  /*02a0*/  IADD3 R2, P0, PT, R2, 0x4, RZ ;  /* 0x0000000402027810 */ /* 0x001fca0007f1e0ff */
[----:B------:R-:W-:-:S08]  /*02b0*/  IMAD.X R3, RZ, RZ, R3, P0 ;  /* 0x000000ffff037224 */ /* 0x000fd000000e0603 */
.L_x_156:
[----:B------:R-:W-:-:S04]  /*02c0*/  IADD3 R4, P0, PT, R13, UR6, RZ ;  /* 0x000000060d047c10 */ /* 0x000fc8000ff1e0ff */
        /* <DEDUP_REMOVED lines=11> */
.L_x_138:
[----:B------:R-:W-:Y:S01]  /*0380*/  VIADD R17, R17, 0x1 ;  /* 0x0000000111117836 */ /* 0x000fe20000000000 */
[----:B------:R-:W-:Y:S06]  /*0390*/  BRA `(.L_x_139) ;  /* 0x00000000001c7947 */ /* 0x000fec0003800000 */
.L_x_137:
[----:B------:R-:W-:-:S13]  /*03a0*/  ISETP.NE.AND P0, PT, R9, 0x2, PT ;  /* 0x000000020900780c */ /* 0x000fda0003f05270 */
[----:B------:R-:W-:Y:S05]  /*03b0*/  @!P0 BRA `(.L_x_140) ;  /* 0x0000000000108947 */ /* 0x000fea0003800000 */
[----:B------:R-:W-:-:S13]  /*03c0*/  ISETP.NE.AND P0, PT, R9, 0x3, PT ;  /* 0x000000030900780c */ /* 0x000fda0003f05270 */
[----:B------:R-:W-:Y:S05]  /*03d0*/  @P0 BRA `(.L_x_139) ;  /* 0x00000000000c0947 */ /* 0x000fea0003800000 */
[----:B------:R-:W-:Y:S01]  /*03e0*/  VIADD R14, R14, 0x1 ;  /* 0x000000010e0e7836 */ /* 0x000fe20000000000 */
[----:B------:R-:W-:Y:S06]  /*03f0*/  BRA `(.L_x_139) ;  /* 0x0000000000047947 */ /* 0x000fec0003800000 */
.L_x_140:
[----:B------:R-:W-:-:S07]  /*0400*/  VIADD R15, R15, 0x1 ;  /* 0x000000010f0f7836 */ /* 0x000fce0000000000 */
.L_x_139:
[----:B------:R-:W-:Y:S05]  /*0410*/  BSYNC.RECONVERGENT B2 ;  /* 0x0000000000027941 */ /* 0x000fea0003800200 */
.L_x_136:
[C---:B------:R-:W-:Y:S01]  /*0420*/  IMAD.SHL.U32 R0, R11.reuse, 0x10, RZ ;  /* 0x000000100b007824 */ /* 0x040fe200078e00ff */
[----:B------:R-:W-:Y:S02]  /*0430*/  PRMT R6, R11, 0x8880, RZ ;  /* 0x000088800b067816 */ /* 0x000fe400000000ff */
[----:B------:R-:W-:Y:S02]  /*0440*/  PRMT R8, R12, 0x8880, RZ ;  /* 0x000088800c087816 */ /* 0x000fe400000000ff */
[----:B------:R-:W-:Y:S02]  /*0450*/  LOP3.LUT R7, R0, 0x30, RZ, 0xc0, !PT ;  /* 0x0000003000077812 */ /* 0x000fe400078ec0ff */
[----:B------:R-:W-:Y:S02]  /*0460*/  PRMT R0, R10, 0x8880, RZ ;  /* 0x000088800a007816 */ /* 0x000fe400000000ff */
[----:B------:R-:W-:Y:S01]  /*0470*/  PRMT R6, R6, 0x7710, RZ ;  /* 0x0000771006067816 */ /* 0x000fe200000000ff */
[----:B------:R-:W-:Y:S01]  /*0480*/  IMAD R7, R10, 0x40, R7 ;  /* 0x000000400a077824 */ /* 0x000fe200078e0207 */
[----:B------:R-:W-:-:S02]  /*0490*/  PRMT R10, R9, 0x8880, RZ ;  /* 0x00008880090a7816 */ /* 0x000fc400000000ff */
[----:B------:R-:W-:Y:S02]  /*04a0*/  PRMT R8, R8, 0x7710, RZ ;  /* 0x0000771008087816 */ /* 0x000fe400000000ff */
[----:B------:R-:W-:Y:S02]  /*04b0*/  PRMT R0, R0, 0x7710, RZ ;  /* 0x0000771000007816 */ /* 0x000fe400000000ff */
[----:B------:R-:W-:Y:S02]  /*04c0*/  PRMT R10, R10, 0x7710, RZ ;  /* 0x000077100a0a7816 */ /* 0x000fe400000000ff */
[----:B------:R-:W-:Y:S02]  /*04d0*/  VIMNMX.S16x2 R6, PT, PT, R6, 0x30003, !PT ;  /* 0x0003000306067848 */ /* 0x000fe40007fe0300 */
[----:B------:R-:W-:Y:S02]  /*04e0*/  VIMNMX.S16x2 R8, PT, PT, R8, 0x30003, !PT ;  /* 0x0003000308087848 */ /* 0x000fe40007fe0300 */
[----:B------:R-:W-:-:S02]  /*04f0*/  VIMNMX.S16x2 R0, PT, PT, R0, 0x30003, !PT ;  /* 0x0003000300007848 */ /* 0x000fc40007fe0300 */
[----:B------:R-:W-:Y:S02]  /*0500*/  VIMNMX.S16x2 R10, PT, PT, R10, 0x30003, !PT ;  /* 0x000300030a0a7848 */ /* 0x000fe40007fe0300 */
[----:B------:R-:W-:Y:S01]  /*0510*/  PRMT R22, R6, 0x7610, R22 ;  /* 0x0000761006167816 */ /* 0x000fe20000000016 */
[----:B------:R-:W-:Y:S01]  /*0520*/  IMAD.SHL.U32 R6, R12, 0x4, RZ ;  /* 0x000000040c067824 */ /* 0x000fe200078e00ff */
[----:B------:R-:W-:Y:S02]  /*0530*/  PRMT R23, R8, 0x7610, R23 ;  /* 0x0000761008177816 */ /* 0x000fe40000000017 */
[----:B------:R-:W-:Y:S02]  /*0540*/  PRMT R8, R10, 0x7610, R8 ;  /* 0x000076100a087816 */ /* 0x000fe40000000008 */
[----:B------:R-:W-:Y:S02]  /*0550*/  LOP3.LUT R0, R0, 0xffff, RZ, 0xc0, !PT ;  /* 0x0000ffff00007812 */ /* 0x000fe400078ec0ff */
[----:B------:R-:W-:-:S02]  /*0560*/  LOP3.LUT R22, R22, 0xffff, RZ, 0xc0, !PT ;  /* 0x0000ffff16167812 */ /* 0x000fc400078ec0ff */
[----:B------:R-:W-:Y:S02]  /*0570*/  LOP3.LUT R23, R23, 0xffff, RZ, 0xc0, !PT ;  /* 0x0000ffff17177812 */ /* 0x000fe400078ec0ff */
[----:B------:R-:W-:Y:S02]  /*0580*/  LOP3.LUT R10, R9, 0x3, RZ, 0xc0, !PT ;  /* 0x00000003090a7812 */ /* 0x000fe400078ec0ff */
[----:B------:R-:W-:Y:S02]  /*0590*/  LOP3.LUT R6, R6, 0xc, RZ, 0xc0, !PT ;  /* 0x0000000c06067812 */ /* 0x000fe400078ec0ff */
[----:B------:R-:W-:Y:S02]  /*05a0*/  LOP3.LUT R8, R8, 0xffff, RZ, 0xc0, !PT ;  /* 0x0000ffff08087812 */ /* 0x000fe400078ec0ff */
[----:B------:R-:W-:Y:S02]  /*05b0*/  IADD3 R0, PT, PT, R23, R0, R22 ;  /* 0x0000000017007210 */ /* 0x000fe40007ffe016 */
[----:B------:R-:W-:Y:S01]  /*05c0*/  IADD3 R6, PT, PT, R10, R7, R6 ;  /* 0x000000070a067210 */ /* 0x000fe20007ffe006 */
[----:B------:R-:W-:-:S02]  /*05d0*/  IMAD.MOV R10, RZ, RZ, -R8 ;  /* 0x000000ffff0a7224 */ /* 0x000fc400078e0a08 */
[----:B------:R-:W-:Y:S01]  /*05e0*/  VIADD R7, R0, 0xfffffff4 ;  /* 0xfffffff400077836 */ /* 0x000fe20000000000 */
[----:B------:R-:W-:-:S04]  /*05f0*/  LOP3.LUT R0, R6, 0xff, RZ, 0xc0, !PT ;  /* 0x000000ff06007812 */ /* 0x000fc800078ec0ff */
[----:B------:R-:W-:Y:S01]  /*0600*/  ISETP.NE.AND P0, PT, R7, R10, PT ;  /* 0x0000000a0700720c */ /* 0x000fe20003f05270 */
[----:B------:R-:W-:-:S03]  /*0610*/  IMAD.WIDE R6, R13, 0x2, R2 ;  /* 0x000000020d067825 */ /* 0x000fc600078e0202 */
        /* <DEDUP_REMOVED lines=15> */
.L_x_143:
[----:B------:R-:W-:Y:S01]  /*0710*/  VIADD R17, R17, 0x1 ;  /* 0x0000000111117836 */ /* 0x000fe20000000000 */
[----:B------:R-:W-:Y:S06]  /*0720*/  BRA `(.L_x_144) ;  /* 0x0000000000207947 */ /* 0x000fec0003800000 */
.L_x_142:
[----:B------:R-:W-:-:S04]  /*0730*/  PRMT R0, R10, 0x9910, RZ ;  /* 0x000099100a007816 */ /* 0x000fc800000000ff */
[----:B------:R-:W-:-:S13]  /*0740*/  ISETP.NE.AND P0, PT, R0, 0x2, PT ;  /* 0x000000020000780c */ /* 0x000fda0003f05270 */
[----:B------:R-:W-:Y:S05]  /*0750*/  @!P0 BRA `(.L_x_145) ;  /* 0x0000000000108947 */ /* 0x000fea0003800000 */
[----:B------:R-:W-:-:S13]  /*0760*/  ISETP.NE.AND P0, PT, R0, 0x3, PT ;  /* 0x000000030000780c */ /* 0x000fda0003f05270 */
[----:B------:R-:W-:Y:S05]  /*0770*/  @P0 BRA `(.L_x_144) ;  /* 0x00000000000c0947 */ /* 0x000fea0003800000 */
[----:B------:R-:W-:Y:S01]  /*0780*/  VIADD R14, R14, 0x1 ;  /* 0x000000010e0e7836 */ /* 0x000fe20000000000 */
[----:B------:R-:W-:Y:S06]  /*0790*/  BRA `(.L_x_144) ;  /* 0x0000000000047947 */ /* 0x000fec0003800000 */
.L_x_145:
[----:B------:R-:W-:-:S07]  /*07a0*/  VIADD R15, R15, 0x1 ;  /* 0x000000010f0f7836 */ /* 0x000fce0000000000 */
.L_x_144:
[----:B------:R-:W-:Y:S05]  /*07b0*/  BSYNC.RECONVERGENT B2 ;  /* 0x0000000000027941 */ /* 0x000fea0003800200 */
.L_x_141:
[----:B------:R-:W-:Y:S01]  /*07c0*/  PRMT R0, R10, 0x8880, RZ ;  /* 0x000088800a007816 */ /* 0x000fe200000000ff */
[----:B------:R-:W-:Y:S01]  /*07d0*/  IMAD.SHL.U32 R20, R12, 0x10, RZ ;  /* 0x000000100c147824 */ /* 0x000fe200078e00ff */
[----:B------:R-:W-:Y:S02]  /*07e0*/  IADD3 R22, PT, PT, R8, R22, R23 ;  /* 0x0000001608167210 */ /* 0x000fe40007ffe017 */
[----:B------:R-:W-:Y:S02]  /*07f0*/  PRMT R0, R0, 0x7710, RZ ;  /* 0x0000771000007816 */ /* 0x000fe400000000ff */
[----:B------:R-:W-:Y:S01]  /*0800*/  LOP3.LUT R20, R20, 0x30, RZ, 0xc0, !PT ;  /* 0x0000003014147812 */ /* 0x000fe200078ec0ff */
[----:B------:R-:W-:Y:S01]  /*0810*/  VIADD R22, R22, 0xfffffff4 ;  /* 0xfffffff416167836 */ /* 0x000fe20000000000 */
[----:B------:R-:W-:Y:S01]  /*0820*/  VIMNMX.S16x2 R25, PT, PT, R0, 0x30003, !PT ;  /* 0x0003000300197848 */ /* 0x000fe20007fe0300 */
[----:B------:R-:W-:Y:S02]  /*0830*/  IMAD.SHL.U32 R0, R9, 0x4, RZ ;  /* 0x0000000409007824 */ /* 0x000fe400078e00ff */
[----:B------:R-:W-:Y:S01]  /*0840*/  IMAD R20, R11, 0x40, R20 ;  /* 0x000000400b147824 */ /* 0x000fe200078e0214 */
[----:B------:R-:W-:-:S02]  /*0850*/  LOP3.LUT R25, R25, 0xffff, RZ, 0xc0, !PT ;  /* 0x0000ffff19197812 */ /* 0x000fc400078ec0ff */
[----:B------:R-:W-:Y:S02]  /*0860*/  LOP3.LUT R11, R0, 0xc, RZ, 0xc0, !PT ;  /* 0x0000000c000b7812 */ /* 0x000fe400078ec0ff */
[----:B------:R-:W-:-:S04]  /*0870*/  LOP3.LUT R0, R10, 0x3, RZ, 0xc0, !PT ;  /* 0x000000030a007812 */ /* 0x000fc800078ec0ff */
[----:B------:R-:W-:Y:S01]  /*0880*/  IADD3 R0, PT, PT, R0, R20, R11 ;  /* 0x0000001400007210 */ /* 0x000fe20007ffe00b */
[----:B------:R-:W-:-:S03]  /*0890*/  IMAD.MOV R11, RZ, RZ, -R25 ;  /* 0x000000ffff0b7224 */ /* 0x000fc600078e0a19 */
[----:B------:R-:W-:Y:S02]  /*08a0*/  LOP3.LUT R0, R0, 0xff, RZ, 0xc0, !PT ;  /* 0x000000ff00007812 */ /* 0x000fe400078ec0ff */
        /* <DEDUP_REMOVED lines=16> */
.L_x_148:
[----:B------:R-:W-:Y:S01]  /*09b0*/  VIADD R17, R17, 0x1 ;  /* 0x0000000111117836 */ /* 0x000fe20000000000 */
[----:B------:R-:W-:Y:S06]  /*09c0*/  BRA `(.L_x_149) ;  /* 0x0000000000207947 */ /* 0x000fec0003800000 */
.L_x_147:
[----:B------:R-:W-:-:S04]  /*09d0*/  PRMT R0, R11, 0x9910, RZ ;  /* 0x000099100b007816 */ /* 0x000fc800000000ff */
[----:B------:R-:W-:-:S13]  /*09e0*/  ISETP.NE.AND P0, PT, R0, 0x2, PT ;  /* 0x000000020000780c */ /* 0x000fda0003f05270 */
[----:B------:R-:W-:Y:S05]  /*09f0*/  @!P0 BRA `(.L_x_150) ;  /* 0x0000000000108947 */ /* 0x000fea0003800000 */
[----:B------:R-:W-:-:S13]  /*0a00*/  ISETP.NE.AND P0, PT, R0, 0x3, PT ;  /* 0x000000030000780c */ /* 0x000fda0003f05270 */
[----:B------:R-:W-:Y:S05]  /*0a10*/  @P0 BRA `(.L_x_149) ;  /* 0x00000000000c0947 */ /* 0x000fea0003800000 */
[----:B------:R-:W-:Y:S01]  /*0a20*/  VIADD R14, R14, 0x1 ;  /* 0x000000010e0e7836 */ /* 0x000fe20000000000 */
[----:B------:R-:W-:Y:S06]  /*0a30*/  BRA `(.L_x_149) ;  /* 0x0000000000047947 */ /* 0x000fec0003800000 */
.L_x_150:
[----:B------:R-:W-:-:S07]  /*0a40*/  VIADD R15, R15, 0x1 ;  /* 0x000000010f0f7836 */ /* 0x000fce0000000000 */
.L_x_149:
[----:B------:R-:W-:Y:S05]  /*0a50*/  BSYNC.RECONVERGENT B2 ;  /* 0x0000000000027941 */ /* 0x000fea0003800200 */
.L_x_146:
        /* <DEDUP_REMOVED lines=11> */
[----:B------:R-:W-:Y:S02]  /*0b10*/  LOP3.LUT R22, R22, 0xffff, RZ, 0xc0, !PT ;  /* 0x0000ffff16167812 */ /* 0x000fe400078ec0ff */
[----:B------:R-:W-:-:S03]  /*0b20*/  IADD3 R0, PT, PT, R12, R27, R0 ;  /* 0x0000001b0c007210 */ /* 0x000fc60007ffe000 */
[----:B------:R-:W-:Y:S01]  /*0b30*/  IMAD.MOV R12, RZ, RZ, -R22 ;  /* 0x000000ffff0c7224 */ /* 0x000fe200078e0a16 */
[----:B------:R-:W-:-:S04]  /*0b40*/  LOP3.LUT R0, R0, 0xff, RZ, 0xc0, !PT ;  /* 0x000000ff00007812 */ /* 0x000fc800078ec0ff */
        /* <DEDUP_REMOVED lines=16> */
.L_x_153:
[----:B------:R-:W-:Y:S01]  /*0c50*/  VIADD R17, R17, 0x1 ;  /* 0x0000000111117836 */ /* 0x000fe20000000000 */
[----:B------:R-:W-:Y:S06]  /*0c60*/  BRA `(.L_x_154) ;  /* 0x0000000000207947 */ /* 0x000fec0003800000 */
.L_x_152:
[----:B------:R-:W-:-:S04]  /*0c70*/  PRMT R0, R12, 0x9910, RZ ;  /* 0x000099100c007816 */ /* 0x000fc800000000ff */
[----:B------:R-:W-:-:S13]  /*0c80*/  ISETP.NE.AND P0, PT, R0, 0x2, PT ;  /* 0x000000020000780c */ /* 0x000fda0003f05270 */
[----:B------:R-:W-:Y:S05]  /*0c90*/  @!P0 BRA `(.L_x_155) ;  /* 0x0000000000108947 */ /* 0x000fea0003800000 */
[----:B------:R-:W-:-:S13]  /*0ca0*/  ISETP.NE.AND P0, PT, R0, 0x3, PT ;  /* 0x000000030000780c */ /* 0x000fda0003f05270 */
[----:B------:R-:W-:Y:S05]  /*0cb0*/  @P0 BRA `(.L_x_154) ;  /* 0x00000000000c0947 */ /* 0x000fea0003800000 */
[----:B------:R-:W-:Y:S01]  /*0cc0*/  VIADD R14, R14, 0x1 ;  /* 0x000000010e0e7836 */ /* 0x000fe20000000000 */
[----:B------:R-:W-:Y:S06]  /*0cd0*/  BRA `(.L_x_154) ;  /* 0x0000000000047947 */ /* 0x000fec0003800000 */
.L_x_155:
[----:B------:R-:W-:-:S07]  /*0ce0*/  VIADD R15, R15, 0x1 ;  /* 0x000000010f0f7836 */ /* 0x000fce0000000000 */
.L_x_154:
[----:B------:R-:W-:Y:S05]  /*0cf0*/  BSYNC.RECONVERGENT B2 ;  /* 0x0000000000027941 */ /* 0x000fea0003800200 */
.L_x_151:
[----:B------:R-:W-:Y:S01]  /*0d00*/  PRMT R0, R12, 0x8880, RZ ;  /* 0x000088800c007816 */ /* 0x000fe200000000ff */
[----:B------:R-:W-:Y:S01]  /*0d10*/  IMAD.SHL.U32 R4, R10, 0x10, RZ ;  /* 0x000000100a047824 */ /* 0x000fe200078e00ff */
[----:B------:R-:W-:Y:S01]  /*0d20*/  IADD3 R8, PT, PT, R22, R8, R25 ;  /* 0x0000000816087210 */ /* 0x000fe20007ffe019 */
[----:B------:R-:W-:Y:S01]  /*0d30*/  VIADD R21, R21, 0x4 ;  /* 0x0000000415157836 */ /* 0x000fe20000000000 */
[----:B------:R-:W-:Y:S01]  /*0d40*/  PRMT R0, R0, 0x7710, RZ ;  /* 0x0000771000007816 */ /* 0x000fe200000000ff */
[----:B------:R-:W-:Y:S01]  /*0d50*/  VIADD R13, R13, 0x4 ;  /* 0x000000040d0d7836 */ /* 0x000fe20000000000 */
[----:B------:R-:W-:Y:S01]  /*0d60*/  LOP3.LUT R4, R4, 0x30, RZ, 0xc0, !PT ;  /* 0x0000003004047812 */ /* 0x000fe200078ec0ff */
[----:B------:R-:W-:Y:S01]  /*0d70*/  VIADD R8, R8, 0xfffffff4 ;  /* 0xfffffff408087836 */ /* 0x000fe20000000000 */
[----:B------:R-:W-:Y:S01]  /*0d80*/  VIMNMX.S16x2 R20, PT, PT, R0, 0x30003, !PT ;  /* 0x0003000300147848 */ /* 0x000fe20007fe0300 */
[----:B------:R-:W-:Y:S01]  /*0d90*/  IMAD.SHL.U32 R0, R11, 0x4, RZ ;  /* 0x000000040b007824 */ /* 0x000fe200078e00ff */
[----:B------:R-:W-:Y:S01]  /*0da0*/  ISETP.NE.AND P1, PT, R21, RZ, PT ;  /* 0x000000ff1500720c */ /* 0x000fe20003f25270 */
[----:B------:R-:W-:Y:S01]  /*0db0*/  IMAD R4, R9, 0x40, R4 ;  /* 0x0000004009047824 */ /* 0x000fe200078e0204 */
[----:B------:R-:W-:-:S02]  /*0dc0*/  LOP3.LUT R9, R12, 0x3, RZ, 0xc0, !PT ;  /* 0x000000030c097812 */ /* 0x000fc400078ec0ff */
[----:B------:R-:W-:Y:S02]  /*0dd0*/  LOP3.LUT R5, R0, 0xc, RZ, 0xc0, !PT ;  /* 0x0000000c00057812 */ /* 0x000fe400078ec0ff */
[----:B------:R-:W-:Y:S02]  /*0de0*/  LOP3.LUT R20, R20, 0xffff, RZ, 0xc0, !PT ;  /* 0x0000ffff14147812 */ /* 0x000fe400078ec0ff */
[----:B------:R-:W-:-:S03]  /*0df0*/  IADD3 R4, PT, PT, R9, R4, R5 ;  /* 0x0000000409047210 */ /* 0x000fc60007ffe005 */
[----:B------:R-:W-:Y:S01]  /*0e00*/  IMAD.MOV R5, RZ, RZ, -R20 ;  /* 0x000000ffff057224 */ /* 0x000fe200078e0a14 */
[----:B------:R-:W-:Y:S01]  /*0e10*/  LOP3.LUT R4, R4, 0xff, RZ, 0xc0, !PT ;  /* 0x000000ff04047812 */ /* 0x000fe200078ec0ff */
[----:B------:R-:W-:-:S03]  /*0e20*/  VIADD R20, R23, 0x1 ;  /* 0x0000000117147836 */ /* 0x000fc60000000000 */
[----:B------:R-:W-:-:S04]  /*0e30*/  ISETP.NE.AND P0, PT, R8, R5, PT ;  /* 0x000000050800720c */ /* 0x000fc80003f05270 */
[----:B------:R-:W-:-:S05]  /*0e40*/  SEL R5, R4, 0xffff, !P0 ;  /* 0x0000ffff04057807 */ /* 0x000fca0004000000 */
[----:B------:R0:W-:Y:S04]  /*0e50*/  STG.E.U16 desc[UR4][R6.64+0x2], R5 ;  /* 0x0000020506007986 */ /* 0x0001e8000c101504 */
[----:B------:R-:W-:Y:S01]  /*0e60*/  @P0 IMAD.MOV R20, RZ, RZ, R23 ;  /* 0x000000ffff140224 */ /* 0x000fe200078e0217 */
[----:B------:R-:W-:Y:S06]  /*0e70*/  @P1 BRA `(.L_x_156) ;  /* 0xfffffff400101947 */ /* 0x000fec000383ffff */
.L_x_135:
[----:B------:R-:W-:Y:S05]  /*0e80*/  BSYNC.RECONVERGENT B0 ;  /* 0x0000000000007941 */ /* 0x000fea0003800200 */
.L_x_134:
[----:B------:R-:W-:Y:S01]  /*0e90*/  ISETP.NE.AND P0, PT, R19, RZ, PT ;  /* 0x000000ff1300720c */ /* 0x000fe20003f05270 */
[----:B------:R-:W-:-:S12]  /*0ea0*/  BSSY.RECONVERGENT B0, `(.L_x_157) ;  /* 0x0000047000007945 */ /* 0x000fd80003800200 */
[----:B------:R-:W-:Y:S05]  /*0eb0*/  @!P0 BRA `(.L_x_158) ;  /* 0x0000000400148947 */ /* 0x000fea0003800000 */
[----:B------:R-:W1:Y:S01]  /*0ec0*/  LDC.64 R8, c[0x0][0x398] ;  /* 0x0000e600ff087b82 */ /* 0x000e620000000a00 */
[----:B------:R-:W-:-:S07]  /*0ed0*/  IMAD.MOV R19, RZ, RZ, -R19 ;  /* 0x000000ffff137224 */ /* 0x000fce00078e0a13 */
.L_x_164:
[----:B--2---:R-:W-:-:S04]  /*0ee0*/  IADD3 R2, P0, PT, R13, UR8, RZ ;  /* 0x000000080d027c10 */ /* 0x004fc8000ff1e0ff */
[----:B------:R-:W-:-:S05]  /*0ef0*/  LEA.HI.X.SX32 R3, R13, UR9, 0x1, P0 ;  /* 0x000000090d037c11 */ /* 0x000fca00080f0eff */
[----:B------:R-:W2:Y:S01]  /*0f00*/  LDG.E.U8 R2, desc[UR4][R2.64] ;  /* 0x0000000402027981 */ /* 0x000ea2000c1e1100 */
[----:B------:R-:W-:Y:S01]  /*0f10*/  PRMT R0, R10, 0x7610, R0 ;  /* 0x000076100a007816 */ /* 0x000fe20000000000 */
[----:B------:R-:W-:Y:S01]  /*0f20*/  BSSY.RECONVERGENT B2, `(.L_x_159) ;  /* 0x0000017000027945 */ /* 0x000fe20003800200 */
[----:B------:R-:W-:Y:S02]  /*0f30*/  PRMT R10, R11, 0x7610, R10 ;  /* 0x000076100b0a7816 */ /* 0x000fe4000000000a */
[----:B------:R-:W-:Y:S02]  /*0f40*/  PRMT R11, R12, 0x7610, R11 ;  /* 0x000076100c0b7816 */ /* 0x000fe4000000000b */
        /* <DEDUP_REMOVED lines=10> */
.L_x_161:
[----:B------:R-:W-:Y:S01]  /*0ff0*/  VIADD R17, R17, 0x1 ;  /* 0x0000000111117836 */ /* 0x000fe20000000000 */
[----:B------:R-:W-:Y:S06]  /*1000*/  BRA `(.L_x_162) ;  /* 0x0000000000207947 */ /* 0x000fec0003800000 */
.L_x_160:
[----:B------:R-:W-:-:S04]  /*1010*/  PRMT R2, R12, 0x9910, RZ ;  /* 0x000099100c027816 */ /* 0x000fc800000000ff */
[----:B------:R-:W-:-:S13]  /*1020*/  ISETP.NE.AND P0, PT, R2, 0x2, PT ;  /* 0x000000020200780c */ /* 0x000fda0003f05270 */
[----:B------:R-:W-:Y:S05]  /*1030*/  @!P0 BRA `(.L_x_163) ;  /* 0x0000000000108947 */ /* 0x000fea0003800000 */
[----:B------:R-:W-:-:S13]  /*1040*/  ISETP.NE.AND P0, PT, R2, 0x3, PT ;  /* 0x000000030200780c */ /* 0x000fda0003f05270 */
[----:B------:R-:W-:Y:S05]  /*1050*/  @P0 BRA `(.L_x_162) ;  /* 0x00000000000c0947 */ /* 0x000fea0003800000 */
[----:B------:R-:W-:Y:S01]  /*1060*/  VIADD R14, R14, 0x1 ;  /* 0x000000010e0e7836 */ /* 0x000fe20000000000 */
[----:B------:R-:W-:Y:S06]  /*1070*/  BRA `(.L_x_162) ;  /* 0x0000000000047947 */ /* 0x000fec0003800000 */
.L_x_163:
[----:B------:R-:W-:-:S07]  /*1080*/  VIADD R15, R15, 0x1 ;  /* 0x000000010f0f7836 */ /* 0x000fce0000000000 */
.L_x_162:
[----:B------:R-:W-:Y:S05]  /*1090*/  BSYNC.RECONVERGENT B2 ;  /* 0x0000000000027941 */ /* 0x000fea0003800200 */
.L_x_159:
[----:B------:R-:W-:Y:S01]  /*10a0*/  IMAD.SHL.U32 R2, R10, 0x10, RZ ;  /* 0x000000100a027824 */ /* 0x000fe200078e00ff */
[----:B0-----:R-:W-:Y:S01]  /*10b0*/  PRMT R6, R12, 0x8880, RZ ;  /* 0x000088800c067816 */ /* 0x001fe200000000ff */
[----:B------:R-:W-:Y:S01]  /*10c0*/  VIADD R19, R19, 0x1 ;  /* 0x0000000113137836 */ /* 0x000fe20000000000 */
[----:B------:R-:W-:Y:S02]  /*10d0*/  PRMT R4, R10, 0x8880, RZ ;  /* 0x000088800a047816 */ /* 0x000fe400000000ff */
[----:B------:R-:W-:Y:S02]  /*10e0*/  LOP3.LUT R3, R2, 0x30, RZ, 0xc0, !PT ;  /* 0x0000003002037812 */ /* 0x000fe400078ec0ff */
[C---:B------:R-:W-:Y:S02]  /*10f0*/  PRMT R2, R0.reuse, 0x8880, RZ ;  /* 0x0000888000027816 */ /* 0x040fe400000000ff */
        /* <DEDUP_REMOVED lines=12> */
[----:B------:R-:W-:Y:S02]  /*11c0*/  LOP3.LUT R0, R0, 0xffff, RZ, 0xc0, !PT ;  /* 0x0000ffff00007812 */ /* 0x000fe400078ec0ff */
[----:B------:R-:W-:Y:S02]  /*11d0*/  LOP3.LUT R5, R2, 0xffff, RZ, 0xc0, !PT ;  /* 0x0000ffff02057812 */ /* 0x000fe400078ec0ff */
[----:B------:R-:W-:Y:S02]  /*11e0*/  LOP3.LUT R4, R4, 0xffff, RZ, 0xc0, !PT ;  /* 0x0000ffff04047812 */ /* 0x000fe400078ec0ff */
[----:B------:R-:W-:-:S02]  /*11f0*/  LOP3.LUT R2, R12, 0x3, RZ, 0xc0, !PT ;  /* 0x000000030c027812 */ /* 0x000fc400078ec0ff */
[----:B------:R-:W-:Y:S02]  /*1200*/  LOP3.LUT R6, R6, 0xc, RZ, 0xc0, !PT ;  /* 0x0000000c06067812 */ /* 0x000fe400078ec0ff */
[----:B------:R-:W-:Y:S02]  /*1210*/  LOP3.LUT R7, R7, 0xffff, RZ, 0xc0, !PT ;  /* 0x0000ffff07077812 */ /* 0x000fe400078ec0ff */
[----:B------:R-:W-:Y:S02]  /*1220*/  IADD3 R0, PT, PT, R4, R0, R5 ;  /* 0x0000000004007210 */ /* 0x000fe40007ffe005 */
[----:B------:R-:W-:Y:S01]  /*1230*/  IADD3 R3, PT, PT, R2, R3, R6 ;  /* 0x0000000302037210 */ /* 0x000fe20007ffe006 */
[----:B------:R-:W-:Y:S01]  /*1240*/  IMAD.MOV R7, RZ, RZ, -R7 ;  /* 0x000000ffff077224 */ /* 0x000fe200078e0a07 */
[----:B------:R-:W-:Y:S01]  /*1250*/  ISETP.NE.AND P1, PT, R19, RZ, PT ;  /* 0x000000ff1300720c */ /* 0x000fe20003f25270 */
[----:B------:R-:W-:Y:S01]  /*1260*/  VIADD R2, R0, 0xfffffff4 ;  /* 0xfffffff400027836 */ /* 0x000fe20000000000 */
[----:B------:R-:W-:-:S04]  /*1270*/  LOP3.LUT R0, R3, 0xff, RZ, 0xc0, !PT ;  /* 0x000000ff03007812 */ /* 0x000fc800078ec0ff */
[----:B------:R-:W-:Y:S01]  /*1280*/  ISETP.NE.AND P0, PT, R2, R7, PT ;  /* 0x000000070200720c */ /* 0x000fe20003f05270 */
[----:B-1----:R-:W-:-:S03]  /*1290*/  IMAD.WIDE R2, R13, 0x2, R8 ;  /* 0x000000020d027825 */ /* 0x002fc600078e0208 */
[----:B------:R-:W-:Y:S01]  /*12a0*/  SEL R5, R0, 0xffff, !P0 ;  /* 0x0000ffff00057807 */ /* 0x000fe20004000000 */
[----:B------:R-:W-:Y:S02]  /*12b0*/  VIADD R0, R20, 0x1 ;  /* 0x0000000114007836 */ /* 0x000fe40000000000 */
[----:B------:R-:W-:Y:S02]  /*12c0*/  VIADD R13, R13, 0x1 ;  /* 0x000000010d0d7836 */ /* 0x000fe40000000000 */
[----:B------:R2:W-:Y:S04]  /*12d0*/  STG.E.U16 desc[UR4][R2.64], R5 ;  /* 0x0000000502007986 */ /* 0x0005e8000c101504 */
[----:B------:R-:W-:-:S04]  /*12e0*/  @P0 IMAD.MOV R0, RZ, RZ, R20 ;  /* 0x000000ffff000224 */ /* 0x000fc800078e0214 */
[----:B------:R-:W-:Y:S01]  /*12f0*/  IMAD.MOV.U32 R20, RZ, RZ, R0 ;  /* 0x000000ffff147224 */ /* 0x000fe200078e0000 */
[----:B------:R-:W-:Y:S06]  /*1300*/  @P1 BRA `(.L_x_164) ;  /* 0xfffffff800f41947 */ /* 0x000fec000383ffff */
.L_x_158:
[----:B------:R-:W-:Y:S05]  /*1310*/  BSYNC.RECONVERGENT B0 ;  /* 0x0000000000007941 */ /* 0x000fea0003800200 */
.L_x_157:
[----:B------:R-:W-:-:S07]  /*1320*/  IMAD.MOV.U32 R21, RZ, RZ, RZ ;  /* 0x000000ffff157224 */ /* 0x000fce00078e00ff */
.L_x_133:
[----:B------:R-:W-:Y:S05]  /*1330*/  BSYNC.RECONVERGENT B1 ;  /* 0x0000000000017941 */ /* 0x000fea0003800200 */
.L_x_132:
[----:B--2---:R-:W1:Y:S01]  /*1340*/  LDC.64 R2, c[0x0][0x3a8] ;  /* 0x0000ea00ff027b82 */ /* 0x004e620000000a00 */
[----:B0-----:R-:W-:-:S07]  /*1350*/  IMAD.SHL.U32 R7, R18, 0x4, RZ ;  /* 0x0000000412077824 */ /* 0x001fce00078e00ff */
[----:B------:R-:W0:Y:S01]  /*1360*/  LDC.64 R4, c[0x0][0x3b0] ;  /* 0x0000ec00ff047b82 */ /* 0x000e220000000a00 */
[----:B-1----:R-:W-:-:S05]  /*1370*/  IMAD.WIDE R18, R18, 0x8, R2 ;  /* 0x0000000812127825 */ /* 0x002fca00078e0202 */
[----:B------:R-:W-:Y:S01]  /*1380*/  STG.E.64 desc[UR4][R18.64], R20 ;  /* 0x0000001412007986 */ /* 0x000fe2000c101b04 */
[----:B0-----:R-:W-:-:S05]  /*1390*/  IMAD.WIDE R2, R7, 0x4, R4 ;  /* 0x0000000407027825 */ /* 0x001fca00078e0204 */
[----:B------:R-:W-:Y:S04]  /*13a0*/  STG.E desc[UR4][R2.64], R17 ;  /* 0x0000001102007986 */ /* 0x000fe8000c101904 */
[----:B------:R-:W-:Y:S04]  /*13b0*/  STG.E desc[UR4][R2.64+0x4], R16 ;  /* 0x0000041002007986 */ /* 0x000fe8000c101904 */
[----:B------:R-:W-:Y:S04]  /*13c0*/  STG.E desc[UR4][R2.64+0x8], R15 ;  /* 0x0000080f02007986 */ /* 0x000fe8000c101904 */
[----:B------:R-:W-:Y:S01]  /*13d0*/  STG.E desc[UR4][R2.64+0xc], R14 ;  /* 0x00000c0e02007986 */ /* 0x000fe2000c101904 */
[----:B------:R-:W-:Y:S05]  /*13e0*/  EXIT ;  /* 0x000000000000794d */ /* 0x000fea0003800000 */
.L_x_165:
        /* <DEDUP_REMOVED lines=9> */
.L_x_266:


//--------------------- .text._Z19kernel_compressDataPKiPKlPKcPjPii --------------------------
	.section	.text._Z19kernel_compressDataPKiPKlPKcPjPii,"ax",@progbits
	.align	128
        .global         _Z19kernel_compressDataPKiPKlPKcPjPii
        .type           _Z19kernel_compressDataPKiPKlPKcPjPii,@function
        .size           _Z19kernel_compressDataPKiPKlPKcPjPii,(.L_x_267 - _Z19kernel_compressDataPKiPKlPKcPjPii)
        .other          _Z19kernel_compressDataPKiPKlPKcPjPii,@"STO_CUDA_ENTRY STV_DEFAULT"
_Z19kernel_compressDataPKiPKlPKcPjPii:
.text._Z19kernel_compressDataPKiPKlPKcPjPii:
        /* <DEDUP_REMOVED lines=10> */
[----:B------:R-:W2:Y:S06]  /*00a0*/  LDCU.64 UR6, c[0x0][0x398] ;  /* 0x00007300ff0677ac */ /* 0x000eac0008000a00 */
[----:B------:R-:W3:Y:S01]  /*00b0*/  LDC.64 R2, c[0x0][0x388] ;  /* 0x0000e200ff027b82 */ /* 0x000ee20000000a00 */
[----:B0-----:R-:W-:-:S06]  /*00c0*/  IMAD.WIDE R4, R0, 0x4, R4 ;  /* 0x0000000400047825 */ /* 0x001fcc00078e0204 */
[----:B-1----:R-:W4:Y:S01]  /*00d0*/  LDG.E R4, desc[UR4][R4.64] ;  /* 0x0000000404047981 */ /* 0x002f22000c1e1900 */
[----:B---3--:R-:W-:-:S06]  /*00e0*/  IMAD.WIDE R2, R0, 0x8, R2 ;  /* 0x0000000800027825 */ /* 0x008fcc00078e0202 */
[----:B------:R-:W3:Y:S01]  /*00f0*/  LDG.E.64 R2, desc[UR4][R2.64] ;  /* 0x0000000402027981 */ /* 0x000ee2000c1e1b00 */
[----:B------:R-:W-:Y:S01]  /*0100*/  BSSY.RECONVERGENT B1, `(.L_x_166) ;  /* 0x00000a4000017945 */ /* 0x000fe20003800200 */
[----:B------:R-:W-:Y:S02]  /*0110*/  IMAD.MOV.U32 R8, RZ, RZ, RZ ;  /* 0x000000ffff087224 */ /* 0x000fe400078e00ff */
[----:B------:R-:W-:Y:S01]  /*0120*/  IMAD.MOV.U32 R15, RZ, RZ, RZ ;  /* 0x000000ffff0f7224 */ /* 0x000fe200078e00ff */
[----:B----4-:R-:W-:Y:S02]  /*0130*/  ISETP.GE.U32.AND P0, PT, R4, 0x1, PT ;  /* 0x000000010400780c */ /* 0x010fe40003f06070 */
[----:B------:R-:W-:-:S04]  /*0140*/  SHF.R.S32.HI R7, RZ, 0x1f, R4 ;  /* 0x0000001fff077819 */ /* 0x000fc80000011404 */
[----:B------:R-:W-:Y:S02]  /*0150*/  ISETP.GE.AND.EX P0, PT, R7, RZ, PT, P0 ;  /* 0x000000ff0700720c */ /* 0x000fe40003f06300 */
[----:B---3--:R-:W-:-:S04]  /*0160*/  SHF.R.S32.HI R9, RZ, 0x1f, R3 ;  /* 0x0000001fff097819 */ /* 0x008fc80000011403 */
[----:B------:R-:W-:-:S05]  /*0170*/  LEA.HI R9, P1, R9, R2, RZ, 0x4 ;  /* 0x0000000209097211 */ /* 0x000fca00078320ff */
[----:B------:R-:W-:-:S05]  /*0180*/  IMAD.X R10, RZ, RZ, R3, P1 ;  /* 0x000000ffff0a7224 */ /* 0x000fca00008e0603 */
[--C-:B------:R-:W-:Y:S02]  /*0190*/  SHF.R.S64 R9, R9, 0x4, R10.reuse ;  /* 0x0000000409097819 */ /* 0x100fe4000000100a */
[----:B------:R-:W-:Y:S01]  /*01a0*/  SHF.R.S32.HI R10, RZ, 0x4, R10 ;  /* 0x00000004ff0a7819 */ /* 0x000fe2000001140a */
[----:B--2---:R-:W-:Y:S06]  /*01b0*/  @!P0 BRA `(.L_x_167) ;  /* 0x0000000800608947 */ /* 0x004fec0003800000 */
[----:B------:R-:W-:Y:S01]  /*01c0*/  IMAD.MOV.U32 R17, RZ, RZ, R2 ;  /* 0x000000ffff117224 */ /* 0x000fe200078e0002 */
[----:B------:R-:W-:Y:S01]  /*01d0*/  BSSY.RECONVERGENT B0, `(.L_x_168) ;  /* 0x0000073000007945 */ /* 0x000fe20003800200 */
[----:B------:R-:W-:Y:S02]  /*01e0*/  IMAD.MOV.U32 R18, RZ, RZ, R3 ;  /* 0x000000ffff127224 */ /* 0x000fe400078e0003 */
[----:B------:R-:W-:Y:S01]  /*01f0*/  IMAD.MOV.U32 R11, RZ, RZ, RZ ;  /* 0x000000ffff0b7224 */ /* 0x000fe200078e00ff */
[----:B------:R-:W-:Y:S01]  /*0200*/  IADD3 R2, P0, PT, R4, R17, RZ ;  /* 0x0000001104027210 */ /* 0x000fe20007f1e0ff */
[----:B------:R-:W-:Y:S01]  /*0210*/  IMAD.MOV.U32 R15, RZ, RZ, RZ ;  /* 0x000000ffff0f7224 */ /* 0x000fe200078e00ff */
[----:B------:R-:W-:Y:S01]  /*0220*/  IADD3 R5, P1, PT, R17, 0x1, RZ ;  /* 0x0000000111057810 */ /* 0x000fe20007f3e0ff */
[----:B------:R-:W-:Y:S02]  /*0230*/  IMAD.MOV.U32 R8, RZ, RZ, RZ ;  /* 0x000000ffff087224 */ /* 0x000fe400078e00ff */
[--C-:B------:R-:W-:Y:S01]  /*0240*/  IMAD.X R3, R7, 0x1, R18.reuse, P0 ;  /* 0x0000000107037824 */ /* 0x100fe200000e0612 */
[----:B------:R-:W-:Y:S01]  /*0250*/  ISETP.GT.U32.AND P0, PT, R2, R5, PT ;  /* 0x000000050200720c */ /* 0x000fe20003f04070 */
[----:B------:R-:W-:-:S02]  /*0260*/  IMAD.X R4, RZ, RZ, R18, P1 ;  /* 0x000000ffff047224 */ /* 0x000fc400008e0612 */
[----:B------:R-:W-:-:S03]  /*0270*/  IMAD.MOV.U32 R12, RZ, RZ, RZ ;  /* 0x000000ffff0c7224 */ /* 0x000fc600078e00ff */
[----:B------:R-:W-:-:S04]  /*0280*/  ISETP.GT.AND.EX P0, PT, R3, R4, PT, P0 ;  /* 0x000000040300720c */ /* 0x000fc80003f04300 */
[----:B------:R-:W-:Y:S02]  /*0290*/  SEL R2, R2, R5, P0 ;  /* 0x0000000502027207 */ /* 0x000fe40000000000 */
[----:B------:R-:W-:Y:S02]  /*02a0*/  SEL R3, R3, R4, P0 ;  /* 0x0000000403037207 */ /* 0x000fe40000000000 */
[----:B------:R-:W-:-:S04]  /*02b0*/  IADD3 R5, P1, PT, -R2, R17, RZ ;  /* 0x0000001102057210 */ /* 0x000fc80007f3e1ff */
[----:B------:R-:W-:Y:S01]  /*02c0*/  ISETP.GT.U32.AND P0, PT, R5, -0x4, PT ;  /* 0xfffffffc0500780c */ /* 0x000fe20003f04070 */
[----:B------:R-:W-:Y:S01]  /*02d0*/  IMAD.X R4, R18, 0x1, ~R3, P1 ;  /* 0x0000000112047824 */ /* 0x000fe200008e0e03 */
[----:B------:R-:W-:-:S04]  /*02e0*/  IADD3 R14, P1, PT, R2, -R17, RZ ;  /* 0x80000011020e7210 */ /* 0x000fc80007f3e0ff */
[----:B------:R-:W-:Y:S01]  /*02f0*/  ISETP.GT.U32.AND.EX P0, PT, R4, -0x1, PT, P0 ;  /* 0xffffffff0400780c */ /* 0x000fe20003f04100 */
[----:B------:R-:W-:Y:S01]  /*0300*/  IMAD.X R16, R3, 0x1, ~R18, P1 ;  /* 0x0000000103107824 */ /* 0x000fe200008e0e12 */
[----:B------:R-:W-:-:S11]  /*0310*/  LOP3.LUT R13, R14, 0x3, RZ, 0xc0, !PT ;  /* 0x000000030e0d7812 */ /* 0x000fd600078ec0ff */
[----:B------:R-:W-:Y:S05]  /*0320*/  @P0 BRA `(.L_x_169) ;  /* 0x0000000400740947 */ /* 0x000fea0003800000 */
[----:B------:R-:W0:Y:S01]  /*0330*/  LDC.64 R2, c[0x0][0x390] ;  /* 0x0000e400ff027b82 */ /* 0x000e220000000a00 */
[----:B------:R-:W-:Y:S01]  /*0340*/  LOP3.LUT R14, R14, 0xfffffffc, RZ, 0xc0, !PT ;  /* 0xfffffffc0e0e7812 */ /* 0x000fe200078ec0ff */
[----:B------:R-:W-:-:S07]  /*0350*/  IMAD.MOV.U32 R15, RZ, RZ, RZ ;  /* 0x000000ffff0f7224 */ /* 0x000fce00078e00ff */
.L_x_179:
[----:B0-----:R-:W-:-:S04]  /*0360*/  IADD3 R4, P0, P1, R17, 0x3, R2 ;  /* 0x0000000311047810 */ /* 0x001fc8000791e002 */
[----:B------:R-:W-:-:S05]  /*0370*/  IADD3.X R5, PT, PT, R18, R3, RZ, P0, P1 ;  /* 0x0000000312057210 */ /* 0x000fca00007e24ff */
[----:B------:R-:W2:Y:S01]  /*0380*/  LDG.E.U8 R19, desc[UR4][R4.64+-0x3] ;  /* 0xfffffd0404137981 */ /* 0x000ea2000c1e1100 */
[----:B------:R-:W-:Y:S01]  /*0390*/  IADD3 R14, P0, PT, R14, -0x4, RZ ;  /* 0xfffffffc0e0e7810 */ /* 0x000fe20007f1e0ff */
[----:B------:R-:W-:Y:S03]  /*03a0*/  BSSY.RECONVERGENT B2, `(.L_x_170) ;  /* 0x0000016000027945 */ /* 0x000fe60003800200 */
[----:B------:R-:W-:Y:S02]  /*03b0*/  IADD3.X R16, PT, PT, R16, -0x1, RZ, P0, !PT ;  /* 0xffffffff10107810 */ /* 0x000fe400007fe4ff */
[----:B------:R-:W-:-:S04]  /*03c0*/  ISETP.NE.U32.AND P0, PT, R14, RZ, PT ;  /* 0x000000ff0e00720c */ /* 0x000fc80003f05070 */
[----:B------:R-:W-:Y:S02]  /*03d0*/  ISETP.NE.AND.EX P0, PT, R16, RZ, PT, P0 ;  /* 0x000000ff1000720c */ /* 0x000fe40003f05300 */
[----:B--2---:R-:W-:-:S13]  /*03e0*/  ISETP.GT.U32.AND P1, PT, R19, 0x3, PT ;  /* 0x000000031300780c */ /* 0x004fda0003f24070 */
[----:B------:R-:W-:Y:S05]  /*03f0*/  @P1 BRA `(.L_x_171) ;  /* 0x00000000003c1947 */ /* 0x000fea0003800000 */
[----:B------:R-:W-:-:S04]  /*0400*/  IMAD.MOV.U32 R7, RZ, RZ, -0x2 ;  /* 0xfffffffeff077424 */ /* 0x000fc800078e00ff */
[C---:B------:R-:W-:Y:S02]  /*0410*/  IMAD R6, R12.reuse, R7, 0x1e ;  /* 0x0000001e0c067424 */ /* 0x040fe400078e0207 */
[----:B------:R-:W-:-:S03]  /*0420*/  VIADD R12, R12, 0x1 ;  /* 0x000000010c0c7836 */ /* 0x000fc60000000000 */
[----:B------:R-:W-:Y:S02]  /*0430*/  SHF.L.U32 R6, R19, R6, RZ ;  /* 0x0000000613067219 */ /* 0x000fe400000006ff */
[----:B------:R-:W-:-:S03]  /*0440*/  ISETP.NE.AND P1, PT, R12, 0x10, PT ;  /* 0x000000100c00780c */ /* 0x000fc60003f25270 */
[----:B------:R-:W-:-:S10]  /*0450*/  IMAD.IADD R15, R15, 0x1, R6 ;  /* 0x000000010f0f7824 */ /* 0x000fd400078e0206 */
[----:B------:R-:W-:Y:S05]  /*0460*/  @P1 BRA `(.L_x_172) ;  /* 0x0000000000241947 */ /* 0x000fea0003800000 */
[----:B------:R-:W-:Y:S01]  /*0470*/  LEA R6, P1, R9, UR6, 0x2 ;  /* 0x0000000609067c11 */ /* 0x000fe2000f8210ff */
[----:B------:R-:W-:-:S03]  /*0480*/  IMAD.MOV.U32 R12, RZ, RZ, RZ ;  /* 0x000000ffff0c7224 */ /* 0x000fc600078e00ff */
[C---:B------:R-:W-:Y:S02]  /*0490*/  LEA.HI.X R7, R9.reuse, UR7, R10, 0x2, P1 ;  /* 0x0000000709077c11 */ /* 0x040fe400088f140a */
[----:B------:R-:W-:-:S03]  /*04a0*/  IADD3 R9, P1, PT, R9, 0x1, RZ ;  /* 0x0000000109097810 */ /* 0x000fc60007f3e0ff */
[----:B------:R0:W-:Y:S02]  /*04b0*/  STG.E desc[UR4][R6.64], R15 ;  /* 0x0000000f06007986 */ /* 0x0001e4000c101904 */
[----:B------:R-:W-:Y:S02]  /*04c0*/  IMAD.X R10, RZ, RZ, R10, P1 ;  /* 0x000000ffff0a7224 */ /* 0x000fe400008e060a */
[----:B0-----:R-:W-:Y:S01]  /*04d0*/  IMAD.MOV.U32 R15, RZ, RZ, RZ ;  /* 0x000000ffff0f7224 */ /* 0x001fe200078e00ff */
[----:B------:R-:W-:Y:S06]  /*04e0*/  BRA `(.L_x_172) ;  /* 0x0000000000047947 */ /* 0x000fec0003800000 */
.L_x_171:
[----:B------:R-:W-:-:S07]  /*04f0*/  VIADD R8, R8, 0x1 ;  /* 0x0000000108087836 */ /* 0x000fce0000000000 */
.L_x_172:
[----:B------:R-:W-:Y:S05]  /*0500*/  BSYNC.RECONVERGENT B2 ;  /* 0x0000000000027941 */ /* 0x000fea0003800200 */
.L_x_170:
[----:B------:R-:W2:Y:S01]  /*0510*/  LDG.E.U8 R20, desc[UR4][R4.64+-0x2] ;  /* 0xfffffe0404147981 */ /* 0x000ea2000c1e1100 */
[----:B------:R-:W-:Y:S01]  /*0520*/  BSSY.RECONVERGENT B2, `(.L_x_173) ;  /* 0x0000011000027945 */ /* 0x000fe20003800200 */
[----:B--2---:R-:W-:-:S13]  /*0530*/  ISETP.GE.U32.AND P1, PT, R20, 0x4, PT ;  /* 0x000000041400780c */ /* 0x004fda0003f26070 */
[----:B------:R-:W-:Y:S05]  /*0540*/  @P1 BRA `(.L_x_174) ;  /* 0x0000000000381947 */ /* 0x000fea0003800000 */
[----:B------:R-:W-:-:S04]  /*0550*/  IMAD.MOV.U32 R7, RZ, RZ, -0x2 ;  /* 0xfffffffeff077424 */ /* 0x000fc800078e00ff */
[C---:B------:R-:W-:Y:S02]  /*0560*/  IMAD R19, R12.reuse, R7, 0x1e ;  /* 0x0000001e0c137424 */ /* 0x040fe400078e0207 */
[----:B------:R-:W-:-:S03]  /*0570*/  VIADD R12, R12, 0x1 ;  /* 0x000000010c0c7836 */ /* 0x000fc60000000000 */
[----:B------:R-:W-:Y:S02]  /*0580*/  SHF.L.U32 R20, R20, R19, RZ ;  /* 0x0000001314147219 */ /* 0x000fe400000006ff */
[----:B------:R-:W-:-:S03]  /*0590*/  ISETP.NE.AND P2, PT, R12, 0x10, PT ;  /* 0x000000100c00780c */ /* 0x000fc60003f45270 */
[----:B------:R-:W-:-:S10]  /*05a0*/  IMAD.IADD R15, R15, 0x1, R20 ;  /* 0x000000010f0f7824 */ /* 0x000fd400078e0214 */
[----:B------:R-:W0:Y:S01]  /*05b0*/  @!P2 LDC.64 R6, c[0x0][0x398] ;  /* 0x0000e600ff06ab82 */ /* 0x000e220000000a00 */
[----:B------:R-:W-:Y:S01]  /*05c0*/  @!P2 IMAD.MOV.U32 R12, RZ, RZ, RZ ;  /* 0x000000ffff0ca224 */ /* 0x000fe200078e00ff */
[----:B0-----:R-:W-:-:S04]  /*05d0*/  @!P2 LEA R6, P3, R9, R6, 0x2 ;  /* 0x000000060906a211 */ /* 0x001fc800078610ff */
[C---:B------:R-:W-:Y:S02]  /*05e0*/  @!P2 LEA.HI.X R7, R9.reuse, R7, R10, 0x2, P3 ;  /* 0x000000070907a211 */ /* 0x040fe400018f140a */
[----:B------:R-:W-:-:S03]  /*05f0*/  @!P2 IADD3 R9, P3, PT, R9, 0x1, RZ ;  /* 0x000000010909a810 */ /* 0x000fc60007f7e0ff */
[----:B------:R0:W-:Y:S02]  /*0600*/  @!P2 STG.E desc[UR4][R6.64], R15 ;  /* 0x0000000f0600a986 */ /* 0x0001e4000c101904 */
[----:B------:R-:W-:Y:S02]  /*0610*/  @!P2 IMAD.X R10, RZ, RZ, R10, P3 ;  /* 0x000000ffff0aa224 */ /* 0x000fe400018e060a */
[----:B0-----:R-:W-:-:S07]  /*0620*/  @!P2 IMAD.MOV.U32 R15, RZ, RZ, RZ ;  /* 0x000000ffff0fa224 */ /* 0x001fce00078e00ff */
.L_x_174:
[----:B------:R-:W-:Y:S05]  /*0630*/  BSYNC.RECONVERGENT B2 ;  /* 0x0000000000027941 */ /* 0x000fea0003800200 */
.L_x_173:
        /* <DEDUP_REMOVED lines=18> */
.L_x_176:
[----:B------:R-:W-:Y:S05]  /*0760*/  BSYNC.RECONVERGENT B2 ;  /* 0x0000000000027941 */ /* 0x000fea0003800200 */
.L_x_175:
[----:B------:R-:W2:Y:S01]  /*0770*/  LDG.E.U8 R6, desc[UR4][R4.64] ;  /* 0x0000000404067981 */ /* 0x000ea2000c1e1100 */
[----:B------:R-:W-:Y:S01]  /*0780*/  @P1 VIADD R8, R8, 0x1 ;  /* 0x0000000108081836 */ /* 0x000fe20000000000 */
[----:B------:R-:W-:Y:S03]  /*0790*/  BSSY.RECONVERGENT B2, `(.L_x_177) ;  /* 0x0000013000027945 */ /* 0x000fe60003800200 */
[----:B------:R-:W-:Y:S01]  /*07a0*/  @P2 VIADD R8, R8, 0x1 ;  /* 0x0000000108082836 */ /* 0x000fe20000000000 */
[----:B--2---:R-:W-:-:S13]  /*07b0*/  ISETP.GE.U32.AND P3, PT, R6, 0x4, PT ;  /* 0x000000040600780c */ /* 0x004fda0003f66070 */
[----:B------:R-:W-:Y:S01]  /*07c0*/  @P3 VIADD R8, R8, 0x1 ;  /* 0x0000000108083836 */ /* 0x000fe20000000000 */
[----:B------:R-:W-:Y:S06]  /*07d0*/  @P3 BRA `(.L_x_178) ;  /* 0x0000000000383947 */ /* 0x000fec0003800000 */
        /* <DEDUP_REMOVED lines=14> */
.L_x_178:
[----:B------:R-:W-:Y:S05]  /*08c0*/  BSYNC.RECONVERGENT B2 ;  /* 0x0000000000027941 */ /* 0x000fea0003800200 */
.L_x_177:
[----:B------:R-:W-:-:S05]  /*08d0*/  IADD3 R17, P1, PT, R17, 0x4, RZ ;  /* 0x0000000411117810 */ /* 0x000fca0007f3e0ff */
[----:B------:R-:W-:Y:S01]  /*08e0*/  IMAD.X R18, RZ, RZ, R18, P1 ;  /* 0x000000ffff127224 */ /* 0x000fe200008e0612 */
[----:B------:R-:W-:Y:S07]  /*08f0*/  @P0 BRA `(.L_x_179) ;  /* 0xfffffff800980947 */ /* 0x000fee000383ffff */
.L_x_169:
[----:B------:R-:W-:Y:S05]  /*0900*/  BSYNC.RECONVERGENT B0 ;  /* 0x0000000000007941 */ /* 0x000fea0003800200 */
.L_x_168:
[----:B------:R-:W-:-:S04]  /*0910*/  ISETP.NE.U32.AND P0, PT, R13, RZ, PT ;  /* 0x000000ff0d00720c */ /* 0x000fc80003f05070 */
[----:B------:R-:W-:-:S13]  /*0920*/  ISETP.NE.AND.EX P0, PT, R11, RZ, PT, P0 ;  /* 0x000000ff0b00720c */ /* 0x000fda0003f05300 */
[----:B------:R-:W-:Y:S05]  /*0930*/  @!P0 BRA `(.L_x_167) ;  /* 0x0000000000808947 */ /* 0x000fea0003800000 */
[----:B------:R-:W0:Y:S02]  /*0940*/  LDCU.64 UR8, c[0x0][0x390] ;  /* 0x00007200ff0877ac */ /* 0x000e240008000a00 */
[----:B0-----:R-:W-:-:S04]  /*0950*/  IADD3 R17, P0, PT, R17, UR8, RZ ;  /* 0x0000000811117c10 */ /* 0x001fc8000ff1e0ff */
[----:B------:R-:W-:-:S09]  /*0960*/  IADD3.X R18, PT, PT, R18, UR9, RZ, P0, !PT ;  /* 0x0000000912127c10 */ /* 0x000fd200087fe4ff */
.L_x_182:
[----:B------:R-:W-:Y:S02]  /*0970*/  IMAD.MOV.U32 R2, RZ, RZ, R17 ;  /* 0x000000ffff027224 */ /* 0x000fe400078e0011 */
[----:B------:R-:W-:-:S05]  /*0980*/  IMAD.MOV.U32 R3, RZ, RZ, R18 ;  /* 0x000000ffff037224 */ /* 0x000fca00078e0012 */
[----:B------:R-:W2:Y:S01]  /*0990*/  LDG.E.U8 R4, desc[UR4][R2.64] ;  /* 0x0000000402047981 */ /* 0x000ea2000c1e1100 */
[----:B------:R-:W-:Y:S01]  /*09a0*/  IADD3 R13, P0, PT, R13, -0x1, RZ ;  /* 0xffffffff0d0d7810 */ /* 0x000fe20007f1e0ff */
[----:B------:R-:W-:Y:S01]  /*09b0*/  BSSY.RECONVERGENT B0, `(.L_x_180) ;  /* 0x0000015000007945 */ /* 0x000fe20003800200 */
[----:B------:R-:W-:Y:S02]  /*09c0*/  IADD3 R17, P1, PT, R17, 0x1, RZ ;  /* 0x0000000111117810 */ /* 0x000fe40007f3e0ff */
[----:B------:R-:W-:Y:S02]  /*09d0*/  IADD3.X R11, PT, PT, R11, -0x1, RZ, P0, !PT ;  /* 0xffffffff0b0b7810 */ /* 0x000fe400007fe4ff */
[----:B------:R-:W-:-:S04]  /*09e0*/  ISETP.NE.U32.AND P0, PT, R13, RZ, PT ;  /* 0x000000ff0d00720c */ /* 0x000fc80003f05070 */
[----:B------:R-:W-:Y:S02]  /*09f0*/  ISETP.NE.AND.EX P0, PT, R11, RZ, PT, P0 ;  /* 0x000000ff0b00720c */ /* 0x000fe40003f05300 */
        /* <DEDUP_REMOVED lines=16> */
.L_x_181:
[----:B------:R-:W-:Y:S05]  /*0b00*/  BSYNC.RECONVERGENT B0 ;  /* 0x0000000000007941 */ /* 0x000fea0003800200 */
.L_x_180:
[----:B------:R-:W-:Y:S02]  /*0b10*/  IMAD.X R18, RZ, RZ, R18, P1 ;  /* 0x000000ffff127224 */ /* 0x000fe400008e0612 */
[----:B------:R-:W-:Y:S01]  /*0b20*/  @P2 VIADD R8, R8, 0x1 ;  /* 0x0000000108082836 */ /* 0x000fe20000000000 */
[----:B------:R-:W-:Y:S06]  /*0b30*/  @P0 BRA `(.L_x_182) ;  /* 0xfffffffc008c0947 */ /* 0x000fec000383ffff */
.L_x_167:
[----:B------:R-:W-:Y:S05]  /*0b40*/  BSYNC.RECONVERGENT B1 ;  /* 0x0000000000017941 */ /* 0x000fea0003800200 */
.L_x_166:
[----:B------:R-:W0:Y:S01]  /*0b50*/  LDC.64 R2, c[0x0][0x3a0] ;  /* 0x0000e800ff027b82 */ /* 0x000e220000000a00 */
[----:B------:R-:W1:Y:S02]  /*0b60*/  LDCU.64 UR8, c[0x0][0x398] ;  /* 0x00007300ff0877ac */ /* 0x000e640008000a00 */
[----:B-1----:R-:W-:-:S04]  /*0b70*/  LEA R4, P0, R9, UR8, 0x2 ;  /* 0x0000000809047c11 */ /* 0x002fc8000f8010ff */
[----:B------:R-:W-:Y:S01]  /*0b80*/  LEA.HI.X R5, R9, UR9, R10, 0x2, P0 ;  /* 0x0000000909057c11 */ /* 0x000fe200080f140a */
[----:B0-----:R-:W-:-:S04]  /*0b90*/  IMAD.WIDE R2, R0, 0x4, R2 ;  /* 0x0000000400027825 */ /* 0x001fc800078e0202 */
[----:B------:R-:W-:Y:S04]  /*0ba0*/  STG.E desc[UR4][R4.64], R15 ;  /* 0x0000000f04007986 */ /* 0x000fe8000c101904 */
[----:B------:R-:W-:Y:S01]  /*0bb0*/  STG.E desc[UR4][R2.64], R8 ;  /* 0x0000000802007986 */ /* 0x000fe2000c101904 */
[----:B------:R-:W-:Y:S05]  /*0bc0*/  EXIT ;  /* 0x000000000000794d */ /* 0x000fea0003800000 */
.L_x_183:
        /* <DEDUP_REMOVED lines=11> */
.L_x_267:


//--------------------- .text._Z19kernel_baseToNumberPcl --------------------------
	.section	.text._Z19kernel_baseToNumberPcl,"ax",@progbits
	.align	128
        .global         _Z19kernel_baseToNumberPcl
        .type           _Z19kernel_baseToNumberPcl,@function
        .size           _Z19kernel_baseToNumberPcl,(.L_x_268 - _Z19kernel_baseToNumberPcl)
        .other          _Z19kernel_baseToNumberPcl,@"STO_CUDA_ENTRY STV_DEFAULT"
_Z19kernel_baseToNumberPcl:
.text._Z19kernel_baseToNumberPcl:
[----:B------:R-:W-:Y:S01]  /*0000*/  LDC R1, c[0x0][0x37c] ;  /* 0x0000df00ff017b82 */ /* 0x000fe20000000800 */
[----:B------:R-:W0:Y:S07]  /*0010*/  S2R R3, SR_TID.X ;  /* 0x0000000000037919 */ /* 0x000e2e0000002100 */
[----:B------:R-:W0:Y:S01]  /*0020*/  S2UR UR4, SR_CTAID.X ;  /* 0x00000000000479c3 */ /* 0x000e220000002500 */
[----:B------:R-:W1:Y:S07]  /*0030*/  LDCU.64 UR6, c[0x0][0x388] ;  /* 0x00007100ff0677ac */ /* 0x000e6e0008000a00 */
[----:B------:R-:W0:Y:S02]  /*0040*/  LDC R0, c[0x0][0x360] ;  /* 0x0000d800ff007b82 */ /* 0x000e240000000800 */
[----:B0-----:R-:W-:-:S05]  /*0050*/  IMAD R0, R0, UR4, R3 ;  /* 0x0000000400007c24 */ /* 0x001fca000f8e0203 */
[----:B-1----:R-:W-:-:S04]  /*0060*/  ISETP.GE.U32.AND P0, PT, R0, UR6, PT ;  /* 0x0000000600007c0c */ /* 0x002fc8000bf06070 */
[----:B------:R-:W-:-:S13]  /*0070*/  ISETP.GE.AND.EX P0, PT, RZ, UR7, PT, P0 ;  /* 0x00000007ff007c0c */ /* 0x000fda000bf06300 */
[----:B------:R-:W-:Y:S05]  /*0080*/  @P0 EXIT ;  /* 0x000000000000094d */ /* 0x000fea0003800000 */
[----:B------:R-:W-:Y:S01]  /*0090*/  LOP3.LUT R4, RZ, R0, RZ, 0x33, !PT ;  /* 0x00000000ff047212 */ /* 0x000fe200078e33ff */
[----:B------:R-:W-:Y:S01]  /*00a0*/  IMAD.MOV.U32 R8, RZ, RZ, RZ ;  /* 0x000000ffff087224 */ /* 0x000fe200078e00ff */
[----:B------:R-:W0:Y:S01]  /*00b0*/  LDCU.64 UR4, c[0x0][0x358] ;  /* 0x00006b00ff0477ac */ /* 0x000e220008000a00 */
[----:B------:R-:W-:Y:S01]  /*00c0*/  BSSY.RECONVERGENT B0, `(.L_x_184) ;  /* 0x000005c000007945 */ /* 0x000fe20003800200 */
[----:B------:R-:W-:Y:S01]  /*00d0*/  IADD3 R4, P1, PT, R4, UR6, RZ ;  /* 0x0000000604047c10 */ /* 0x000fe2000ff3e0ff */
[----:B------:R-:W1:Y:S03]  /*00e0*/  LDCU.64 UR8, c[0x0][0x380] ;  /* 0x00007000ff0877ac */ /* 0x000e660008000a00 */
[----:B------:R-:W-:-:S04]  /*00f0*/  LOP3.LUT R2, R4, 0xc000, RZ, 0xc0, !PT ;  /* 0x0000c00004027812 */ /* 0x000fc800078ec0ff */
[----:B------:R-:W-:Y:S02]  /*0100*/  ISETP.NE.U32.AND P0, PT, R2, 0xc000, PT ;  /* 0x0000c0000200780c */ /* 0x000fe40003f05070 */
[----:B------:R-:W-:Y:S02]  /*0110*/  LOP3.LUT R2, RZ, R8, RZ, 0x33, !PT ;  /* 0x00000008ff027212 */ /* 0x000fe400078e33ff */
[----:B------:R-:W-:Y:S02]  /*0120*/  ISETP.NE.AND.EX P0, PT, RZ, RZ, PT, P0 ;  /* 0x000000ffff00720c */ /* 0x000fe40003f05300 */
[----:B------:R-:W-:-:S11]  /*0130*/  IADD3.X R9, PT, PT, R2, UR7, RZ, P1, !PT ;  /* 0x0000000702097c10 */ /* 0x000fd60008ffe4ff */
[----:B01----:R-:W-:Y:S05]  /*0140*/  @!P0 BRA `(.L_x_185) ;  /* 0x00000004004c8947 */ /* 0x003fea0003800000 */
[----:B------:R-:W-:Y:S01]  /*0150*/  SHF.R.U64 R5, R4, 0xe, R9 ;  /* 0x0000000e04057819 */ /* 0x000fe20000001209 */
[----:B------:R-:W-:-:S04]  /*0160*/  IMAD.MOV.U32 R6, RZ, RZ, RZ ;  /* 0x000000ffff067224 */ /* 0x000fc800078e00ff */
[----:B------:R-:W-:-:S05]  /*0170*/  VIADD R5, R5, 0x1 ;  /* 0x0000000105057836 */ /* 0x000fca0000000000 */
[----:B------:R-:W-:-:S07]  /*0180*/  LOP3.LUT R5, R5, 0x3, RZ, 0xc0, !PT ;  /* 0x0000000305057812 */ /* 0x000fce00078ec0ff */
.L_x_199:
[----:B01234-:R-:W-:-:S04]  /*0190*/  IADD3 R2, P0, PT, R0, UR8, RZ ;  /* 0x0000000800027c10 */ /* 0x01ffc8000ff1e0ff */
[----:B------:R-:W-:-:S05]  /*01a0*/  IADD3.X R3, PT, PT, R8, UR9, RZ, P0, !PT ;  /* 0x0000000908037c10 */ /* 0x000fca00087fe4ff */
[----:B------:R-:W2:Y:S01]  /*01b0*/  LDG.E.U8 R7, desc[UR4][R2.64] ;  /* 0x0000000402077981 */ /* 0x000ea2000c1e1100 */
[----:B------:R-:W-:Y:S01]  /*01c0*/  IADD3 R5, P0, PT, R5, -0x1, RZ ;  /* 0xffffffff05057810 */ /* 0x000fe20007f1e0ff */
[----:B------:R-:W-:Y:S04]  /*01d0*/  BSSY.RECONVERGENT B1, `(.L_x_186) ;  /* 0x0000047000017945 */ /* 0x000fe80003800200 */
[----:B------:R-:W-:Y:S01]  /*01e0*/  BSSY.RELIABLE B2, `(.L_x_187) ;  /* 0x000003d000027945 */ /* 0x000fe20003800100 */
[----:B------:R-:W-:Y:S02]  /*01f0*/  IADD3.X R6, PT, PT, R6, -0x1, RZ, P0, !PT ;  /* 0xffffffff06067810 */ /* 0x000fe400007fe4ff */
[----:B------:R-:W-:-:S04]  /*0200*/  ISETP.NE.U32.AND P0, PT, R5, RZ, PT ;  /* 0x000000ff0500720c */ /* 0x000fc80003f05070 */
[----:B------:R-:W-:Y:S02]  /*0210*/  ISETP.NE.AND.EX P0, PT, R6, RZ, PT, P0 ;  /* 0x000000ff0600720c */ /* 0x000fe40003f05300 */
[----:B--2---:R-:W-:-:S13]  /*0220*/  ISETP.GT.AND P1, PT, R7, 0x60, PT ;  /* 0x000000600700780c */ /* 0x004fda0003f24270 */
[----:B------:R-:W-:Y:S05]  /*0230*/  @P1 BRA `(.L_x_188) ;  /* 0x00000000007c1947 */ /* 0x000fea0003800000 */
[----:B------:R-:W-:-:S13]  /*0240*/  ISETP.GT.AND P1, PT, R7, 0x46, PT ;  /* 0x000000460700780c */ /* 0x000fda0003f24270 */
[----:B------:R-:W-:Y:S05]  /*0250*/  @P1 BRA `(.L_x_189) ;  /* 0x00000000002c1947 */ /* 0x000fea0003800000 */
[----:B------:R-:W-:-:S13]  /*0260*/  ISETP.NE.AND P1, PT, R7, 0x41, PT ;  /* 0x000000410700780c */ /* 0x000fda0003f25270 */
[----:B------:R-:W-:Y:S05]  /*0270*/  @!P1 BREAK.RELIABLE B2 ;  /* 0x0000000000029942 */ /* 0x000fea0003800100 */
[----:B------:R-:W-:Y:S05]  /*0280*/  @!P1 BRA `(.L_x_190) ;  /* 0x0000000000189947 */ /* 0x000fea0003800000 */
[----:B------:R-:W-:-:S13]  /*0290*/  ISETP.NE.AND P1, PT, R7, 0x43, PT ;  /* 0x000000430700780c */ /* 0x000fda0003f25270 */
[----:B------:R-:W-:Y:S05]  /*02a0*/  @!P1 BREAK.RELIABLE B2 ;  /* 0x0000000000029942 */ /* 0x000fea0003800100 */
[----:B------:R-:W-:Y:S05]  /*02b0*/  @P1 BRA `(.L_x_191) ;  /* 0x0000000000bc1947 */ /* 0x000fea0003800000 */
[----:B------:R-:W-:-:S05]  /*02c0*/  IMAD.MOV.U32 R7, RZ, RZ, 0x1 ;  /* 0x00000001ff077424 */ /* 0x000fca00078e00ff */
[----:B------:R0:W-:Y:S01]  /*02d0*/  STG.E.U8 desc[UR4][R2.64], R7 ;  /* 0x0000000702007986 */ /* 0x0001e2000c101104 */
[----:B------:R-:W-:Y:S05]  /*02e0*/  BRA `(.L_x_192) ;  /* 0x0000000000d47947 */ /* 0x000fea0003800000 */
.L_x_190:
[----:B------:R0:W-:Y:S01]  /*02f0*/  STG.E.U8 desc[UR4][R2.64], RZ ;  /* 0x000000ff02007986 */ /* 0x0001e2000c101104 */
[----:B------:R-:W-:Y:S05]  /*0300*/  BRA `(.L_x_192) ;  /* 0x0000000000cc7947 */ /* 0x000fea0003800000 */
.L_x_189:
[----:B------:R-:W-:-:S13]  /*0310*/  ISETP.NE.AND P1, PT, R7, 0x47, PT ;  /* 0x000000470700780c */ /* 0x000fda0003f25270 */
[----:B------:R-:W-:Y:S05]  /*0320*/  @!P1 BREAK.RELIABLE B2 ;  /* 0x0000000000029942 */ /* 0x000fea0003800100 */
[----:B------:R-:W-:Y:S05]  /*0330*/  @!P1 BRA `(.L_x_193) ;  /* 0x0000000000309947 */ /* 0x000fea0003800000 */
        /* <DEDUP_REMOVED lines=9> */
.L_x_194:
[----:B------:R-:W-:-:S05]  /*03d0*/  IMAD.MOV.U32 R7, RZ, RZ, 0x3 ;  /* 0x00000003ff077424 */ /* 0x000fca00078e00ff */
[----:B------:R0:W-:Y:S01]  /*03e0*/  STG.E.U8 desc[UR4][R2.64], R7 ;  /* 0x0000000702007986 */ /* 0x0001e2000c101104 */
[----:B------:R-:W-:Y:S05]  /*03f0*/  BRA `(.L_x_192) ;  /* 0x0000000000907947 */ /* 0x000fea0003800000 */
.L_x_193:
[----:B------:R-:W-:-:S05]  /*0400*/  IMAD.MOV.U32 R7, RZ, RZ, 0x2 ;  /* 0x00000002ff077424 */ /* 0x000fca00078e00ff */
[----:B------:R0:W-:Y:S01]  /*0410*/  STG.E.U8 desc[UR4][R2.64], R7 ;  /* 0x0000000702007986 */ /* 0x0001e2000c101104 */
[----:B------:R-:W-:Y:S05]  /*0420*/  BRA `(.L_x_192) ;  /* 0x0000000000847947 */ /* 0x000fea0003800000 */
.L_x_188:
        /* <DEDUP_REMOVED lines=11> */
.L_x_196:
[----:B------:R0:W-:Y:S01]  /*04e0*/  STG.E.U8 desc[UR4][R2.64], RZ ;  /* 0x000000ff02007986 */ /* 0x0001e2000c101104 */
[----:B------:R-:W-:Y:S05]  /*04f0*/  BRA `(.L_x_192) ;  /* 0x0000000000507947 */ /* 0x000fea0003800000 */
.L_x_195:
[----:B------:R-:W-:-:S13]  /*0500*/  ISETP.NE.AND P1, PT, R7, 0x67, PT ;  /* 0x000000670700780c */ /* 0x000fda0003f25270 */
[----:B------:R-:W-:Y:S05]  /*0510*/  @!P1 BREAK.RELIABLE B2 ;  /* 0x0000000000029942 */ /* 0x000fea0003800100 */
[----:B------:R-:W-:Y:S05]  /*0520*/  @!P1 BRA `(.L_x_197) ;  /* 0x00000000003c9947 */ /* 0x000fea0003800000 */
[----:B------:R-:W-:-:S13]  /*0530*/  ISETP.NE.AND P1, PT, R7, 0x74, PT ;  /* 0x000000740700780c */ /* 0x000fda0003f25270 */
[----:B------:R-:W-:Y:S05]  /*0540*/  @!P1 BREAK.RELIABLE B2 ;  /* 0x0000000000029942 */ /* 0x000fea0003800100 */
[----:B------:R-:W-:Y:S05]  /*0550*/  @!P1 BRA `(.L_x_198) ;  /* 0x0000000000249947 */ /* 0x000fea0003800000 */
[----:B------:R-:W-:Y:S01]  /*0560*/  ISETP.NE.AND P1, PT, R7, 0x75, PT ;  /* 0x000000750700780c */ /* 0x000fe20003f25270 */
[----:B------:R-:W-:-:S12]  /*0570*/  IMAD.MOV.U32 R7, RZ, RZ, 0x3 ;  /* 0x00000003ff077424 */ /* 0x000fd800078e00ff */
[----:B------:R4:W-:Y:S01]  /*0580*/  @!P1 STG.E.U8 desc[UR4][R2.64], R7 ;  /* 0x0000000702009986 */ /* 0x0009e2000c101104 */
[----:B------:R-:W-:Y:S05]  /*0590*/  @!P1 BREAK.RELIABLE B2 ;  /* 0x0000000000029942 */ /* 0x000fea0003800100 */
[----:B------:R-:W-:Y:S05]  /*05a0*/  @!P1 BRA `(.L_x_192) ;  /* 0x0000000000249947 */ /* 0x000fea0003800000 */
.L_x_191:
[----:B------:R-:W-:Y:S05]  /*05b0*/  BSYNC.RELIABLE B2 ;  /* 0x0000000000027941 */ /* 0x000fea0003800100 */
.L_x_187:
[----:B----4-:R-:W-:-:S05]  /*05c0*/  IMAD.MOV.U32 R7, RZ, RZ, 0x4 ;  /* 0x00000004ff077424 */ /* 0x010fca00078e00ff */
[----:B------:R0:W-:Y:S01]  /*05d0*/  STG.E.U8 desc[UR4][R2.64], R7 ;  /* 0x0000000702007986 */ /* 0x0001e2000c101104 */
[----:B------:R-:W-:Y:S05]  /*05e0*/  BRA `(.L_x_192) ;  /* 0x0000000000147947 */ /* 0x000fea0003800000 */
.L_x_198:
[----:B------:R-:W-:-:S05]  /*05f0*/  IMAD.MOV.U32 R7, RZ, RZ, 0x3 ;  /* 0x00000003ff077424 */ /* 0x000fca00078e00ff */
[----:B------:R3:W-:Y:S01]  /*0600*/  STG.E.U8 desc[UR4][R2.64], R7 ;  /* 0x0000000702007986 */ /* 0x0007e2000c101104 */
[----:B------:R-:W-:Y:S05]  /*0610*/  BRA `(.L_x_192) ;  /* 0x0000000000087947 */ /* 0x000fea0003800000 */
.L_x_197:
[----:B------:R-:W-:-:S05]  /*0620*/  IMAD.MOV.U32 R7, RZ, RZ, 0x2 ;  /* 0x00000002ff077424 */ /* 0x000fca00078e00ff */
[----:B------:R2:W-:Y:S02]  /*0630*/  STG.E.U8 desc[UR4][R2.64], R7 ;  /* 0x0000000702007986 */ /* 0x0005e4000c101104 */
.L_x_192:
[----:B------:R-:W-:Y:S05]  /*0640*/  BSYNC.RECONVERGENT B1 ;  /* 0x0000000000017941 */ /* 0x000fea0003800200 */
.L_x_186:
[----:B------:R-:W-:-:S05]  /*0650*/  IADD3 R0, P1, PT, R0, 0x4000, RZ ;  /* 0x0000400000007810 */ /* 0x000fca0007f3e0ff */
[----:B------:R-:W-:Y:S01]  /*0660*/  IMAD.X R8, RZ, RZ, R8, P1 ;  /* 0x000000ffff087224 */ /* 0x000fe200008e0608 */
[----:B------:R-:W-:Y:S07]  /*0670*/  @P0 BRA `(.L_x_199) ;  /* 0xfffffff800c40947 */ /* 0x000fee000383ffff */
.L_x_185:
[----:B------:R-:W-:Y:S05]  /*0680*/  BSYNC.RECONVERGENT B0 ;  /* 0x0000000000007941 */ /* 0x000fea0003800200 */
.L_x_184:
[----:B------:R-:W-:Y:S05]  /*0690*/  WARPSYNC.ALL ;  /* 0x0000000000007948 */ /* 0x000fea0003800000 */
[----:B------:R-:W-:Y:S01]  /*06a0*/  ISETP.GE.U32.AND P0, PT, R4, 0xc000, PT ;  /* 0x0000c0000400780c */ /* 0x000fe20003f06070 */
[----:B------:R-:W0:Y:S03]  /*06b0*/  LDCU.64 UR6, c[0x0][0x380] ;  /* 0x00007000ff0677ac */ /* 0x000e260008000a00 */
[----:B------:R-:W-:Y:S01]  /*06c0*/  ISETP.GE.U32.AND.EX P0, PT, R9, RZ, PT, P0 ;  /* 0x000000ff0900720c */ /* 0x000fe20003f06100 */
[----:B------:R-:W0:-:S12]  /*06d0*/  LDCU.64 UR10, c[0x0][0x388] ;  /* 0x00007100ff0a77ac */ /* 0x000e180008000a00 */
[----:B0-----:R-:W-:Y:S05]  /*06e0*/  @!P0 EXIT ;  /* 0x000000000000894d */ /* 0x001fea0003800000 */
.L_x_253:
[----:B01234-:R-:W-:-:S04]  /*06f0*/  IADD3 R2, P0, PT, R0, UR6, RZ ;  /* 0x0000000600027c10 */ /* 0x01ffc8000ff1e0ff */
[----:B------:R-:W-:-:S05]  /*0700*/  IADD3.X R3, PT, PT, R8, UR7, RZ, P0, !PT ;  /* 0x0000000708037c10 */ /* 0x000fca00087fe4ff */
[----:B------:R-:W2:Y:S01]  /*0710*/  LDG.E.U8 R4, desc[UR4][R2.64] ;  /* 0x0000000402047981 */ /* 0x000ea2000c1e1100 */
[----:B------:R-:W-:Y:S04]  /*0720*/  BSSY.RECONVERGENT B1, `(.L_x_200) ;  /* 0x0000045000017945 */ /* 0x000fe80003800200 */
[----:B------:R-:W-:Y:S01]  /*0730*/  BSSY.RELIABLE B0, `(.L_x_201) ;  /* 0x0000038000007945 */ /* 0x000fe20003800100 */
        /* <DEDUP_REMOVED lines=13> */
.L_x_204:
[----:B------:R0:W-:Y:S01]  /*0810*/  STG.E.U8 desc[UR4][R2.64], RZ ;  /* 0x000000ff02007986 */ /* 0x0001e2000c101104 */
[----:B------:R-:W-:Y:S05]  /*0820*/  BRA `(.L_x_206) ;  /* 0x0000000000d07947 */ /* 0x000fea0003800000 */
.L_x_203:
        /* <DEDUP_REMOVED lines=12> */
.L_x_208:
[----:B------:R-:W-:-:S05]  /*08f0*/  IMAD.MOV.U32 R4, RZ, RZ, 0x3 ;  /* 0x00000003ff047424 */ /* 0x000fca00078e00ff */
[----:B------:R0:W-:Y:S01]  /*0900*/  STG.E.U8 desc[UR4][R2.64], R4 ;  /* 0x0000000402007986 */ /* 0x0001e2000c101104 */
[----:B------:R-:W-:Y:S05]  /*0910*/  BRA `(.L_x_206) ;  /* 0x0000000000947947 */ /* 0x000fea0003800000 */
.L_x_207:
[----:B------:R-:W-:-:S05]  /*0920*/  IMAD.MOV.U32 R4, RZ, RZ, 0x2 ;  /* 0x00000002ff047424 */ /* 0x000fca00078e00ff */
[----:B------:R0:W-:Y:S01]  /*0930*/  STG.E.U8 desc[UR4][R2.64], R4 ;  /* 0x0000000402007986 */ /* 0x0001e2000c101104 */
[----:B------:R-:W-:Y:S05]  /*0940*/  BRA `(.L_x_206) ;  /* 0x0000000000887947 */ /* 0x000fea0003800000 */
.L_x_202:
        /* <DEDUP_REMOVED lines=11> */
.L_x_210:
[----:B------:R3:W-:Y:S01]  /*0a00*/  STG.E.U8 desc[UR4][R2.64], RZ ;  /* 0x000000ff02007986 */ /* 0x0007e2000c101104 */
[----:B------:R-:W-:Y:S05]  /*0a10*/  BRA `(.L_x_206) ;  /* 0x0000000000547947 */ /* 0x000fea0003800000 */
.L_x_209:
        /* <DEDUP_REMOVED lines=8> */
[----:B------:R-:W-:Y:S05]  /*0aa0*/  @!P0 BRA `(.L_x_213) ;  /* 0x0000000000108947 */ /* 0x000fea0003800000 */
.L_x_205:
[----:B------:R-:W-:Y:S05]  /*0ab0*/  BSYNC.RELIABLE B0 ;  /* 0x0000000000007941 */ /* 0x000fea0003800100 */
.L_x_201:
[----:B------:R-:W-:-:S05]  /*0ac0*/  IMAD.MOV.U32 R4, RZ, RZ, 0x4 ;  /* 0x00000004ff047424 */ /* 0x000fca00078e00ff */
[----:B------:R0:W-:Y:S01]  /*0ad0*/  STG.E.U8 desc[UR4][R2.64], R4 ;  /* 0x0000000402007986 */ /* 0x0001e2000c101104 */
[----:B------:R-:W-:Y:S05]  /*0ae0*/  BRA `(.L_x_206) ;  /* 0x0000000000207947 */ /* 0x000fea0003800000 */
.L_x_213:
[----:B------:R-:W-:-:S05]  /*0af0*/  IMAD.MOV.U32 R4, RZ, RZ, 0x3 ;  /* 0x00000003ff047424 */ /* 0x000fca00078e00ff */
[----:B------:R0:W-:Y:S01]  /*0b00*/  STG.E.U8 desc[UR4][R2.64], R4 ;  /* 0x0000000402007986 */ /* 0x0001e2000c101104 */
[----:B------:R-:W-:Y:S05]  /*0b10*/  BRA `(.L_x_206) ;  /* 0x0000000000147947 */ /* 0x000fea0003800000 */
.L_x_212:
[----:B------:R-:W-:-:S05]  /*0b20*/  IMAD.MOV.U32 R4, RZ, RZ, 0x3 ;  /* 0x00000003ff047424 */ /* 0x000fca00078e00ff */
[----:B------:R1:W-:Y:S01]  /*0b30*/  STG.E.U8 desc[UR4][R2.64], R4 ;  /* 0x0000000402007986 */ /* 0x0003e2000c101104 */
[----:B------:R-:W-:Y:S05]  /*0b40*/  BRA `(.L_x_206) ;  /* 0x0000000000087947 */ /* 0x000fea0003800000 */
.L_x_211:
[----:B------:R-:W-:-:S05]  /*0b50*/  IMAD.MOV.U32 R4, RZ, RZ, 0x2 ;  /* 0x00000002ff047424 */ /* 0x000fca00078e00ff */
[----:B------:R2:W-:Y:S02]  /*0b60*/  STG.E.U8 desc[UR4][R2.64], R4 ;  /* 0x0000000402007986 */ /* 0x0005e4000c101104 */
.L_x_206:
[----:B------:R-:W-:Y:S05]  /*0b70*/  BSYNC.RECONVERGENT B1 ;  /* 0x0000000000017941 */ /* 0x000fea0003800200 */
.L_x_200:
[----:B012-4-:R-:W2:Y:S01]  /*0b80*/  LDG.E.U8 R4, desc[UR4][R2.64+0x4000] ;  /* 0x0040000402047981 */ /* 0x017ea2000c1e1100 */
        /* <DEDUP_REMOVED lines=15> */
.L_x_218:
[----:B------:R0:W-:Y:S01]  /*0c80*/  STG.E.U8 desc[UR4][R2.64+0x4000], RZ ;  /* 0x004000ff02007986 */ /* 0x0001e2000c101104 */
[----:B------:R-:W-:Y:S05]  /*0c90*/  BRA `(.L_x_220) ;  /* 0x0000000000cc7947 */ /* 0x000fea0003800000 */
.L_x_217:
        /* <DEDUP_REMOVED lines=12> */
.L_x_222:
[----:B------:R-:W-:-:S05]  /*0d60*/  IMAD.MOV.U32 R4, RZ, RZ, 0x3 ;  /* 0x00000003ff047424 */ /* 0x000fca00078e00ff */
[----:B------:R2:W-:Y:S01]  /*0d70*/  STG.E.U8 desc[UR4][R2.64+0x4000], R4 ;  /* 0x0040000402007986 */ /* 0x0005e2000c101104 */
[----:B------:R-:W-:Y:S05]  /*0d80*/  BRA `(.L_x_220) ;  /* 0x0000000000907947 */ /* 0x000fea0003800000 */
.L_x_221:
[----:B------:R-:W-:-:S05]  /*0d90*/  IMAD.MOV.U32 R4, RZ, RZ, 0x2 ;  /* 0x00000002ff047424 */ /* 0x000fca00078e00ff */
[----:B------:R0:W-:Y:S01]  /*0da0*/  STG.E.U8 desc[UR4][R2.64+0x4000], R4 ;  /* 0x0040000402007986 */ /* 0x0001e2000c101104 */
[----:B------:R-:W-:Y:S05]  /*0db0*/  BRA `(.L_x_220) ;  /* 0x0000000000847947 */ /* 0x000fea0003800000 */
.L_x_216:
        /* <DEDUP_REMOVED lines=11> */
.L_x_224:
[----:B------:R0:W-:Y:S01]  /*0e70*/  STG.E.U8 desc[UR4][R2.64+0x4000], RZ ;  /* 0x004000ff02007986 */ /* 0x0001e2000c101104 */
[----:B------:R-:W-:Y:S05]  /*0e80*/  BRA `(.L_x_220) ;  /* 0x0000000000507947 */ /* 0x000fea0003800000 */
.L_x_223:
        /* <DEDUP_REMOVED lines=11> */
.L_x_219:
[----:B------:R-:W-:Y:S05]  /*0f40*/  BSYNC.RELIABLE B1 ;  /* 0x0000000000017941 */ /* 0x000fea0003800100 */
.L_x_215:
[----:B0-----:R-:W-:-:S05]  /*0f50*/  IMAD.MOV.U32 R4, RZ, RZ, 0x4 ;  /* 0x00000004ff047424 */ /* 0x001fca00078e00ff */
[----:B------:R0:W-:Y:S01]  /*0f60*/  STG.E.U8 desc[UR4][R2.64+0x4000], R4 ;  /* 0x0040000402007986 */ /* 0x0001e2000c101104 */
[----:B------:R-:W-:Y:S05]  /*0f70*/  BRA `(.L_x_220) ;  /* 0x0000000000147947 */ /* 0x000fea0003800000 */
.L_x_226:
[----:B------:R-:W-:-:S05]  /*0f80*/  IMAD.MOV.U32 R4, RZ, RZ, 0x3 ;  /* 0x00000003ff047424 */ /* 0x000fca00078e00ff */
[----:B------:R0:W-:Y:S01]  /*0f90*/  STG.E.U8 desc[UR4][R2.64+0x4000], R4 ;  /* 0x0040000402007986 */ /* 0x0001e2000c101104 */
[----:B------:R-:W-:Y:S05]  /*0fa0*/  BRA `(.L_x_220) ;  /* 0x0000000000087947 */ /* 0x000fea0003800000 */
.L_x_225:
[----:B------:R-:W-:-:S05]  /*0fb0*/  IMAD.MOV.U32 R4, RZ, RZ, 0x2 ;  /* 0x00000002ff047424 */ /* 0x000fca00078e00ff */
[----:B------:R0:W-:Y:S02]  /*0fc0*/  STG.E.U8 desc[UR4][R2.64+0x4000], R4 ;  /* 0x0040000402007986 */ /* 0x0001e4000c101104 */
.L_x_220:
[----:B------:R-:W-:Y:S05]  /*0fd0*/  BSYNC.RECONVERGENT B2 ;  /* 0x0000000000027941 */ /* 0x000fea0003800200 */
.L_x_214:
        /* <DEDUP_REMOVED lines=16> */
.L_x_231:
[----:B------:R4:W-:Y:S01]  /*10e0*/  STG.E.U8 desc[UR4][R2.64+0x8000], RZ ;  /* 0x008000ff02007986 */ /* 0x0009e2000c101104 */
[----:B------:R-:W-:Y:S05]  /*10f0*/  BRA `(.L_x_233) ;  /* 0x0000000000cc7947 */ /* 0x000fea0003800000 */
.L_x_230:
        /* <DEDUP_REMOVED lines=12> */
.L_x_235:
[----:B------:R-:W-:-:S05]  /*11c0*/  IMAD.MOV.U32 R4, RZ, RZ, 0x3 ;  /* 0x00000003ff047424 */ /* 0x000fca00078e00ff */
[----:B------:R1:W-:Y:S01]  /*11d0*/  STG.E.U8 desc[UR4][R2.64+0x8000], R4 ;  /* 0x0080000402007986 */ /* 0x0003e2000c101104 */
[----:B------:R-:W-:Y:S05]  /*11e0*/  BRA `(.L_x_233) ;  /* 0x0000000000907947 */ /* 0x000fea0003800000 */
.L_x_234:
[----:B------:R-:W-:-:S05]  /*11f0*/  IMAD.MOV.U32 R4, RZ, RZ, 0x2 ;  /* 0x00000002ff047424 */ /* 0x000fca00078e00ff */
[----:B------:R2:W-:Y:S01]  /*1200*/  STG.E.U8 desc[UR4][R2.64+0x8000], R4 ;  /* 0x0080000402007986 */ /* 0x0005e2000c101104 */
[----:B------:R-:W-:Y:S05]  /*1210*/  BRA `(.L_x_233) ;  /* 0x0000000000847947 */ /* 0x000fea0003800000 */
.L_x_229:
        /* <DEDUP_REMOVED lines=11> */
.L_x_237:
[----:B------:R0:W-:Y:S01]  /*12d0*/  STG.E.U8 desc[UR4][R2.64+0x8000], RZ ;  /* 0x008000ff02007986 */ /* 0x0001e2000c101104 */
[----:B------:R-:W-:Y:S05]  /*12e0*/  BRA `(.L_x_233) ;  /* 0x0000000000507947 */ /* 0x000fea0003800000 */
.L_x_236:
        /* <DEDUP_REMOVED lines=11> */
.L_x_232:
[----:B------:R-:W-:Y:S05]  /*13a0*/  BSYNC.RELIABLE B2 ;  /* 0x0000000000027941 */ /* 0x000fea0003800100 */
.L_x_228:
[----:B0-----:R-:W-:-:S05]  /*13b0*/  IMAD.MOV.U32 R4, RZ, RZ, 0x4 ;  /* 0x00000004ff047424 */ /* 0x001fca00078e00ff */
[----:B------:R0:W-:Y:S01]  /*13c0*/  STG.E.U8 desc[UR4][R2.64+0x8000], R4 ;  /* 0x0080000402007986 */ /* 0x0001e2000c101104 */
[----:B------:R-:W-:Y:S05]  /*13d0*/  BRA `(.L_x_233) ;  /* 0x0000000000147947 */ /* 0x000fea0003800000 */
.L_x_239:
[----:B------:R-:W-:-:S05]  /*13e0*/  IMAD.MOV.U32 R4, RZ, RZ, 0x3 ;  /* 0x00000003ff047424 */ /* 0x000fca00078e00ff */
[----:B------:R0:W-:Y:S01]  /*13f0*/  STG.E.U8 desc[UR4][R2.64+0x8000], R4 ;  /* 0x0080000402007986 */ /* 0x0001e2000c101104 */
[----:B------:R-:W-:Y:S05]  /*1400*/  BRA `(.L_x_233) ;  /* 0x0000000000087947 */ /* 0x000fea0003800000 */
.L_x_238:
[----:B------:R-:W-:-:S05]  /*1410*/  IMAD.MOV.U32 R4, RZ, RZ, 0x2 ;  /* 0x00000002ff047424 */ /* 0x000fca00078e00ff */
[----:B------:R0:W-:Y:S02]  /*1420*/  STG.E.U8 desc[UR4][R2.64+0x8000], R4 ;  /* 0x0080000402007986 */ /* 0x0001e4000c101104 */
.L_x_233:
[----:B------:R-:W-:Y:S05]  /*1430*/  BSYNC.RECONVERGENT B3 ;  /* 0x0000000000037941 */ /* 0x000fea0003800200 */
.L_x_227:
[----:B012---:R-:W2:Y:S01]  /*1440*/  LDG.E.U8 R4, desc[UR4][R2.64+0xc000] ;  /* 0x00c0000402047981 */ /* 0x007ea2000c1e1100 */
        /* <DEDUP_REMOVED lines=15> */
.L_x_244:
[----:B------:R0:W-:Y:S01]  /*1540*/  STG.E.U8 desc[UR4][R2.64+0xc000], RZ ;  /* 0x00c000ff02007986 */ /* 0x0001e2000c101104 */
[----:B------:R-:W-:Y:S05]  /*1550*/  BRA `(.L_x_246) ;  /* 0x0000000000cc7947 */ /* 0x000fea0003800000 */
.L_x_243:
        /* <DEDUP_REMOVED lines=12> */
.L_x_248:
[----:B------:R-:W-:-:S05]  /*1620*/  IMAD.MOV.U32 R4, RZ, RZ, 0x3 ;  /* 0x00000003ff047424 */ /* 0x000fca00078e00ff */
[----:B------:R0:W-:Y:S01]  /*1630*/  STG.E.U8 desc[UR4][R2.64+0xc000], R4 ;  /* 0x00c0000402007986 */ /* 0x0001e2000c101104 */
[----:B------:R-:W-:Y:S05]  /*1640*/  BRA `(.L_x_246) ;  /* 0x0000000000907947 */ /* 0x000fea0003800000 */
.L_x_247:
[----:B------:R-:W-:-:S05]  /*1650*/  IMAD.MOV.U32 R4, RZ, RZ, 0x2 ;  /* 0x00000002ff047424 */ /* 0x000fca00078e00ff */
[----:B------:R0:W-:Y:S01]  /*1660*/  STG.E.U8 desc[UR4][R2.64+0xc000], R4 ;  /* 0x00c0000402007986 */ /* 0x0001e2000c101104 */
[----:B------:R-:W-:Y:S05]  /*1670*/  BRA `(.L_x_246) ;  /* 0x0000000000847947 */ /* 0x000fea0003800000 */
.L_x_242:
        /* <DEDUP_REMOVED lines=11> */
.L_x_250:
[----:B------:R0:W-:Y:S01]  /*1730*/  STG.E.U8 desc[UR4][R2.64+0xc000], RZ ;  /* 0x00c000ff02007986 */ /* 0x0001e2000c101104 */
[----:B------:R-:W-:Y:S05]  /*1740*/  BRA `(.L_x_246) ;  /* 0x0000000000507947 */ /* 0x000fea0003800000 */
.L_x_249:
        /* <DEDUP_REMOVED lines=11> */
.L_x_245:
[----:B------:R-:W-:Y:S05]  /*1800*/  BSYNC.RELIABLE B4 ;  /* 0x0000000000047941 */ /* 0x000fea0003800100 */
.L_x_241:
[----:B0-----:R-:W-:-:S05]  /*1810*/  IMAD.MOV.U32 R4, RZ, RZ, 0x4 ;  /* 0x00000004ff047424 */ /* 0x001fca00078e00ff */
[----:B------:R0:W-:Y:S01]  /*1820*/  STG.E.U8 desc[UR4][R2.64+0xc000], R4 ;  /* 0x00c0000402007986 */ /* 0x0001e2000c101104 */
[----:B------:R-:W-:Y:S05]  /*1830*/  BRA `(.L_x_246) ;  /* 0x0000000000147947 */ /* 0x000fea0003800000 */
.L_x_252:
[----:B------:R-:W-:-:S05]  /*1840*/  IMAD.MOV.U32 R4, RZ, RZ, 0x3 ;  /* 0x00000003ff047424 */ /* 0x000fca00078e00ff */
[----:B------:R0:W-:Y:S01]  /*1850*/  STG.E.U8 desc[UR4][R2.64+0xc000], R4 ;  /* 0x00c0000402007986 */ /* 0x0001e2000c101104 */
[----:B------:R-:W-:Y:S05]  /*1860*/  BRA `(.L_x_246) ;  /* 0x0000000000087947 */ /* 0x000fea0003800000 */
.L_x_251:
[----:B------:R-:W-:-:S05]  /*1870*/  IMAD.MOV.U32 R4, RZ, RZ, 0x2 ;  /* 0x00000002ff047424 */ /* 0x000fca00078e00ff */
[----:B------:R2:W-:Y:S02]  /*1880*/  STG.E.U8 desc[UR4][R2.64+0xc000], R4 ;  /* 0x00c0000402007986 */ /* 0x0005e4000c101104 */
.L_x_246:
[----:B------:R-:W-:Y:S05]  /*1890*/  BSYNC.RECONVERGENT B3 ;  /* 0x0000000000037941 */ /* 0x000fea0003800200 */
.L_x_240:
[----:B------:R-:W-:-:S05]  /*18a0*/  IADD3 R0, P0, PT, R0, 0x10000, RZ ;  /* 0x0001000000007810 */ /* 0x000fca0007f1e0ff */
[----:B------:R-:W-:Y:S01]  /*18b0*/  IMAD.X R8, RZ, RZ, R8, P0 ;  /* 0x000000ffff087224 */ /* 0x000fe200000e0608 */
[----:B------:R-:W-:-:S04]  /*18c0*/  ISETP.GE.U32.AND P0, PT, R0, UR10, PT ;  /* 0x0000000a00007c0c */ /* 0x000fc8000bf06070 */
[----:B------:R-:W-:-:S13]  /*18d0*/  ISETP.GE.AND.EX P0, PT, R8, UR11, PT, P0 ;  /* 0x0000000b08007c0c */ /* 0x000fda000bf06300 */
[----:B------:R-:W-:Y:S05]  /*18e0*/  @!P0 BRA `(.L_x_253) ;  /* 0xffffffec00808947 */ /* 0x000fea000383ffff */
[----:B------:R-:W-:Y:S05]  /*18f0*/  EXIT ;  /* 0x000000000000794d */ /* 0x000fea0003800000 */
.L_x_254:
        /* <DEDUP_REMOVED lines=16> */
.L_x_268:


//--------------------- .nv.shared.reserved.0     --------------------------
	.section	.nv.shared.reserved.0,"aw",@nobits
	.weak		__nv_reservedSMEM_offset_0_alias
	.size		__nv_reservedSMEM_offset_0_alias, 0, 64
	.other		__nv_reservedSMEM_offset_0_alias,@"STO_CUDA_RESERVED_SHARED STV_DEFAULT"
__nv_reservedSMEM_offset_0_alias:
	.zero		0
	.zero		64


//--------------------- .nv.shared._Z13kernel_filterfiPKiPKlPKtS4_S2_S0_PiS4_i --------------------------
	.section	.nv.shared._Z13kernel_filterfiPKiPKlPKtS4_S2_S0_PiS4_i,"aw",@nobits
	.sectionflags	@""
	.align	4
.nv.shared._Z13kernel_filterfiPKiPKlPKtS4_S2_S0_PiS4_i:
	.zero		1536


//--------------------- .nv.constant0._Z12kernel_alignfPKiPKlPKjS0_iPii --------------------------
	.section	.nv.constant0._Z12kernel_alignfPKiPKlPKjS0_iPii,"a",@progbits
	.sectionflags	@""
	.align	4
.nv.constant0._Z12kernel_alignfPKiPKlPKjS0_iPii:
	.zero		956


//--------------------- .nv.constant0._Z13kernel_filterfiPKiPKlPKtS4_S2_S0_PiS4_i --------------------------
	.section	.nv.constant0._Z13kernel_filterfiPKiPKlPKtS4_S2_S0_PiS4_i,"a",@progbits
	.sectionflags	@""
	.align	4
.nv.constant0._Z13kernel_filterfiPKiPKlPKtS4_S2_S0_PiS4_i:
	.zero		972


//--------------------- .nv.constant0._Z12kernel_magicfPKiS0_Piii --------------------------
	.section	.nv.constant0._Z12kernel_magicfPKiS0_Piii,"a",@progbits
	.sectionflags	@""
	.align	4
.nv.constant0._Z12kernel_magicfPKiS0_Piii:
	.zero		936


//--------------------- .nv.constant0._Z17kernel_cleanTablePKlPKtS2_S0_Pti --------------------------
	.section	.nv.constant0._Z17kernel_cleanTablePKlPKtS2_S0_Pti,"a",@progbits
	.sectionflags	@""
	.align	4
.nv.constant0._Z17kernel_cleanTablePKlPKtS2_S0_Pti:
	.zero		940


//--------------------- .nv.constant0._Z16kernel_makeTablePKlPKtS2_S0_Pti --------------------------
	.section	.nv.constant0._Z16kernel_makeTablePKlPKtS2_S0_Pti,"a",@progbits
	.sectionflags	@""
	.align	4
.nv.constant0._Z16kernel_makeTablePKlPKtS2_S0_Pti:
	.zero		940


//--------------------- .nv.constant0._Z27kernel_updateRepresentativePiS_i --------------------------
	.section	.nv.constant0._Z27kernel_updateRepresentativePiS_i,"a",@progbits
	.sectionflags	@""
	.align	4
.nv.constant0._Z27kernel_updateRepresentativePiS_i:
	.zero		916


//--------------------- .nv.constant0._Z17kernel_mergeIndexPKlPKtPtS0_i --------------------------
	.section	.nv.constant0._Z17kernel_mergeIndexPKlPKtPtS0_i,"a",@progbits
	.sectionflags	@""
	.align	4
.nv.constant0._Z17kernel_mergeIndexPKlPKtPtS0_i:
	.zero		932


//--------------------- .nv.constant0._Z19kernel_createCutofffiPKiPlPii --------------------------
	.section	.nv.constant0._Z19kernel_createCutofffiPKiPlPii,"a",@progbits
	.sectionflags	@""
	.align	4
.nv.constant0._Z19kernel_createCutofffiPKiPlPii:
	.zero		932


//--------------------- .nv.constant0._Z19kernel_createIndex7PKcPKiPKlPtS5_PlPii --------------------------
	.section	.nv.constant0._Z19kernel_createIndex7PKcPKiPKlPtS5_PlPii,"a",@progbits
	.sectionflags	@""
	.align	4
.nv.constant0._Z19kernel_createIndex7PKcPKiPKlPtS5_PlPii:
	.zero		956


//--------------------- .nv.constant0._Z19kernel_createIndex6PKcPKiPKlPtS5_PlPii --------------------------
	.section	.nv.constant0._Z19kernel_createIndex6PKcPKiPKlPtS5_PlPii,"a",@progbits
	.sectionflags	@""
	.align	4
.nv.constant0._Z19kernel_createIndex6PKcPKiPKlPtS5_PlPii:
	.zero		956


//--------------------- .nv.constant0._Z19kernel_createIndex5PKcPKiPKlPtS5_PlPii --------------------------
	.section	.nv.constant0._Z19kernel_createIndex5PKcPKiPKlPtS5_PlPii,"a",@progbits
	.sectionflags	@""
	.align	4
.nv.constant0._Z19kernel_createIndex5PKcPKiPKlPtS5_PlPii:
	.zero		956


//--------------------- .nv.constant0._Z19kernel_createIndex4PKcPKiPKlPtS5_PlPii --------------------------
	.section	.nv.constant0._Z19kernel_createIndex4PKcPKiPKlPtS5_PlPii,"a",@progbits
	.sectionflags	@""
	.align	4
.nv.constant0._Z19kernel_createIndex4PKcPKiPKlPtS5_PlPii:
	.zero		956


//--------------------- .nv.constant0._Z19kernel_compressDataPKiPKlPKcPjPii --------------------------
	.section	.nv.constant0._Z19kernel_compressDataPKiPKlPKcPjPii,"a",@progbits
	.sectionflags	@""
	.align	4
.nv.constant0._Z19kernel_compressDataPKiPKlPKcPjPii:
	.zero		940


//--------------------- .nv.constant0._Z19kernel_baseToNumberPcl --------------------------
	.section	.nv.constant0._Z19kernel_baseToNumberPcl,"a",@progbits
	.sectionflags	@""
	.align	4
.nv.constant0._Z19kernel_baseToNumberPcl:
	.zero		912


//--------------------- SYMBOLS --------------------------

	.type		.nv.reservedSmem.offset0,@object
	.size		.nv.reservedSmem.offset0,0x4
	.type		.nv.reservedSmem.cap,@object
	.size		.nv.reservedSmem.cap,0x4
